	.target	sm_90a

	.elftype	@"ET_EXEC"


//--------------------- .note.nv.tkinfo           --------------------------
	.section	.note.nv.tkinfo,"",@"SHT_NOTE"
	.sectionflags	@"SHF_NOTE_NV_TKINFO"
	.tkinfo
        /*0018*/ 	.word	0x00000002
        /*0030*/ 	.string	""
        /*0030*/ 	.string	"ptxas"
        /*0030*/ 	.string	"Cuda compilation tools, release 13.0, V13.0.88"
        /*0030*/ 	.string	"Build cuda_13.0.r13.0/compiler.36424714_0"
        /*0030*/ 	.string	"-v  -suppress-debug-info  -lineinfo  -arch sm_90a "



//--------------------- .note.nv.cuinfo           --------------------------
	.section	.note.nv.cuinfo,"",@"SHT_NOTE"
	.sectionflags	@"SHF_NOTE_NV_CUINFO"
        /*0018*/ 	.short	0x0002
        /*001a*/ 	.short	0x005a
        /*001c*/ 	.short	0x0082
	.zero		2


//--------------------- .nv.info                  --------------------------
	.section	.nv.info,"",@"SHT_CUDA_INFO"
	.align	4


	//----- nvinfo : EIATTR_REGCOUNT
	.align		4
        /*0000*/ 	.byte	0x04, 0x2f
        /*0002*/ 	.short	(.L_1 - .L_0)
	.align		4
.L_0:
        /*0004*/ 	.word	index@(matmul_kernel)
        /*0008*/ 	.word	0x000000ff


	//----- nvinfo : EIATTR_FRAME_SIZE
	.align		4
.L_1:
        /*000c*/ 	.byte	0x04, 0x11
        /*000e*/ 	.short	(.L_3 - .L_2)
	.align		4
.L_2:
        /*0010*/ 	.word	index@(matmul_kernel)
        /*0014*/ 	.word	0x00000f40


	//----- nvinfo : EIATTR_MIN_STACK_SIZE
	.align		4
.L_3:
        /*0018*/ 	.byte	0x04, 0x12
        /*001a*/ 	.short	(.L_5 - .L_4)
	.align		4
.L_4:
        /*001c*/ 	.word	index@(matmul_kernel)
        /*0020*/ 	.word	0x00000f40
.L_5:


//--------------------- .nv.compat                --------------------------
	.section	.nv.compat,"",@"SHT_CUDA_COMPAT_INFO"
	.align	4
        /*0000*/ 	.byte	0x02, 0x09, 0x01, 0x00, 0x02, 0x02, 0x04, 0x00, 0x02, 0x05, 0x05, 0x00, 0x03, 0x07, 0x01, 0x01
        /*0010*/ 	.byte	0x02, 0x03, 0x00, 0x00, 0x02, 0x06, 0x01, 0x00, 0x04, 0x0b, 0x08, 0x00, 0x00, 0x00, 0x00, 0x00
        /*0020*/ 	.byte	0x00, 0x00, 0x00, 0x00


//--------------------- .nv.info.matmul_kernel    --------------------------
	.section	.nv.info.matmul_kernel,"",@"SHT_CUDA_INFO"
	.sectionflags	@""
	.align	4


	//----- nvinfo : EIATTR_CUDA_API_VERSION
	.align		4
        /*0000*/ 	.byte	0x04, 0x37
        /*0002*/ 	.short	(.L_7 - .L_6)
.L_6:
        /*0004*/ 	.word	0x00000082


	//----- nvinfo : EIATTR_KPARAM_INFO
	.align		4
.L_7:
        /*0008*/ 	.byte	0x04, 0x17
        /*000a*/ 	.short	(.L_9 - .L_8)
.L_8:
        /*000c*/ 	.word	0x00000000
        /*0010*/ 	.short	0x000d
        /*0012*/ 	.short	0x0048
        /*0014*/ 	.byte	0x00, 0xf4, 0x21, 0x00


	//----- nvinfo : EIATTR_KPARAM_INFO
	.align		4
.L_9:
        /*0018*/ 	.byte	0x04, 0x17
        /*001a*/ 	.short	(.L_11 - .L_10)
.L_10:
        /*001c*/ 	.word	0x00000000
        /*0020*/ 	.short	0x000c
        /*0022*/ 	.short	0x0040
        /*0024*/ 	.byte	0x00, 0xf4, 0x21, 0x00


	//----- nvinfo : EIATTR_KPARAM_INFO
	.align		4
.L_11:
        /*0028*/ 	.byte	0x04, 0x17
        /*002a*/ 	.short	(.L_13 - .L_12)
.L_12:
        /*002c*/ 	.word	0x00000000
        /*0030*/ 	.short	0x000b
        /*0032*/ 	.short	0x0038
        /*0034*/ 	.byte	0x00, 0xf0, 0x11, 0x00


	//----- nvinfo : EIATTR_KPARAM_INFO
	.align		4
.L_13:
        /*0038*/ 	.byte	0x04, 0x17
        /*003a*/ 	.short	(.L_15 - .L_14)
.L_14:
        /*003c*/ 	.word	0x00000000
        /*0040*/ 	.short	0x000a
        /*0042*/ 	.short	0x0034
        /*0044*/ 	.byte	0x00, 0xf0, 0x11, 0x00


	//----- nvinfo : EIATTR_KPARAM_INFO
	.align		4
.L_15:
        /*0048*/ 	.byte	0x04, 0x17
        /*004a*/ 	.short	(.L_17 - .L_16)
.L_16:
        /*004c*/ 	.word	0x00000000
        /*0050*/ 	.short	0x0009
        /*0052*/ 	.short	0x0030
        /*0054*/ 	.byte	0x00, 0xf0, 0x11, 0x00


	//----- nvinfo : EIATTR_KPARAM_INFO
	.align		4
.L_17:
        /*0058*/ 	.byte	0x04, 0x17
        /*005a*/ 	.short	(.L_19 - .L_18)
.L_18:
        /*005c*/ 	.word	0x00000000
        /*0060*/ 	.short	0x0008
        /*0062*/ 	.short	0x002c
        /*0064*/ 	.byte	0x00, 0xf0, 0x11, 0x00


	//----- nvinfo : EIATTR_KPARAM_INFO
	.align		4
.L_19:
        /*0068*/ 	.byte	0x04, 0x17
        /*006a*/ 	.short	(.L_21 - .L_20)
.L_20:
        /*006c*/ 	.word	0x00000000
        /*0070*/ 	.short	0x0007
        /*0072*/ 	.short	0x0028
        /*0074*/ 	.byte	0x00, 0xf0, 0x11, 0x00


	//----- nvinfo : EIATTR_KPARAM_INFO
	.align		4
.L_21:
        /*0078*/ 	.byte	0x04, 0x17
        /*007a*/ 	.short	(.L_23 - .L_22)
.L_22:
        /*007c*/ 	.word	0x00000000
        /*0080*/ 	.short	0x0006
        /*0082*/ 	.short	0x0024
        /*0084*/ 	.byte	0x00, 0xf0, 0x11, 0x00


	//----- nvinfo : EIATTR_KPARAM_INFO
	.align		4
.L_23:
        /*0088*/ 	.byte	0x04, 0x17
        /*008a*/ 	.short	(.L_25 - .L_24)
.L_24:
        /*008c*/ 	.word	0x00000000
        /*0090*/ 	.short	0x0005
        /*0092*/ 	.short	0x0020
        /*0094*/ 	.byte	0x00, 0xf0, 0x11, 0x00


	//----- nvinfo : EIATTR_KPARAM_INFO
	.align		4
.L_25:
        /*0098*/ 	.byte	0x04, 0x17
        /*009a*/ 	.short	(.L_27 - .L_26)
.L_26:
        /*009c*/ 	.word	0x00000000
        /*00a0*/ 	.short	0x0004
        /*00a2*/ 	.short	0x001c
        /*00a4*/ 	.byte	0x00, 0xf0, 0x11, 0x00


	//----- nvinfo : EIATTR_KPARAM_INFO
	.align		4
.L_27:
        /*00a8*/ 	.byte	0x04, 0x17
        /*00aa*/ 	.short	(.L_29 - .L_28)
.L_28:
        /*00ac*/ 	.word	0x00000000
        /*00b0*/ 	.short	0x0003
        /*00b2*/ 	.short	0x0018
        /*00b4*/ 	.byte	0x00, 0xf0, 0x11, 0x00


	//----- nvinfo : EIATTR_KPARAM_INFO
	.align		4
.L_29:
        /*00b8*/ 	.byte	0x04, 0x17
        /*00ba*/ 	.short	(.L_31 - .L_30)
.L_30:
        /*00bc*/ 	.word	0x00000000
        /*00c0*/ 	.short	0x0002
        /*00c2*/ 	.short	0x0010
        /*00c4*/ 	.byte	0x00, 0xf4, 0x21, 0x00


	//----- nvinfo : EIATTR_KPARAM_INFO
	.align		4
.L_31:
        /*00c8*/ 	.byte	0x04, 0x17
        /*00ca*/ 	.short	(.L_33 - .L_32)
.L_32:
        /*00cc*/ 	.word	0x00000000
        /*00d0*/ 	.short	0x0001
        /*00d2*/ 	.short	0x0008
        /*00d4*/ 	.byte	0x00, 0xf4, 0x21, 0x00


	//----- nvinfo : EIATTR_KPARAM_INFO
	.align		4
.L_33:
        /*00d8*/ 	.byte	0x04, 0x17
        /*00da*/ 	.short	(.L_35 - .L_34)
.L_34:
        /*00dc*/ 	.word	0x00000000
        /*00e0*/ 	.short	0x0000
        /*00e2*/ 	.short	0x0000
        /*00e4*/ 	.byte	0x00, 0xf4, 0x21, 0x00


	//----- nvinfo : EIATTR_EXPLICIT_CLUSTER
	.align		4
.L_35:
        /*00e8*/ 	.byte	0x01, 0x3e
	.zero		2


	//----- nvinfo : EIATTR_CTA_PER_CLUSTER
	.align		4
        /*00ec*/ 	.byte	0x04, 0x3d
        /*00ee*/ 	.short	(.L_37 - .L_36)
.L_36:
        /*00f0*/ 	.word	0x00000002
        /*00f4*/ 	.word	0x00000001
        /*00f8*/ 	.word	0x00000001


	//----- nvinfo : EIATTR_SPARSE_MMA_MASK
	.align		4
.L_37:
        /*00fc*/ 	.byte	0x03, 0x50
        /*00fe*/ 	.short	0x0000


	//----- nvinfo : EIATTR_MAXREG_COUNT
	.align		4
        /*0100*/ 	.byte	0x03, 0x1b
        /*0102*/ 	.short	0x00ff


	//----- nvinfo : EIATTR_NUM_BARRIERS
	.align		4
        /*0104*/ 	.byte	0x02, 0x4c
        /*0106*/ 	.byte	0x01
	.zero		1


	//----- nvinfo : EIATTR_ANNOTATIONS
	.align		4
        /*0108*/ 	.byte	0x04, 0x55
        /*010a*/ 	.short	(.L_39 - .L_38)


	//   ....[0]....
.L_38:
        /*010c*/ 	.word	0x00000001
        /*0110*/ 	.byte	0x70, 0x00, 0x00, 0x00, 0x01, 0x00, 0x00, 0x00, 0xb0, 0x00, 0x00, 0x00, 0x01, 0x00, 0x00, 0x00
        /* <DEDUP_REMOVED lines=1174> */
        /*4a80*/ 	.byte	0xb0, 0x5e, 0x01, 0x00


	//----- nvinfo : EIATTR_MERCURY_ISA_VERSION
	.align		4
.L_39:
        /*4a84*/ 	.byte	0x03, 0x5f
        /*4a86*/ 	.short	0x0101


	//----- nvinfo : EIATTR_EXIT_INSTR_OFFSETS
	.align		4
        /*4a88*/ 	.byte	0x04, 0x1c
        /*4a8a*/ 	.short	(.L_41 - .L_40)


	//   ....[0]....
.L_40:
        /*4a8c*/ 	.word	0x00023200


	//   ....[1]....
        /*4a90*/ 	.word	0x00023230


	//----- nvinfo : EIATTR_REQNTID
	.align		4
.L_41:
        /*4a94*/ 	.byte	0x04, 0x10
        /*4a96*/ 	.short	(.L_43 - .L_42)
.L_42:
        /*4a98*/ 	.word	0x00000080
        /*4a9c*/ 	.word	0x00000001
        /*4aa0*/ 	.word	0x00000001


	//----- nvinfo : EIATTR_CBANK_PARAM_SIZE
	.align		4
.L_43:
        /*4aa4*/ 	.byte	0x03, 0x19
        /*4aa6*/ 	.short	0x0050


	//----- nvinfo : EIATTR_PARAM_CBANK
	.align		4
        /*4aa8*/ 	.byte	0x04, 0x0a
        /*4aaa*/ 	.short	(.L_45 - .L_44)
	.align		4
.L_44:
        /*4aac*/ 	.word	index@(.nv.constant0.matmul_kernel)
        /*4ab0*/ 	.short	0x0210
        /*4ab2*/ 	.short	0x0050


	//----- nvinfo : EIATTR_SW_WAR
	.align		4
.L_45:
        /*4ab4*/ 	.byte	0x04, 0x36
        /*4ab6*/ 	.short	(.L_47 - .L_46)
.L_46:
        /*4ab8*/ 	.word	0x00000008
.L_47:


//--------------------- .nv.callgraph             --------------------------
	.section	.nv.callgraph,"",@"SHT_CUDA_CALLGRAPH"
	.align	4
	.sectionentsize	8
	.align		4
        /*0000*/ 	.word	0x00000000
	.align		4
        /*0004*/ 	.word	0xffffffff
	.align		4
        /*0008*/ 	.word	0x00000000
	.align		4
        /*000c*/ 	.word	0xfffffffe
	.align		4
        /*0010*/ 	.word	0x00000000
	.align		4
        /*0014*/ 	.word	0xfffffffd
	.align		4
        /*0018*/ 	.word	0x00000000
	.align		4
        /*001c*/ 	.word	0xfffffffc


//--------------------- .text.matmul_kernel       --------------------------
	.section	.text.matmul_kernel,"ax",@progbits
	.align	128
        .global         matmul_kernel
        .type           matmul_kernel,@function
        .size           matmul_kernel,(.L_x_3 - matmul_kernel)
        .other          matmul_kernel,@"STO_CUDA_ENTRY STV_DEFAULT"
matmul_kernel:
.text.matmul_kernel:
[----:B------:R-:W0:Y:S08]  /*0000*/  LDC R1, c[0x0][0x28] ;  /* 0x00000a00ff017b82 */ /* 0x000e300000000800 */
[----:B------:R-:W1:Y:S01]  /*0010*/  LDC.64 R2, c[0x0][0x228] ;  /* 0x00008a00ff027b82 */ /* 0x000e620000000a00 */
[----:B0-----:R-:W-:Y:S01]  /*0020*/  VIADD R1, R1, 0xfffff0c0 ;  /* 0xfffff0c001017836 */ /* 0x001fe20000000000 */
[----:B------:R-:W-:Y:S01]  /*0030*/  UMOV UR6, 0x400 ;  /* 0x0000040000067882 */ /* 0x000fe20000000000 */
[----:B------:R-:W-:Y:S01]  /*0040*/  ULDC.64 UR14, c[0x0][0x208] ;  /* 0x00008200000e7ab9 */ /* 0x000fe20000000a00 */
[----:B------:R-:W-:-:S02]  /*0050*/  CS2R R24, SRZ ;  /* 0x0000000000187805 */ /* 0x000fc4000001ff00 */
[----:B------:R-:W-:Y:S01]  /*0060*/  CS2R R26, SRZ ;  /* 0x00000000001a7805 */ /* 0x000fe2000001ff00 */
[----:B------:R0:W-:Y:S01]  /*0070*/  STL [R1+0x1e0], RZ ;  /* 0x0001e0ff01007387 */ /* 0x0001e20000100800 */
[----:B------:R-:W-:Y:S01]  /*0080*/  CS2R R100, SRZ ;  /* 0x0000000000647805 */ /* 0x000fe2000001ff00 */
[----:B------:R-:W2:Y:S01]  /*0090*/  S2UR UR4, SR_CTAID.X ;  /* 0x00000000000479c3 */ /* 0x000ea20000002500 */
[----:B------:R-:W-:Y:S01]  /*00a0*/  CS2R R102, SRZ ;  /* 0x0000000000667805 */ /* 0x000fe2000001ff00 */
[----:B------:R0:W-:Y:S01]  /*00b0*/  STL [R1+0x1e4], RZ ;  /* 0x0001e4ff01007387 */ /* 0x0001e20000100800 */
[----:B------:R-:W-:Y:S02]  /*00c0*/  CS2R R28, SRZ ;  /* 0x00000000001c7805 */ /* 0x000fe4000001ff00 */
[----:B------:R-:W-:Y:S02]  /*00d0*/  CS2R R30, SRZ ;  /* 0x00000000001e7805 */ /* 0x000fe4000001ff00 */
[----:B------:R-:W-:Y:S01]  /*00e0*/  CS2R R96, SRZ ;  /* 0x0000000000607805 */ /* 0x000fe2000001ff00 */
[----:B------:R0:W-:Y:S01]  /*00f0*/  STL [R1+0x1e8], RZ ;  /* 0x0001e8ff01007387 */ /* 0x0001e20000100800 */
[----:B------:R-:W-:Y:S01]  /*0100*/  CS2R R98, SRZ ;  /* 0x0000000000627805 */ /* 0x000fe2000001ff00 */
[----:B------:R-:W3:Y:S01]  /*0110*/  LDC R252, c[0x0][0x230] ;  /* 0x00008c00fffc7b82 */ /* 0x000ee20000000800 */
[----:B------:R-:W-:Y:S01]  /*0120*/  CS2R R32, SRZ ;  /* 0x0000000000207805 */ /* 0x000fe2000001ff00 */
[----:B------:R0:W-:Y:S01]  /*0130*/  STL [R1+0x1ec], RZ ;  /* 0x0001ecff01007387 */ /* 0x0001e20000100800 */
[----:B------:R-:W-:-:S02]  /*0140*/  CS2R R34, SRZ ;  /* 0x0000000000227805 */ /* 0x000fc4000001ff00 */
[----:B------:R-:W-:Y:S02]  /*0150*/  CS2R R92, SRZ ;  /* 0x00000000005c7805 */ /* 0x000fe4000001ff00 */
[----:B------:R-:W-:Y:S01]  /*0160*/  CS2R R94, SRZ ;  /* 0x00000000005e7805 */ /* 0x000fe2000001ff00 */
[----:B------:R0:W-:Y:S01]  /*0170*/  STL [R1+0x1f0], RZ ;  /* 0x0001f0ff01007387 */ /* 0x0001e20000100800 */
[----:B------:R-:W-:Y:S01]  /*0180*/  CS2R R36, SRZ ;  /* 0x0000000000247805 */ /* 0x000fe2000001ff00 */
[----:B-1----:R-:W-:Y:S01]  /*0190*/  VIADD R0, R3, 0xff ;  /* 0x000000ff03007836 */ /* 0x002fe20000000000 */
[----:B------:R-:W1:Y:S01]  /*01a0*/  S2UR UR12, SR_CgaCtaId ;  /* 0x00000000000c79c3 */ /* 0x000e620000008800 */
[----:B------:R0:W-:Y:S01]  /*01b0*/  STL [R1+0x1f4], RZ ;  /* 0x0001f4ff01007387 */ /* 0x0001e20000100800 */
[----:B------:R-:W-:Y:S02]  /*01c0*/  CS2R R38, SRZ ;  /* 0x0000000000267805 */ /* 0x000fe4000001ff00 */
[----:B------:R-:W-:-:S02]  /*01d0*/  CS2R R48, SRZ ;  /* 0x0000000000307805 */ /* 0x000fc4000001ff00 */
[----:B------:R-:W-:Y:S01]  /*01e0*/  SHF.R.S32.HI R5, RZ, 0x1f, R0 ;  /* 0x0000001fff057819 */ /* 0x000fe20000011400 */
[----:B------:R0:W-:Y:S01]  /*01f0*/  STL [R1+0x1f8], RZ ;  /* 0x0001f8ff01007387 */ /* 0x0001e20000100800 */
[----:B------:R-:W-:Y:S02]  /*0200*/  CS2R R50, SRZ ;  /* 0x0000000000327805 */ /* 0x000fe4000001ff00 */
[----:B--2---:R-:W-:Y:S01]  /*0210*/  I2FP.F32.U32 R7, UR4 ;  /* 0x0000000400077c45 */ /* 0x004fe20008201000 */
[----:B------:R-:W-:Y:S01]  /*0220*/  ULDC UR4, c[0x0][0x150] ;  /* 0x0000540000047ab9 */ /* 0x000fe20000000800 */
[----:B------:R-:W-:Y:S01]  /*0230*/  LEA.HI R5, R5, R0, RZ, 0x8 ;  /* 0x0000000005057211 */ /* 0x000fe200078f40ff */
[----:B------:R0:W-:Y:S01]  /*0240*/  STL [R1+0x1fc], RZ ;  /* 0x0001fcff01007387 */ /* 0x0001e20000100800 */
[----:B------:R-:W-:Y:S01]  /*0250*/  CS2R R40, SRZ ;  /* 0x0000000000287805 */ /* 0x000fe2000001ff00 */
[----:B------:R-:W-:Y:S01]  /*0260*/  FMUL R7, R7, UR4 ;  /* 0x0000000407077c20 */ /* 0x000fe20008400000 */
[----:B------:R-:W-:Y:S01]  /*0270*/  SHF.R.S32.HI R5, RZ, 0x8, R5 ;  /* 0x00000008ff057819 */ /* 0x000fe20000011405 */
[----:B------:R0:W-:Y:S01]  /*0280*/  STL [R1+0x3f0], RZ ;  /* 0x0003f0ff01007387 */ /* 0x0001e20000100800 */
[----:B---3--:R-:W-:Y:S01]  /*0290*/  VIADD R252, R252, 0x1f ;  /* 0x0000001ffcfc7836 */ /* 0x008fe20000000000 */
[----:B------:R-:W-:-:S02]  /*02a0*/  CS2R R42, SRZ ;  /* 0x00000000002a7805 */ /* 0x000fc4000001ff00 */
[----:B------:R-:W-:Y:S01]  /*02b0*/  CS2R R52, SRZ ;  /* 0x0000000000347805 */ /* 0x000fe2000001ff00 */
[----:B------:R-:W-:Y:S01]  /*02c0*/  IMAD.SHL.U32 R6, R5, 0x8, RZ ;  /* 0x0000000805067824 */ /* 0x000fe200078e00ff */
[----:B------:R-:W2:Y:S01]  /*02d0*/  F2I.U32.TRUNC.NTZ R7, R7 ;  /* 0x0000000700077305 */ /* 0x000ea2000020f000 */
[----:B------:R0:W-:Y:S01]  /*02e0*/  STL [R1+0x3f4], RZ ;  /* 0x0003f4ff01007387 */ /* 0x0001e20000100800 */
[----:B------:R-:W-:Y:S02]  /*02f0*/  CS2R R54, SRZ ;  /* 0x0000000000367805 */ /* 0x000fe4000001ff00 */
[----:B------:R-:W-:Y:S02]  /*0300*/  CS2R R44, SRZ ;  /* 0x00000000002c7805 */ /* 0x000fe4000001ff00 */
[----:B------:R-:W-:Y:S01]  /*0310*/  IABS R9, R6 ;  /* 0x0000000600097213 */ /* 0x000fe20000000000 */
[----:B------:R0:W-:Y:S01]  /*0320*/  STL [R1+0x3f8], RZ ;  /* 0x0003f8ff01007387 */ /* 0x0001e20000100800 */
[----:B-1----:R-:W-:Y:S01]  /*0330*/  USHF.L.U32 UR5, UR12, 0x8, URZ ;  /* 0x000000080c057899 */ /* 0x002fe2000800063f */
[----:B------:R-:W-:Y:S01]  /*0340*/  CS2R R46, SRZ ;  /* 0x00000000002e7805 */ /* 0x000fe2000001ff00 */
[----:B------:R-:W1:Y:S01]  /*0350*/  I2F.RP R0, R9 ;  /* 0x0000000900007306 */ /* 0x000e620000209400 */
[----:B------:R0:W-:Y:S01]  /*0360*/  STL [R1+0x3fc], RZ ;  /* 0x0003fcff01007387 */ /* 0x0001e20000100800 */
[----:B------:R-:W-:Y:S01]  /*0370*/  ULOP3.LUT UR5, UR5, 0x100, URZ, 0xc0, !UPT ;  /* 0x0000010005057892 */ /* 0x000fe2000f8ec03f */
[----:B------:R-:W-:Y:S01]  /*0380*/  CS2R R140, SRZ ;  /* 0x00000000008c7805 */ /* 0x000fe2000001ff00 */
[----:B------:R-:W-:Y:S01]  /*0390*/  ULEA UR12, UR12, UR6, 0x18 ;  /* 0x000000060c0c7291 */ /* 0x000fe2000f8ec03f */
[----:B------:R0:W-:Y:S01]  /*03a0*/  STL [R1+0x600], RZ ;  /* 0x000600ff01007387 */ /* 0x0001e20000100800 */
[----:B------:R-:W-:-:S02]  /*03b0*/  CS2R R142, SRZ ;  /* 0x00000000008e7805 */ /* 0x000fc4000001ff00 */
[----:B--2---:R-:W-:Y:S02]  /*03c0*/  IABS R13, R7 ;  /* 0x00000007000d7213 */ /* 0x004fe40000000000 */
[----:B------:R-:W-:Y:S01]  /*03d0*/  CS2R R128, SRZ ;  /* 0x0000000000807805 */ /* 0x000fe2000001ff00 */
[----:B------:R0:W-:Y:S01]  /*03e0*/  STL [R1+0x604], RZ ;  /* 0x000604ff01007387 */ /* 0x0001e20000100800 */
[----:B------:R-:W-:Y:S02]  /*03f0*/  CS2R R130, SRZ ;  /* 0x0000000000827805 */ /* 0x000fe4000001ff00 */
[----:B------:R-:W-:Y:S02]  /*0400*/  CS2R R120, SRZ ;  /* 0x0000000000787805 */ /* 0x000fe4000001ff00 */
[----:B------:R-:W-:Y:S01]  /*0410*/  CS2R R122, SRZ ;  /* 0x00000000007a7805 */ /* 0x000fe2000001ff00 */
[----:B------:R0:W-:Y:S01]  /*0420*/  STL [R1+0x608], RZ ;  /* 0x000608ff01007387 */ /* 0x0001e20000100800 */
[----:B------:R-:W-:Y:S01]  /*0430*/  CS2R R116, SRZ ;  /* 0x0000000000747805 */ /* 0x000fe2000001ff00 */
[----:B-1----:R-:W1:Y:S01]  /*0440*/  MUFU.RCP R0, R0 ;  /* 0x0000000000007308 */ /* 0x002e620000001000 */
[----:B------:R-:W-:Y:S01]  /*0450*/  CS2R R118, SRZ ;  /* 0x0000000000767805 */ /* 0x000fe2000001ff00 */
[----:B------:R0:W-:Y:S01]  /*0460*/  STL [R1+0x60c], RZ ;  /* 0x00060cff01007387 */ /* 0x0001e20000100800 */
[----:B------:R-:W-:-:S02]  /*0470*/  CS2R R108, SRZ ;  /* 0x00000000006c7805 */ /* 0x000fc4000001ff00 */
[----:B------:R-:W-:Y:S02]  /*0480*/  CS2R R110, SRZ ;  /* 0x00000000006e7805 */ /* 0x000fe4000001ff00 */
[----:B------:R-:W-:Y:S01]  /*0490*/  CS2R R56, SRZ ;  /* 0x0000000000387805 */ /* 0x000fe2000001ff00 */
[----:B------:R0:W-:Y:S01]  /*04a0*/  STL [R1+0x610], RZ ;  /* 0x000610ff01007387 */ /* 0x0001e20000100800 */
[----:B------:R-:W-:Y:S02]  /*04b0*/  CS2R R58, SRZ ;  /* 0x00000000003a7805 */ /* 0x000fe4000001ff00 */
[----:B------:R-:W-:Y:S02]  /*04c0*/  CS2R R88, SRZ ;  /* 0x0000000000587805 */ /* 0x000fe4000001ff00 */
[----:B------:R-:W-:Y:S01]  /*04d0*/  CS2R R90, SRZ ;  /* 0x00000000005a7805 */ /* 0x000fe2000001ff00 */
[----:B------:R0:W-:Y:S01]  /*04e0*/  STL [R1+0x614], RZ ;  /* 0x000614ff01007387 */ /* 0x0001e20000100800 */
[----:B------:R-:W-:-:S02]  /*04f0*/  CS2R R60, SRZ ;  /* 0x00000000003c7805 */ /* 0x000fc4000001ff00 */
[----:B------:R-:W-:Y:S02]  /*0500*/  CS2R R62, SRZ ;  /* 0x00000000003e7805 */ /* 0x000fe4000001ff00 */
[----:B------:R-:W-:Y:S01]  /*0510*/  CS2R R84, SRZ ;  /* 0x0000000000547805 */ /* 0x000fe2000001ff00 */
[----:B------:R0:W-:Y:S01]  /*0520*/  STL [R1+0x618], RZ ;  /* 0x000618ff01007387 */ /* 0x0001e20000100800 */
[----:B------:R-:W-:Y:S02]  /*0530*/  CS2R R86, SRZ ;  /* 0x0000000000567805 */ /* 0x000fe4000001ff00 */
[----:B------:R-:W-:Y:S01]  /*0540*/  CS2R R64, SRZ ;  /* 0x0000000000407805 */ /* 0x000fe2000001ff00 */
[----:B-1----:R-:W-:Y:S01]  /*0550*/  VIADD R4, R0, 0xffffffe ;  /* 0x0ffffffe00047836 */ /* 0x002fe20000000000 */
[----:B------:R-:W-:Y:S01]  /*0560*/  IABS R0, R6 ;  /* 0x0000000600007213 */ /* 0x000fe20000000000 */
[----:B------:R0:W-:Y:S01]  /*0570*/  STL [R1+0x61c], RZ ;  /* 0x00061cff01007387 */ /* 0x0001e20000100800 */
[----:B------:R-:W-:Y:S01]  /*0580*/  CS2R R66, SRZ ;  /* 0x0000000000427805 */ /* 0x000fe2000001ff00 */
[----:B------:R1:W2:Y:S01]  /*0590*/  F2I.FTZ.U32.TRUNC.NTZ R5, R4 ;  /* 0x0000000400057305 */ /* 0x0002a2000021f000 */
[----:B------:R-:W-:Y:S01]  /*05a0*/  CS2R R80, SRZ ;  /* 0x0000000000507805 */ /* 0x000fe2000001ff00 */
[----:B------:R-:W-:Y:S01]  /*05b0*/  IMAD.MOV R0, RZ, RZ, -R0 ;  /* 0x000000ffff007224 */ /* 0x000fe200078e0a00 */
[----:B------:R-:W-:-:S02]  /*05c0*/  CS2R R82, SRZ ;  /* 0x0000000000527805 */ /* 0x000fc4000001ff00 */
[----:B------:R-:W-:Y:S02]  /*05d0*/  CS2R R68, SRZ ;  /* 0x0000000000447805 */ /* 0x000fe4000001ff00 */
[----:B------:R-:W-:Y:S02]  /*05e0*/  CS2R R70, SRZ ;  /* 0x0000000000467805 */ /* 0x000fe4000001ff00 */
[----:B------:R-:W-:Y:S02]  /*05f0*/  CS2R R76, SRZ ;  /* 0x00000000004c7805 */ /* 0x000fe4000001ff00 */
[----:B------:R-:W-:Y:S02]  /*0600*/  CS2R R78, SRZ ;  /* 0x00000000004e7805 */ /* 0x000fe4000001ff00 */
[----:B------:R-:W-:Y:S01]  /*0610*/  CS2R R72, SRZ ;  /* 0x0000000000487805 */ /* 0x000fe2000001ff00 */
[----:B-1----:R-:W-:Y:S01]  /*0620*/  IMAD.MOV.U32 R4, RZ, RZ, RZ ;  /* 0x000000ffff047224 */ /* 0x002fe200078e00ff */
[----:B------:R-:W-:-:S02]  /*0630*/  CS2R R74, SRZ ;  /* 0x00000000004a7805 */ /* 0x000fc4000001ff00 */
[----:B------:R-:W-:Y:S02]  /*0640*/  CS2R R20, SRZ ;  /* 0x0000000000147805 */ /* 0x000fe4000001ff00 */
[----:B------:R-:W-:Y:S02]  /*0650*/  CS2R R22, SRZ ;  /* 0x0000000000167805 */ /* 0x000fe4000001ff00 */
[----:B------:R-:W-:Y:S02]  /*0660*/  CS2R R16, SRZ ;  /* 0x0000000000107805 */ /* 0x000fe4000001ff00 */
[----:B------:R-:W-:Y:S01]  /*0670*/  CS2R R18, SRZ ;  /* 0x0000000000127805 */ /* 0x000fe2000001ff00 */
[----:B--2---:R-:W-:Y:S01]  /*0680*/  IMAD.MOV R8, RZ, RZ, -R5 ;  /* 0x000000ffff087224 */ /* 0x004fe200078e0a05 */
[----:B------:R-:W-:Y:S02]  /*0690*/  CS2R R14, SRZ ;  /* 0x00000000000e7805 */ /* 0x000fe4000001ff00 */
[----:B------:R-:W-:-:S02]  /*06a0*/  CS2R R104, SRZ ;  /* 0x0000000000687805 */ /* 0x000fc4000001ff00 */
[----:B------:R-:W-:Y:S01]  /*06b0*/  CS2R R106, SRZ ;  /* 0x00000000006a7805 */ /* 0x000fe2000001ff00 */
[----:B------:R-:W-:Y:S01]  /*06c0*/  IMAD R11, R8, R9, RZ ;  /* 0x00000009080b7224 */ /* 0x000fe200078e02ff */
[----:B------:R-:W-:Y:S02]  /*06d0*/  CS2R R112, SRZ ;  /* 0x0000000000707805 */ /* 0x000fe4000001ff00 */
[----:B------:R-:W-:Y:S02]  /*06e0*/  CS2R R114, SRZ ;  /* 0x0000000000727805 */ /* 0x000fe4000001ff00 */
[----:B------:R-:W-:Y:S01]  /*06f0*/  CS2R R124, SRZ ;  /* 0x00000000007c7805 */ /* 0x000fe2000001ff00 */
[----:B------:R-:W-:Y:S01]  /*0700*/  IMAD.HI.U32 R4, R5, R11, R4 ;  /* 0x0000000b05047227 */ /* 0x000fe200078e0004 */
[----:B------:R-:W-:Y:S02]  /*0710*/  CS2R R126, SRZ ;  /* 0x00000000007e7805 */ /* 0x000fe4000001ff00 */
[----:B------:R-:W-:-:S02]  /*0720*/  CS2R R132, SRZ ;  /* 0x0000000000847805 */ /* 0x000fc4000001ff00 */
[----:B------:R-:W-:Y:S02]  /*0730*/  CS2R R134, SRZ ;  /* 0x0000000000867805 */ /* 0x000fe4000001ff00 */
[----:B------:R-:W-:Y:S02]  /*0740*/  CS2R R136, SRZ ;  /* 0x0000000000887805 */ /* 0x000fe4000001ff00 */
[----:B------:R-:W-:Y:S01]  /*0750*/  CS2R R138, SRZ ;  /* 0x00000000008a7805 */ /* 0x000fe2000001ff00 */
[----:B------:R-:W-:Y:S01]  /*0760*/  IMAD.HI.U32 R4, R4, R13, RZ ;  /* 0x0000000d04047227 */ /* 0x000fe200078e00ff */
[----:B------:R-:W-:Y:S02]  /*0770*/  CS2R R144, SRZ ;  /* 0x0000000000907805 */ /* 0x000fe4000001ff00 */
[----:B------:R-:W-:Y:S02]  /*0780*/  CS2R R146, SRZ ;  /* 0x0000000000927805 */ /* 0x000fe4000001ff00 */
[----:B------:R-:W-:Y:S01]  /*0790*/  CS2R R148, SRZ ;  /* 0x0000000000947805 */ /* 0x000fe2000001ff00 */
[----:B------:R-:W-:Y:S01]  /*07a0*/  IMAD R0, R4, R0, R13 ;  /* 0x0000000004007224 */ /* 0x000fe200078e020d */
[----:B------:R-:W-:-:S02]  /*07b0*/  CS2R R150, SRZ ;  /* 0x0000000000967805 */ /* 0x000fc4000001ff00 */
[----:B------:R-:W-:Y:S02]  /*07c0*/  CS2R R152, SRZ ;  /* 0x0000000000987805 */ /* 0x000fe4000001ff00 */
[----:B------:R-:W-:Y:S02]  /*07d0*/  CS2R R154, SRZ ;  /* 0x00000000009a7805 */ /* 0x000fe4000001ff00 */
[----:B------:R-:W-:Y:S02]  /*07e0*/  CS2R R156, SRZ ;  /* 0x00000000009c7805 */ /* 0x000fe4000001ff00 */
[----:B------:R-:W-:Y:S02]  /*07f0*/  ISETP.GT.U32.AND P1, PT, R9, R0, PT ;  /* 0x000000000900720c */ /* 0x000fe40003f24070 */
[----:B------:R-:W-:Y:S02]  /*0800*/  CS2R R158, SRZ ;  /* 0x00000000009e7805 */ /* 0x000fe4000001ff00 */
[----:B------:R-:W-:-:S02]  /*0810*/  CS2R R160, SRZ ;  /* 0x0000000000a07805 */ /* 0x000fc4000001ff00 */
[----:B------:R-:W-:Y:S02]  /*0820*/  CS2R R162, SRZ ;  /* 0x0000000000a27805 */ /* 0x000fe4000001ff00 */
[----:B------:R-:W-:Y:S02]  /*0830*/  CS2R R164, SRZ ;  /* 0x0000000000a47805 */ /* 0x000fe4000001ff00 */
[----:B------:R-:W-:Y:S02]  /*0840*/  CS2R R166, SRZ ;  /* 0x0000000000a67805 */ /* 0x000fe4000001ff00 */
[----:B------:R-:W-:Y:S02]  /*0850*/  CS2R R168, SRZ ;  /* 0x0000000000a87805 */ /* 0x000fe4000001ff00 */
[----:B------:R-:W-:Y:S02]  /*0860*/  CS2R R170, SRZ ;  /* 0x0000000000aa7805 */ /* 0x000fe4000001ff00 */
[----:B------:R-:W-:-:S02]  /*0870*/  CS2R R172, SRZ ;  /* 0x0000000000ac7805 */ /* 0x000fc4000001ff00 */
[----:B------:R-:W-:Y:S02]  /*0880*/  CS2R R174, SRZ ;  /* 0x0000000000ae7805 */ /* 0x000fe4000001ff00 */
[----:B------:R-:W-:Y:S02]  /*0890*/  CS2R R176, SRZ ;  /* 0x0000000000b07805 */ /* 0x000fe4000001ff00 */
[----:B------:R-:W-:Y:S02]  /*08a0*/  CS2R R178, SRZ ;  /* 0x0000000000b27805 */ /* 0x000fe4000001ff00 */
[----:B------:R-:W-:Y:S01]  /*08b0*/  CS2R R180, SRZ ;  /* 0x0000000000b47805 */ /* 0x000fe2000001ff00 */
[----:B------:R-:W-:Y:S01]  /*08c0*/  @!P1 IMAD.IADD R0, R0, 0x1, -R9 ;  /* 0x0000000100009824 */ /* 0x000fe200078e0a09 */
[----:B------:R-:W-:Y:S01]  /*08d0*/  CS2R R182, SRZ ;  /* 0x0000000000b67805 */ /* 0x000fe2000001ff00 */
[----:B------:R-:W-:Y:S01]  /*08e0*/  @!P1 VIADD R4, R4, 0x1 ;  /* 0x0000000104049836 */ /* 0x000fe20000000000 */
[----:B------:R-:W-:-:S02]  /*08f0*/  ISETP.NE.AND P1, PT, R6, RZ, PT ;  /* 0x000000ff0600720c */ /* 0x000fc40003f25270 */
[----:B------:R-:W-:Y:S02]  /*0900*/  CS2R R184, SRZ ;  /* 0x0000000000b87805 */ /* 0x000fe4000001ff00 */
[----:B------:R-:W-:Y:S02]  /*0910*/  ISETP.GE.U32.AND P0, PT, R0, R9, PT ;  /* 0x000000090000720c */ /* 0x000fe40003f06070 */
[----:B------:R-:W-:Y:S02]  /*0920*/  CS2R R186, SRZ ;  /* 0x0000000000ba7805 */ /* 0x000fe4000001ff00 */
[----:B------:R-:W-:Y:S02]  /*0930*/  LOP3.LUT R0, R7, R6, RZ, 0x3c, !PT ;  /* 0x0000000607007212 */ /* 0x000fe400078e3cff */
[----:B------:R-:W-:Y:S02]  /*0940*/  CS2R R188, SRZ ;  /* 0x0000000000bc7805 */ /* 0x000fe4000001ff00 */
[----:B------:R-:W-:-:S02]  /*0950*/  CS2R R190, SRZ ;  /* 0x0000000000be7805 */ /* 0x000fc4000001ff00 */
[----:B------:R-:W-:Y:S02]  /*0960*/  CS2R R192, SRZ ;  /* 0x0000000000c07805 */ /* 0x000fe4000001ff00 */
[----:B------:R-:W-:Y:S01]  /*0970*/  ISETP.GE.AND P2, PT, R0, RZ, PT ;  /* 0x000000ff0000720c */ /* 0x000fe20003f46270 */
[----:B------:R-:W-:Y:S01]  /*0980*/  VIADD R0, R2, 0x1ff ;  /* 0x000001ff02007836 */ /* 0x000fe20000000000 */
[----:B------:R-:W-:Y:S02]  /*0990*/  CS2R R194, SRZ ;  /* 0x0000000000c27805 */ /* 0x000fe4000001ff00 */
[----:B------:R-:W-:Y:S02]  /*09a0*/  CS2R R196, SRZ ;  /* 0x0000000000c47805 */ /* 0x000fe4000001ff00 */
[----:B------:R-:W-:Y:S02]  /*09b0*/  CS2R R198, SRZ ;  /* 0x0000000000c67805 */ /* 0x000fe4000001ff00 */
[----:B------:R-:W-:-:S02]  /*09c0*/  CS2R R200, SRZ ;  /* 0x0000000000c87805 */ /* 0x000fc4000001ff00 */
[----:B------:R-:W-:Y:S01]  /*09d0*/  SHF.R.S32.HI R5, RZ, 0x1f, R0 ;  /* 0x0000001fff057819 */ /* 0x000fe20000011400 */
[----:B------:R-:W-:Y:S01]  /*09e0*/  @P0 VIADD R4, R4, 0x1 ;  /* 0x0000000104040836 */ /* 0x000fe20000000000 */
[----:B------:R-:W-:Y:S02]  /*09f0*/  CS2R R202, SRZ ;  /* 0x0000000000ca7805 */ /* 0x000fe4000001ff00 */
[----:B------:R-:W-:Y:S02]  /*0a00*/  CS2R R204, SRZ ;  /* 0x0000000000cc7805 */ /* 0x000fe4000001ff00 */
[----:B------:R-:W-:Y:S02]  /*0a10*/  LEA.HI R5, R5, R0, RZ, 0x9 ;  /* 0x0000000005057211 */ /* 0x000fe400078f48ff */
[----:B------:R-:W-:Y:S02]  /*0a20*/  CS2R R206, SRZ ;  /* 0x0000000000ce7805 */ /* 0x000fe4000001ff00 */
[----:B------:R-:W-:Y:S01]  /*0a30*/  CS2R R208, SRZ ;  /* 0x0000000000d07805 */ /* 0x000fe2000001ff00 */
[----:B------:R-:W-:Y:S01]  /*0a40*/  @!P2 IMAD.MOV R4, RZ, RZ, -R4 ;  /* 0x000000ffff04a224 */ /* 0x000fe200078e0a04 */
[----:B------:R-:W-:-:S02]  /*0a50*/  @!P1 LOP3.LUT R4, RZ, R6, RZ, 0x33, !PT ;  /* 0x00000006ff049212 */ /* 0x000fc400078e33ff */
[----:B------:R-:W-:Y:S02]  /*0a60*/  CS2R R210, SRZ ;  /* 0x0000000000d27805 */ /* 0x000fe4000001ff00 */
[----:B------:R-:W-:Y:S02]  /*0a70*/  CS2R R212, SRZ ;  /* 0x0000000000d47805 */ /* 0x000fe4000001ff00 */
[----:B------:R-:W-:Y:S02]  /*0a80*/  CS2R R214, SRZ ;  /* 0x0000000000d67805 */ /* 0x000fe4000001ff00 */
[----:B------:R-:W-:Y:S01]  /*0a90*/  CS2R R216, SRZ ;  /* 0x0000000000d87805 */ /* 0x000fe2000001ff00 */
[----:B------:R-:W-:Y:S01]  /*0aa0*/  IMAD.SHL.U32 R10, R4, 0x8, RZ ;  /* 0x00000008040a7824 */ /* 0x000fe200078e00ff */
[----:B------:R-:W-:Y:S01]  /*0ab0*/  CS2R R218, SRZ ;  /* 0x0000000000da7805 */ /* 0x000fe2000001ff00 */
[----:B------:R-:W-:Y:S01]  /*0ac0*/  IMAD.MOV R4, RZ, RZ, -R4 ;  /* 0x000000ffff047224 */ /* 0x000fe200078e0a04 */
[----:B------:R-:W-:-:S02]  /*0ad0*/  CS2R R220, SRZ ;  /* 0x0000000000dc7805 */ /* 0x000fc4000001ff00 */
[----:B------:R-:W-:Y:S02]  /*0ae0*/  CS2R R222, SRZ ;  /* 0x0000000000de7805 */ /* 0x000fe4000001ff00 */
[----:B------:R-:W-:Y:S01]  /*0af0*/  LEA.HI.SX32 R5, R5, -R10, 0x17 ;  /* 0x8000000a05057211 */ /* 0x000fe200078fbaff */
[----:B------:R-:W-:Y:S01]  /*0b00*/  IMAD R6, R6, R4, R7 ;  /* 0x0000000406067224 */ /* 0x000fe200078e0207 */
[----:B------:R-:W-:Y:S02]  /*0b10*/  CS2R R224, SRZ ;  /* 0x0000000000e07805 */ /* 0x000fe4000001ff00 */
[----:B------:R-:W-:Y:S02]  /*0b20*/  CS2R R226, SRZ ;  /* 0x0000000000e27805 */ /* 0x000fe4000001ff00 */
[----:B------:R-:W-:Y:S02]  /*0b30*/  VIMNMX R13, R5, 0x8, PT ;  /* 0x00000008050d7848 */ /* 0x000fe40003fe0100 */
[----:B------:R-:W-:-:S02]  /*0b40*/  CS2R R228, SRZ ;  /* 0x0000000000e47805 */ /* 0x000fc4000001ff00 */
[----:B------:R-:W-:Y:S02]  /*0b50*/  IABS R11, R6 ;  /* 0x00000006000b7213 */ /* 0x000fe40000000000 */
[----:B------:R-:W-:Y:S02]  /*0b60*/  CS2R R230, SRZ ;  /* 0x0000000000e67805 */ /* 0x000fe4000001ff00 */
[----:B------:R-:W-:Y:S02]  /*0b70*/  IABS R9, R13 ;  /* 0x0000000d00097213 */ /* 0x000fe40000000000 */
[----:B------:R-:W-:Y:S02]  /*0b80*/  CS2R R232, SRZ ;  /* 0x0000000000e87805 */ /* 0x000fe4000001ff00 */
[----:B------:R-:W-:Y:S02]  /*0b90*/  CS2R R234, SRZ ;  /* 0x0000000000ea7805 */ /* 0x000fe4000001ff00 */
[----:B------:R-:W-:Y:S01]  /*0ba0*/  CS2R R236, SRZ ;  /* 0x0000000000ec7805 */ /* 0x000fe2000001ff00 */
[----:B------:R-:W1:Y:S01]  /*0bb0*/  I2F.RP R0, R9 ;  /* 0x0000000900007306 */ /* 0x000e620000209400 */
[----:B------:R-:W-:-:S02]  /*0bc0*/  CS2R R238, SRZ ;  /* 0x0000000000ee7805 */ /* 0x000fc4000001ff00 */
[----:B------:R-:W-:Y:S02]  /*0bd0*/  CS2R R248, SRZ ;  /* 0x0000000000f87805 */ /* 0x000fe4000001ff00 */
[----:B------:R-:W-:-:S03]  /*0be0*/  CS2R R250, SRZ ;  /* 0x0000000000fa7805 */ /* 0x000fc6000001ff00 */
[----:B-1----:R-:W1:Y:S02]  /*0bf0*/  MUFU.RCP R0, R0 ;  /* 0x0000000000007308 */ /* 0x002e640000001000 */
[----:B-1----:R-:W-:-:S06]  /*0c00*/  VIADD R5, R0, 0xffffffe ;  /* 0x0ffffffe00057836 */ /* 0x002fcc0000000000 */
[----:B------:R-:W1:Y:S02]  /*0c10*/  F2I.FTZ.U32.TRUNC.NTZ R5, R5 ;  /* 0x0000000500057305 */ /* 0x000e64000021f000 */
[----:B-1----:R-:W-:-:S04]  /*0c20*/  IMAD.MOV R8, RZ, RZ, -R5 ;  /* 0x000000ffff087224 */ /* 0x002fc800078e0a05 */
[----:B------:R-:W-:Y:S01]  /*0c30*/  IMAD.MOV.U32 R4, RZ, RZ, R8 ;  /* 0x000000ffff047224 */ /* 0x000fe200078e0008 */
[----:B------:R-:W-:-:S03]  /*0c40*/  IABS R8, R13 ;  /* 0x0000000d00087213 */ /* 0x000fc60000000000 */
[----:B------:R-:W-:Y:S02]  /*0c50*/  IMAD R7, R4, R9, RZ ;  /* 0x0000000904077224 */ /* 0x000fe400078e02ff */
[----:B------:R-:W-:Y:S02]  /*0c60*/  IMAD.MOV.U32 R4, RZ, RZ, RZ ;  /* 0x000000ffff047224 */ /* 0x000fe400078e00ff */
[----:B------:R-:W-:Y:S02]  /*0c70*/  IMAD.MOV R0, RZ, RZ, -R8 ;  /* 0x000000ffff007224 */ /* 0x000fe400078e0a08 */
[----:B------:R-:W-:-:S06]  /*0c80*/  IMAD.HI.U32 R4, R5, R7, R4 ;  /* 0x0000000705047227 */ /* 0x000fcc00078e0004 */
[----:B------:R-:W-:-:S04]  /*0c90*/  IMAD.HI.U32 R4, R4, R11, RZ ;  /* 0x0000000b04047227 */ /* 0x000fc800078e00ff */
[----:B------:R-:W-:-:S05]  /*0ca0*/  IMAD R0, R4, R0, R11 ;  /* 0x0000000004007224 */ /* 0x000fca00078e020b */
[----:B------:R-:W-:-:S13]  /*0cb0*/  ISETP.GT.U32.AND P1, PT, R9, R0, PT ;  /* 0x000000000900720c */ /* 0x000fda0003f24070 */
[----:B------:R-:W-:Y:S02]  /*0cc0*/  @!P1 IMAD.IADD R0, R0, 0x1, -R9 ;  /* 0x0000000100009824 */ /* 0x000fe400078e0a09 */
[----:B------:R-:W-:Y:S01]  /*0cd0*/  @!P1 VIADD R4, R4, 0x1 ;  /* 0x0000000104049836 */ /* 0x000fe20000000000 */
[----:B------:R-:W-:Y:S02]  /*0ce0*/  ISETP.NE.AND P1, PT, R13, RZ, PT ;  /* 0x000000ff0d00720c */ /* 0x000fe40003f25270 */
[----:B------:R-:W-:Y:S02]  /*0cf0*/  ISETP.GE.U32.AND P0, PT, R0, R9, PT ;  /* 0x000000090000720c */ /* 0x000fe40003f06070 */
[----:B------:R-:W-:-:S04]  /*0d00*/  LOP3.LUT R0, R6, R13, RZ, 0x3c, !PT ;  /* 0x0000000d06007212 */ /* 0x000fc800078e3cff */
[----:B------:R-:W-:-:S07]  /*0d10*/  ISETP.GE.AND P2, PT, R0, RZ, PT ;  /* 0x000000ff0000720c */ /* 0x000fce0003f46270 */
[----:B------:R-:W-:Y:S01]  /*0d20*/  @P0 VIADD R4, R4, 0x1 ;  /* 0x0000000104040836 */ /* 0x000fe20000000000 */
[----:B------:R-:W-:-:S03]  /*0d30*/  ISETP.GE.AND P0, PT, R252, 0x20, PT ;  /* 0x00000020fc00780c */ /* 0x000fc60003f06270 */
[----:B------:R-:W-:Y:S01]  /*0d40*/  IMAD.MOV.U32 R8, RZ, RZ, R4 ;  /* 0x000000ffff087224 */ /* 0x000fe200078e0004 */
[----:B------:R-:W-:-:S03]  /*0d50*/  CS2R R4, SRZ ;  /* 0x0000000000047805 */ /* 0x000fc6000001ff00 */
[----:B------:R-:W-:Y:S01]  /*0d60*/  @!P2 IMAD.MOV R8, RZ, RZ, -R8 ;  /* 0x000000ffff08a224 */ /* 0x000fe200078e0a08 */
[----:B------:R-:W-:-:S05]  /*0d70*/  @!P1 LOP3.LUT R8, RZ, R13, RZ, 0x33, !PT ;  /* 0x0000000dff089212 */ /* 0x000fca00078e33ff */
[----:B------:R-:W-:Y:S02]  /*0d80*/  IMAD.MOV R0, RZ, RZ, -R8 ;  /* 0x000000ffff007224 */ /* 0x000fe400078e0a08 */
[----:B------:R-:W-:Y:S02]  /*0d90*/  IMAD.SHL.U32 R8, R8, 0x100, RZ ;  /* 0x0000010008087824 */ /* 0x000fe400078e00ff */
[----:B------:R-:W-:Y:S01]  /*0da0*/  IMAD R0, R13, R0, R6 ;  /* 0x000000000d007224 */ /* 0x000fe200078e0206 */
[----:B------:R-:W-:Y:S02]  /*0db0*/  CS2R R12, SRZ ;  /* 0x00000000000c7805 */ /* 0x000fe4000001ff00 */
[----:B------:R-:W-:Y:S01]  /*0dc0*/  CS2R R6, SRZ ;  /* 0x0000000000067805 */ /* 0x000fe2000001ff00 */
[----:B------:R-:W-:-:S05]  /*0dd0*/  IMAD.IADD R0, R10, 0x1, R0 ;  /* 0x000000010a007824 */ /* 0x000fca00078e0200 */
[----:B------:R-:W-:Y:S02]  /*0de0*/  R2UR UR4, R0 ;  /* 0x00000000000472ca */ /* 0x000fe400000e0000 */
[----:B------:R-:W1:Y:S11]  /*0df0*/  S2R R0, SR_TID.X ;  /* 0x0000000000007919 */ /* 0x000e760000002100 */
[----:B------:R-:W-:Y:S01]  /*0e00*/  ULEA UR4, UR4, UR5, 0x9 ;  /* 0x0000000504047291 */ /* 0x000fe2000f8e483f */
[----:B-1----:R-:W-:-:S05]  /*0e10*/  LOP3.LUT R9, R0, 0x7f, RZ, 0xc0, !PT ;  /* 0x0000007f00097812 */ /* 0x002fca00078ec0ff */
[----:B------:R-:W-:-:S04]  /*0e20*/  VIADD R9, R9, UR4 ;  /* 0x0000000409097c36 */ /* 0x000fc80008000000 */
[----:B------:R-:W-:Y:S01]  /*0e30*/  VIADD R10, R9, 0x80 ;  /* 0x00000080090a7836 */ /* 0x000fe20000000000 */
[----:B0-----:R-:W-:Y:S06]  /*0e40*/  @!P0 BRA `(.L_x_0) ;  /* 0x0000012c00f08947 */ /* 0x001fec0003800000 */
[----:B------:R-:W-:Y:S01]  /*0e50*/  IABS R19, R2 ;  /* 0x0000000200137213 */ /* 0x000fe20000000000 */
[----:B------:R-:W-:Y:S01]  /*0e60*/  ULDC UR4, c[0x0][0x240] ;  /* 0x0000900000047ab9 */ /* 0x000fe20000000800 */
[----:B------:R-:W-:Y:S01]  /*0e70*/  IABS R4, R3 ;  /* 0x0000000300047213 */ /* 0x000fe20000000000 */
[----:B------:R-:W-:Y:S01]  /*0e80*/  ULDC.64 UR8, c[0x0][0x218] ;  /* 0x0000860000087ab9 */ /* 0x000fe20000000a00 */
[----:B------:R-:W0:Y:S01]  /*0e90*/  I2F.RP R11, R19 ;  /* 0x00000013000b7306 */ /* 0x000e220000209400 */
[----:B------:R-:W-:Y:S01]  /*0ea0*/  IABS R14, R10 ;  /* 0x0000000a000e7213 */ /* 0x000fe20000000000 */
[----:B------:R-:W1:Y:S01]  /*0eb0*/  LDC R242, c[0x0][0x238] ;  /* 0x00008e00fff27b82 */ /* 0x000e620000000800 */
[----:B------:R-:W-:Y:S01]  /*0ec0*/  IABS R16, R9 ;  /* 0x0000000900107213 */ /* 0x000fe20000000000 */
[----:B------:R-:W-:Y:S01]  /*0ed0*/  ULDC UR6, c[0x0][0x234] ;  /* 0x00008d0000067ab9 */ /* 0x000fe20000000800 */
[----:B------:R-:W-:Y:S01]  /*0ee0*/  SHF.R.U32.HI R15, RZ, 0x5, R0 ;  /* 0x00000005ff0f7819 */ /* 0x000fe20000011600 */
[----:B------:R-:W-:Y:S01]  /*0ef0*/  USHF.R.U32.HI UR13, URZ, 0x4, UR12 ;  /* 0x000000043f0d7899 */ /* 0x000fe2000801160c */
[----:B------:R-:W-:Y:S01]  /*0f00*/  ISETP.GE.AND P6, PT, R9, RZ, PT ;  /* 0x000000ff0900720c */ /* 0x000fe20003fc6270 */
[----:B------:R-:W2:Y:S01]  /*0f10*/  I2F.RP R5, R4 ;  /* 0x0000000400057306 */ /* 0x000ea20000209400 */
[----:B------:R-:W-:Y:S01]  /*0f20*/  UMOV UR5, URZ ;  /* 0x0000003f00057c82 */ /* 0x000fe20008000000 */
[----:B------:R-:W-:Y:S01]  /*0f30*/  USGXT.U32 UR13, UR13, 0xe ;  /* 0x0000000e0d0d789a */ /* 0x000fe20008000000 */
[----:B------:R-:W-:Y:S01]  /*0f40*/  CS2R R86, SRZ ;  /* 0x0000000000567805 */ /* 0x000fe2000001ff00 */
[----:B------:R-:W-:Y:S01]  /*0f50*/  ULDC.64 UR18, c[0x0][0x210] ;  /* 0x0000840000127ab9 */ /* 0x000fe20000000a00 */
[----:B------:R-:W-:Y:S01]  /*0f60*/  ULDC UR7, c[0x0][0x230] ;  /* 0x00008c0000077ab9 */ /* 0x000fe20000000800 */
[----:B------:R-:W-:-:S02]  /*0f70*/  CS2R R88, SRZ ;  /* 0x0000000000587805 */ /* 0x000fc4000001ff00 */
[----:B------:R-:W-:Y:S01]  /*0f80*/  CS2R R90, SRZ ;  /* 0x00000000005a7805 */ /* 0x000fe2000001ff00 */
[----:B0-----:R-:W0:Y:S01]  /*0f90*/  MUFU.RCP R11, R11 ;  /* 0x0000000b000b7308 */ /* 0x001e220000001000 */
[----:B------:R-:W-:Y:S02]  /*0fa0*/  CS2R R92, SRZ ;  /* 0x00000000005c7805 */ /* 0x000fe4000001ff00 */
[----:B------:R-:W-:Y:S02]  /*0fb0*/  CS2R R94, SRZ ;  /* 0x00000000005e7805 */ /* 0x000fe4000001ff00 */
[----:B------:R-:W-:Y:S02]  /*0fc0*/  CS2R R96, SRZ ;  /* 0x0000000000607805 */ /* 0x000fe4000001ff00 */
[----:B------:R-:W-:Y:S02]  /*0fd0*/  CS2R R98, SRZ ;  /* 0x0000000000627805 */ /* 0x000fe4000001ff00 */
[----:B------:R-:W-:-:S02]  /*0fe0*/  CS2R R100, SRZ ;  /* 0x0000000000647805 */ /* 0x000fc4000001ff00 */
[----:B------:R-:W-:Y:S02]  /*0ff0*/  CS2R R102, SRZ ;  /* 0x0000000000667805 */ /* 0x000fe4000001ff00 */
[----:B------:R-:W-:Y:S01]  /*1000*/  CS2R R104, SRZ ;  /* 0x0000000000687805 */ /* 0x000fe2000001ff00 */
[----:B--2---:R-:W-:Y:S01]  /*1010*/  MUFU.RCP R5, R5 ;  /* 0x0000000500057308 */ /* 0x004fe20000001000 */
[----:B------:R-:W-:Y:S01]  /*1020*/  CS2R R106, SRZ ;  /* 0x00000000006a7805 */ /* 0x000fe2000001ff00 */
[C---:B-1----:R-:W-:Y:S01]  /*1030*/  IMAD R152, R242.reuse, 0x16, RZ ;  /* 0x00000016f2987824 */ /* 0x042fe200078e02ff */
[----:B------:R-:W-:Y:S01]  /*1040*/  CS2R R108, SRZ ;  /* 0x00000000006c7805 */ /* 0x000fe2000001ff00 */
[C---:B------:R-:W-:Y:S01]  /*1050*/  IMAD R153, R242.reuse, 0x15, RZ ;  /* 0x00000015f2997824 */ /* 0x040fe200078e02ff */
[----:B------:R-:W-:Y:S01]  /*1060*/  CS2R R110, SRZ ;  /* 0x00000000006e7805 */ /* 0x000fe2000001ff00 */
[C---:B------:R-:W-:Y:S01]  /*1070*/  IMAD R154, R242.reuse, 0x14, RZ ;  /* 0x00000014f29a7824 */ /* 0x040fe200078e02ff */
[----:B------:R-:W-:Y:S01]  /*1080*/  CS2R R112, SRZ ;  /* 0x0000000000707805 */ /* 0x000fe2000001ff00 */
[C---:B------:R-:W-:Y:S01]  /*1090*/  IMAD R155, R242.reuse, 0x13, RZ ;  /* 0x00000013f29b7824 */ /* 0x040fe200078e02ff */
[----:B------:R-:W-:Y:S01]  /*10a0*/  CS2R R114, SRZ ;  /* 0x0000000000727805 */ /* 0x000fe2000001ff00 */
[----:B0-----:R-:W-:Y:S01]  /*10b0*/  VIADD R6, R11, 0xffffffe ;  /* 0x0ffffffe0b067836 */ /* 0x001fe20000000000 */
[----:B------:R-:W-:Y:S01]  /*10c0*/  CS2R R116, SRZ ;  /* 0x0000000000747805 */ /* 0x000fe2000001ff00 */
[C---:B------:R-:W-:Y:S01]  /*10d0*/  IMAD R156, R242.reuse, 0x12, RZ ;  /* 0x00000012f29c7824 */ /* 0x040fe200078e02ff */
[----:B------:R-:W-:Y:S01]  /*10e0*/  CS2R R118, SRZ ;  /* 0x0000000000767805 */ /* 0x000fe2000001ff00 */
[----:B------:R0:W1:Y:S01]  /*10f0*/  F2I.FTZ.U32.TRUNC.NTZ R7, R6 ;  /* 0x0000000600077305 */ /* 0x000062000021f000 */
[C---:B------:R-:W-:Y:S01]  /*1100*/  IMAD R157, R242.reuse, 0x11, RZ ;  /* 0x00000011f29d7824 */ /* 0x040fe200078e02ff */
[----:B------:R-:W-:Y:S01]  /*1110*/  CS2R R120, SRZ ;  /* 0x0000000000787805 */ /* 0x000fe2000001ff00 */
[C---:B------:R-:W-:Y:S01]  /*1120*/  IMAD.SHL.U32 R158, R242.reuse, 0x10, RZ ;  /* 0x00000010f29e7824 */ /* 0x040fe200078e00ff */
[----:B------:R-:W-:Y:S01]  /*1130*/  CS2R R122, SRZ ;  /* 0x00000000007a7805 */ /* 0x000fe2000001ff00 */
[C---:B------:R-:W-:Y:S01]  /*1140*/  IMAD R159, R242.reuse, 0xf, RZ ;  /* 0x0000000ff29f7824 */ /* 0x040fe200078e02ff */
[----:B------:R-:W-:Y:S01]  /*1150*/  CS2R R124, SRZ ;  /* 0x00000000007c7805 */ /* 0x000fe2000001ff00 */
[C---:B------:R-:W-:Y:S01]  /*1160*/  IMAD R160, R242.reuse, 0xe, RZ ;  /* 0x0000000ef2a07824 */ /* 0x040fe200078e02ff */
[----:B------:R-:W-:Y:S01]  /*1170*/  CS2R R126, SRZ ;  /* 0x00000000007e7805 */ /* 0x000fe2000001ff00 */
[----:B0-----:R-:W-:Y:S01]  /*1180*/  IMAD.MOV.U32 R6, RZ, RZ, RZ ;  /* 0x000000ffff067224 */ /* 0x001fe200078e00ff */
[----:B------:R-:W-:Y:S01]  /*1190*/  CS2R R128, SRZ ;  /* 0x0000000000807805 */ /* 0x000fe2000001ff00 */
[C---:B------:R-:W-:Y:S01]  /*11a0*/  IMAD R161, R242.reuse, 0xd, RZ ;  /* 0x0000000df2a17824 */ /* 0x040fe200078e02ff */
[----:B------:R-:W-:Y:S01]  /*11b0*/  CS2R R130, SRZ ;  /* 0x0000000000827805 */ /* 0x000fe2000001ff00 */
[C---:B------:R-:W-:Y:S01]  /*11c0*/  IMAD R162, R242.reuse, 0xc, RZ ;  /* 0x0000000cf2a27824 */ /* 0x040fe200078e02ff */
[----:B------:R-:W-:Y:S01]  /*11d0*/  CS2R R132, SRZ ;  /* 0x0000000000847805 */ /* 0x000fe2000001ff00 */
[--C-:B-1----:R-:W-:Y:S01]  /*11e0*/  IMAD.MOV R12, RZ, RZ, -R7.reuse ;  /* 0x000000ffff0c7224 */ /* 0x102fe200078e0a07 */
[----:B------:R-:W-:Y:S01]  /*11f0*/  CS2R R134, SRZ ;  /* 0x0000000000867805 */ /* 0x000fe2000001ff00 */
[----:B------:R-:W-:Y:S01]  /*1200*/  IMAD R163, R242, 0xb, RZ ;  /* 0x0000000bf2a37824 */ /* 0x000fe200078e02ff */
[----:B------:R-:W-:Y:S01]  /*1210*/  CS2R R136, SRZ ;  /* 0x0000000000887805 */ /* 0x000fe2000001ff00 */
[----:B------:R-:W-:Y:S01]  /*1220*/  IMAD R13, R12, R19, RZ ;  /* 0x000000130c0d7224 */ /* 0x000fe200078e02ff */
[----:B------:R-:W-:Y:S01]  /*1230*/  CS2R R138, SRZ ;  /* 0x00000000008a7805 */ /* 0x000fe2000001ff00 */
[----:B------:R-:W-:Y:S01]  /*1240*/  VIADD R12, R5, 0xffffffe ;  /* 0x0ffffffe050c7836 */ /* 0x000fe20000000000 */
[----:B------:R-:W-:Y:S01]  /*1250*/  SHF.R.S32.HI R5, RZ, 0x1f, R252 ;  /* 0x0000001fff057819 */ /* 0x000fe200000114fc */
[----:B------:R-:W-:Y:S01]  /*1260*/  IMAD.HI.U32 R7, R7, R13, R6 ;  /* 0x0000000d07077227 */ /* 0x000fe200078e0006 */
[----:B------:R-:W-:Y:S01]  /*1270*/  CS2R R140, SRZ ;  /* 0x00000000008c7805 */ /* 0x000fe2000001ff00 */
[----:B------:R-:W0:Y:S01]  /*1280*/  F2I.FTZ.U32.TRUNC.NTZ R13, R12 ;  /* 0x0000000c000d7305 */ /* 0x000e22000021f000 */
[----:B------:R-:W-:Y:S01]  /*1290*/  LEA.HI R252, R5, R252, RZ, 0x5 ;  /* 0x000000fc05fc7211 */ /* 0x000fe200078f28ff */
[----:B------:R-:W-:Y:S01]  /*12a0*/  IMAD R164, R242, 0xa, RZ ;  /* 0x0000000af2a47824 */ /* 0x000fe200078e02ff */
[----:B------:R-:W-:Y:S01]  /*12b0*/  CS2R R142, SRZ ;  /* 0x00000000008e7805 */ /* 0x000fe2000001ff00 */
[----:B------:R-:W-:Y:S01]  /*12c0*/  IMAD.HI.U32 R6, R7, R14, RZ ;  /* 0x0000000e07067227 */ /* 0x000fe200078e00ff */
[----:B------:R-:W-:-:S02]  /*12d0*/  CS2R R144, SRZ ;  /* 0x0000000000907805 */ /* 0x000fc4000001ff00 */
[----:B------:R-:W-:Y:S02]  /*12e0*/  CS2R R146, SRZ ;  /* 0x0000000000927805 */ /* 0x000fe4000001ff00 */
[----:B------:R-:W-:Y:S01]  /*12f0*/  CS2R R148, SRZ ;  /* 0x0000000000947805 */ /* 0x000fe2000001ff00 */
[----:B------:R-:W-:Y:S01]  /*1300*/  IMAD.HI.U32 R11, R7, R16, RZ ;  /* 0x00000010070b7227 */ /* 0x000fe200078e00ff */
[----:B------:R-:W-:Y:S02]  /*1310*/  SGXT.U32 R7, R15, 0x2 ;  /* 0x000000020f07781a */ /* 0x000fe40000000000 */
[----:B------:R-:W-:Y:S02]  /*1320*/  CS2R R150, SRZ ;  /* 0x0000000000967805 */ /* 0x000fe4000001ff00 */
[----:B------:R-:W-:Y:S01]  /*1330*/  SHF.R.S32.HI R252, RZ, 0x5, R252 ;  /* 0x00000005fffc7819 */ /* 0x000fe200000114fc */
[----:B------:R-:W-:Y:S01]  /*1340*/  IMAD.MOV R15, RZ, RZ, -R6 ;  /* 0x000000ffff0f7224 */ /* 0x000fe200078e0a06 */
[----:B------:R-:W-:Y:S01]  /*1350*/  LOP3.LUT R6, R8, R7, RZ, 0xfc, !PT ;  /* 0x0000000708067212 */ /* 0x000fe200078efcff */
[----:B------:R-:W-:Y:S01]  /*1360*/  IMAD.MOV R11, RZ, RZ, -R11 ;  /* 0x000000ffff0b7224 */ /* 0x000fe200078e0a0b */
[----:B------:R-:W-:Y:S01]  /*1370*/  UMOV UR10, 0xfffffffe ;  /* 0xfffffffe000a7882 */ /* 0x000fe20000000000 */
[C---:B------:R-:W-:Y:S01]  /*1380*/  IMAD R15, R19.reuse, R15, R14 ;  /* 0x0000000f130f7224 */ /* 0x040fe200078e020e */
[C---:B------:R-:W-:Y:S01]  /*1390*/  LOP3.LUT R5, R6.reuse, 0xf8, RZ, 0xfc, !PT ;  /* 0x000000f806057812 */ /* 0x040fe200078efcff */
[C---:B------:R-:W-:Y:S01]  /*13a0*/  IMAD R16, R19.reuse, R11, R16 ;  /* 0x0000000b13107224 */ /* 0x040fe200078e0210 */
[----:B------:R-:W-:Y:S01]  /*13b0*/  LOP3.LUT R18, R6, 0xf4, RZ, 0xfc, !PT ;  /* 0x000000f406127812 */ /* 0x000fe200078efcff */
[--C-:B0-----:R-:W-:Y:S01]  /*13c0*/  IMAD.MOV R7, RZ, RZ, -R13.reuse ;  /* 0x000000ffff077224 */ /* 0x101fe200078e0a0d */
[C---:B------:R-:W-:Y:S01]  /*13d0*/  ISETP.GT.U32.AND P1, PT, R19.reuse, R15, PT ;  /* 0x0000000f1300720c */ /* 0x040fe20003f24070 */
[----:B------:R-:W-:Y:S01]  /*13e0*/  IMAD.MOV.U32 R12, RZ, RZ, RZ ;  /* 0x000000ffff0c7224 */ /* 0x000fe200078e00ff */
[----:B------:R-:W-:Y:S01]  /*13f0*/  ISETP.GT.U32.AND P2, PT, R19, R16, PT ;  /* 0x000000101300720c */ /* 0x000fe20003f44070 */
[C---:B------:R-:W-:Y:S01]  /*1400*/  IMAD R165, R242.reuse, 0x9, RZ ;  /* 0x00000009f2a57824 */ /* 0x040fe200078e02ff */
[----:B------:R-:W-:Y:S01]  /*1410*/  ISETP.GE.AND P0, PT, R5, RZ, PT ;  /* 0x000000ff0500720c */ /* 0x000fe20003f06270 */
[----:B------:R-:W-:Y:S01]  /*1420*/  IMAD.SHL.U32 R166, R242, 0x8, RZ ;  /* 0x00000008f2a67824 */ /* 0x000fe200078e00ff */
[----:B------:R-:W-:Y:S01]  /*1430*/  IABS R11, R5 ;  /* 0x00000005000b7213 */ /* 0x000fe20000000000 */
[----:B------:R-:W-:Y:S01]  /*1440*/  IMAD R5, R7, R4, RZ ;  /* 0x0000000407057224 */ /* 0x000fe200078e02ff */
[----:B------:R-:W-:Y:S01]  /*1450*/  LOP3.LUT R20, R6, 0xf0, RZ, 0xfc, !PT ;  /* 0x000000f006147812 */ /* 0x000fe200078efcff */
[----:B------:R-:W-:Y:S01]  /*1460*/  IMAD R167, R242, 0x7, RZ ;  /* 0x00000007f2a77824 */ /* 0x000fe200078e02ff */
[----:B------:R-:W-:Y:S01]  /*1470*/  IABS R14, R18 ;  /* 0x00000012000e7213 */ /* 0x000fe20000000000 */
[----:B------:R-:W-:Y:S01]  /*1480*/  IMAD.HI.U32 R5, R13, R5, R12 ;  /* 0x000000050d057227 */ /* 0x000fe200078e000c */
[----:B------:R-:W-:Y:S01]  /*1490*/  IABS R17, R20 ;  /* 0x0000001400117213 */ /* 0x000fe20000000000 */
[----:B------:R-:W-:Y:S01]  /*14a0*/  UMOV UR11, 0x7fffffdf ;  /* 0x7fffffdf000b7882 */ /* 0x000fe20000000000 */
[----:B------:R-:W-:Y:S01]  /*14b0*/  ISETP.GE.AND P4, PT, R18, RZ, PT ;  /* 0x000000ff1200720c */ /* 0x000fe20003f86270 */
[--C-:B------:R-:W-:Y:S01]  /*14c0*/  @!P1 IMAD.IADD R15, R15, 0x1, -R19.reuse ;  /* 0x000000010f0f9824 */ /* 0x100fe200078e0a13 */
[----:B------:R-:W-:Y:S01]  /*14d0*/  LOP3.LUT R22, R6, 0xe8, RZ, 0xfc, !PT ;  /* 0x000000e806167812 */ /* 0x000fe200078efcff */
[----:B------:R-:W-:Y:S01]  /*14e0*/  @!P2 IMAD.IADD R16, R16, 0x1, -R19 ;  /* 0x000000011010a824 */ /* 0x000fe200078e0a13 */
[----:B------:R-:W-:Y:S01]  /*14f0*/  ISETP.GE.AND P2, PT, R10, RZ, PT ;  /* 0x000000ff0a00720c */ /* 0x000fe20003f46270 */
[----:B------:R-:W-:Y:S01]  /*1500*/  IMAD.MOV.U32 R13, RZ, RZ, R11 ;  /* 0x000000ffff0d7224 */ /* 0x000fe200078e000b */
[----:B------:R-:W-:Y:S01]  /*1510*/  ISETP.GT.U32.AND P1, PT, R19, R15, PT ;  /* 0x0000000f1300720c */ /* 0x000fe20003f24070 */
[----:B------:R-:W-:Y:S01]  /*1520*/  IMAD.HI.U32 R11, R5, R14, RZ ;  /* 0x0000000e050b7227 */ /* 0x000fe200078e00ff */
[----:B------:R-:W-:-:S02]  /*1530*/  ISETP.GT.U32.AND P3, PT, R19, R16, PT ;  /* 0x000000101300720c */ /* 0x000fc40003f64070 */
[C---:B------:R-:W-:Y:S01]  /*1540*/  LOP3.LUT R23, R6.reuse, 0xe4, RZ, 0xfc, !PT ;  /* 0x000000e406177812 */ /* 0x040fe200078efcff */
[C---:B------:R-:W-:Y:S01]  /*1550*/  IMAD.HI.U32 R7, R5.reuse, R13, RZ ;  /* 0x0000000d05077227 */ /* 0x040fe200078e00ff */
[----:B------:R-:W-:Y:S02]  /*1560*/  LOP3.LUT R24, R6, 0xe0, RZ, 0xfc, !PT ;  /* 0x000000e006187812 */ /* 0x000fe400078efcff */
[----:B------:R-:W-:Y:S01]  /*1570*/  ISETP.GE.AND P5, PT, R20, RZ, PT ;  /* 0x000000ff1400720c */ /* 0x000fe20003fa6270 */
[----:B------:R-:W-:Y:S01]  /*1580*/  IMAD.HI.U32 R12, R5, R17, RZ ;  /* 0x00000011050c7227 */ /* 0x000fe200078e00ff */
[----:B------:R-:W-:Y:S02]  /*1590*/  IABS R21, R24 ;  /* 0x0000001800157213 */ /* 0x000fe40000000000 */
[C---:B------:R-:W-:Y:S01]  /*15a0*/  LOP3.LUT R27, R6.reuse, 0xcc, RZ, 0xfc, !PT ;  /* 0x000000cc061b7812 */ /* 0x040fe200078efcff */
[----:B------:R-:W-:Y:S01]  /*15b0*/  IMAD.MOV R7, RZ, RZ, -R7 ;  /* 0x000000ffff077224 */ /* 0x000fe200078e0a07 */
[C---:B------:R-:W-:Y:S01]  /*15c0*/  LOP3.LUT R28, R6.reuse, 0xc8, RZ, 0xfc, !PT ;  /* 0x000000c8061c7812 */ /* 0x040fe200078efcff */
[----:B------:R-:W-:Y:S01]  /*15d0*/  IMAD.MOV R11, RZ, RZ, -R11 ;  /* 0x000000ffff0b7224 */ /* 0x000fe200078e0a0b */
[----:B------:R-:W-:Y:S01]  /*15e0*/  LOP3.LUT R29, R6, 0xc4, RZ, 0xfc, !PT ;  /* 0x000000c4061d7812 */ /* 0x000fe200078efcff */
[----:B------:R-:W-:Y:S01]  /*15f0*/  IMAD.MOV R18, RZ, RZ, -R12 ;  /* 0x000000ffff127224 */ /* 0x000fe200078e0a0c */
[----:B------:R-:W-:Y:S01]  /*1600*/  IABS R26, R28 ;  /* 0x0000001c001a7213 */ /* 0x000fe20000000000 */
[----:B------:R-:W-:Y:S01]  /*1610*/  @!P1 IMAD.IADD R15, R15, 0x1, -R19 ;  /* 0x000000010f0f9824 */ /* 0x000fe200078e0a13 */
[----:B------:R-:W-:Y:S01]  /*1620*/  ISETP.NE.AND P1, PT, R2, RZ, PT ;  /* 0x000000ff0200720c */ /* 0x000fe20003f25270 */
[----:B------:R-:W-:Y:S01]  /*1630*/  IMAD R12, R4, R7, R13 ;  /* 0x00000007040c7224 */ /* 0x000fe200078e020d */
[----:B------:R-:W-:Y:S01]  /*1640*/  LOP3.LUT R2, RZ, R2, RZ, 0x33, !PT ;  /* 0x00000002ff027212 */ /* 0x000fe200078e33ff */
[----:B------:R-:W-:Y:S01]  /*1650*/  @!P3 IMAD.IADD R16, R16, 0x1, -R19 ;  /* 0x000000011010b824 */ /* 0x000fe200078e0a13 */
[----:B------:R-:W-:Y:S01]  /*1660*/  IABS R19, R23 ;  /* 0x0000001700137213 */ /* 0x000fe20000000000 */
[C---:B------:R-:W-:Y:S01]  /*1670*/  IMAD R13, R4.reuse, R11, R14 ;  /* 0x0000000b040d7224 */ /* 0x040fe200078e020e */
[----:B------:R-:W-:Y:S01]  /*1680*/  ISETP.GT.U32.AND P3, PT, R4, R12, PT ;  /* 0x0000000c0400720c */ /* 0x000fe20003f64070 */
[----:B------:R-:W-:Y:S01]  /*1690*/  @!P2 IMAD.MOV R15, RZ, RZ, -R15 ;  /* 0x000000ffff0fa224 */ /* 0x000fe200078e0a0f */
[----:B------:R-:W-:Y:S01]  /*16a0*/  LOP3.LUT R30, R6, 0xc0, RZ, 0xfc, !PT ;  /* 0x000000c0061e7812 */ /* 0x000fe200078efcff */
[----:B------:R-:W-:Y:S01]  /*16b0*/  IMAD R14, R4, R18, R17 ;  /* 0x00000012040e7224 */ /* 0x000fe200078e0211 */
[----:B------:R-:W-:Y:S01]  /*16c0*/  LOP3.LUT R17, R6, 0xec, RZ, 0xfc, !PT ;  /* 0x000000ec06117812 */ /* 0x000fe200078efcff */
[----:B------:R-:W-:Y:S01]  /*16d0*/  @!P6 IMAD.MOV R16, RZ, RZ, -R16 ;  /* 0x000000ffff10e224 */ /* 0x000fe200078e0a10 */
[----:B------:R-:W-:Y:S01]  /*16e0*/  SEL R11, R2, R15, !P1 ;  /* 0x0000000f020b7207 */ /* 0x000fe20004800000 */
[C---:B------:R-:W-:Y:S01]  /*16f0*/  IMAD R168, R242.reuse, 0x6, RZ ;  /* 0x00000006f2a87824 */ /* 0x040fe200078e02ff */
[----:B------:R-:W-:Y:S01]  /*1700*/  IABS R7, R17 ;  /* 0x0000001100077213 */ /* 0x000fe20000000000 */
[----:B------:R-:W-:Y:S01]  /*1710*/  IMAD R169, R242, 0x5, RZ ;  /* 0x00000005f2a97824 */ /* 0x000fe200078e02ff */
[----:B------:R-:W-:Y:S01]  /*1720*/  SEL R2, R2, R16, !P1 ;  /* 0x0000001002027207 */ /* 0x000fe20004800000 */
[----:B------:R-:W-:Y:S01]  /*1730*/  IMAD.HI.U32 R16, R5, R19, RZ ;  /* 0x0000001305107227 */ /* 0x000fe200078e00ff */
[----:B------:R-:W-:-:S02]  /*1740*/  ISETP.GT.U32.AND P2, PT, R4, R13, PT ;  /* 0x0000000d0400720c */ /* 0x000fc40003f44070 */
[----:B------:R-:W-:Y:S01]  /*1750*/  ISETP.GT.U32.AND P1, PT, R4, R14, PT ;  /* 0x0000000e0400720c */ /* 0x000fe20003f24070 */
[----:B------:R-:W-:Y:S01]  /*1760*/  IMAD.MOV.U32 R15, RZ, RZ, R7 ;  /* 0x000000ffff0f7224 */ /* 0x000fe200078e0007 */
[----:B------:R-:W-:Y:S01]  /*1770*/  IABS R18, R22 ;  /* 0x0000001600127213 */ /* 0x000fe20000000000 */
[--C-:B------:R-:W-:Y:S01]  /*1780*/  @!P3 IMAD.IADD R12, R12, 0x1, -R4.reuse ;  /* 0x000000010c0cb824 */ /* 0x100fe200078e0a04 */
[----:B------:R-:W-:Y:S01]  /*1790*/  ISETP.GE.AND P3, PT, R17, RZ, PT ;  /* 0x000000ff1100720c */ /* 0x000fe20003f66270 */
[----:B------:R-:W-:Y:S01]  /*17a0*/  IMAD.HI.U32 R7, R5, R15, RZ ;  /* 0x0000000f05077227 */ /* 0x000fe200078e00ff */
[----:B------:R-:W-:Y:S02]  /*17b0*/  LOP3.LUT R31, R6, 0xb8, RZ, 0xfc, !PT ;  /* 0x000000b8061f7812 */ /* 0x000fe400078efcff */
[----:B------:R-:W-:Y:S01]  /*17c0*/  ISETP.GT.U32.AND P6, PT, R4, R12, PT ;  /* 0x0000000c0400720c */ /* 0x000fe20003fc4070 */
[----:B------:R-:W-:Y:S01]  /*17d0*/  IMAD.MOV R7, RZ, RZ, -R7 ;  /* 0x000000ffff077224 */ /* 0x000fe200078e0a07 */
[C---:B------:R-:W-:Y:S01]  /*17e0*/  LOP3.LUT R32, R6.reuse, 0xb4, RZ, 0xfc, !PT ;  /* 0x000000b406207812 */ /* 0x040fe200078efcff */
[--C-:B------:R-:W-:Y:S01]  /*17f0*/  @!P2 IMAD.IADD R13, R13, 0x1, -R4.reuse ;  /* 0x000000010d0da824 */ /* 0x100fe200078e0a04 */
[----:B------:R-:W-:Y:S01]  /*1800*/  LOP3.LUT R33, R6, 0xb0, RZ, 0xfc, !PT ;  /* 0x000000b006217812 */ /* 0x000fe200078efcff */
[----:B------:R-:W-:Y:S01]  /*1810*/  @!P1 IMAD.IADD R14, R14, 0x1, -R4 ;  /* 0x000000010e0e9824 */ /* 0x000fe200078e0a04 */
[----:B------:R-:W-:Y:S01]  /*1820*/  LOP3.LUT R36, R6, 0xa4, RZ, 0xfc, !PT ;  /* 0x000000a406247812 */ /* 0x000fe200078efcff */
[C---:B------:R-:W-:Y:S01]  /*1830*/  IMAD R15, R4.reuse, R7, R15 ;  /* 0x00000007040f7224 */ /* 0x040fe200078e020f */
[C---:B------:R-:W-:Y:S01]  /*1840*/  ISETP.GT.U32.AND P2, PT, R4.reuse, R13, PT ;  /* 0x0000000d0400720c */ /* 0x040fe20003f44070 */
[----:B------:R-:W-:Y:S01]  /*1850*/  IMAD.HI.U32 R7, R5, R18, RZ ;  /* 0x0000001205077227 */ /* 0x000fe200078e00ff */
[----:B------:R-:W-:-:S02]  /*1860*/  ISETP.GT.U32.AND P1, PT, R4, R14, PT ;  /* 0x0000000e0400720c */ /* 0x000fc40003f24070 */
[C---:B------:R-:W-:Y:S01]  /*1870*/  LOP3.LUT R39, R6.reuse, 0xa0, RZ, 0xfc, !PT ;  /* 0x000000a006277812 */ /* 0x040fe200078efcff */
[----:B------:R-:W-:Y:S01]  /*1880*/  IMAD.MOV R7, RZ, RZ, -R7 ;  /* 0x000000ffff077224 */ /* 0x000fe200078e0a07 */
[C---:B------:R-:W-:Y:S01]  /*1890*/  LOP3.LUT R40, R6.reuse, 0x98, RZ, 0xfc, !PT ;  /* 0x0000009806287812 */ /* 0x040fe200078efcff */
[----:B------:R-:W-:Y:S01]  /*18a0*/  IMAD.HI.U32 R17, R5, R21, RZ ;  /* 0x0000001505117227 */ /* 0x000fe200078e00ff */
[----:B------:R-:W-:Y:S02]  /*18b0*/  IABS R35, R39 ;  /* 0x0000002700237213 */ /* 0x000fe40000000000 */
[C---:B------:R-:W-:Y:S01]  /*18c0*/  LOP3.LUT R41, R6.reuse, 0x94, RZ, 0xfc, !PT ;  /* 0x0000009406297812 */ /* 0x040fe200078efcff */
[----:B------:R-:W-:Y:S01]  /*18d0*/  IMAD.MOV R20, RZ, RZ, -R16 ;  /* 0x000000ffff147224 */ /* 0x000fe200078e0a10 */
[----:B------:R-:W-:Y:S01]  /*18e0*/  LOP3.LUT R43, R6, 0x8c, RZ, 0xfc, !PT ;  /* 0x0000008c062b7812 */ /* 0x000fe200078efcff */
[----:B------:R-:W-:Y:S01]  /*18f0*/  IMAD R16, R4, R7, R18 ;  /* 0x0000000704107224 */ /* 0x000fe200078e0212 */
[----:B------:R-:W-:Y:S01]  /*1900*/  LOP3.LUT R42, R6, 0x90, RZ, 0xfc, !PT ;  /* 0x00000090062a7812 */ /* 0x000fe200078efcff */
[--C-:B------:R-:W-:Y:S01]  /*1910*/  @!P6 IMAD.IADD R12, R12, 0x1, -R4.reuse ;  /* 0x000000010c0ce824 */ /* 0x100fe200078e0a04 */
[C---:B------:R-:W-:Y:S01]  /*1920*/  ISETP.GT.U32.AND P6, PT, R4.reuse, R15, PT ;  /* 0x0000000f0400720c */ /* 0x040fe20003fc4070 */
[----:B------:R-:W-:Y:S01]  /*1930*/  IMAD.MOV R18, RZ, RZ, -R17 ;  /* 0x000000ffff127224 */ /* 0x000fe200078e0a11 */
[----:B------:R-:W-:Y:S01]  /*1940*/  IABS R38, R43 ;  /* 0x0000002b00267213 */ /* 0x000fe20000000000 */
[----:B------:R-:W-:Y:S01]  /*1950*/  IMAD R17, R4, R20, R19 ;  /* 0x0000001404117224 */ /* 0x000fe200078e0213 */
[----:B------:R-:W-:Y:S01]  /*1960*/  IABS R37, R42 ;  /* 0x0000002a00257213 */ /* 0x000fe20000000000 */
[--C-:B------:R-:W-:Y:S01]  /*1970*/  @!P2 IMAD.IADD R13, R13, 0x1, -R4.reuse ;  /* 0x000000010d0da824 */ /* 0x100fe200078e0a04 */
[----:B------:R-:W-:Y:S01]  /*1980*/  ISETP.GE.AND P2, PT, R22, RZ, PT ;  /* 0x000000ff1600720c */ /* 0x000fe20003f46270 */
[----:B------:R-:W-:Y:S01]  /*1990*/  IMAD R18, R4, R18, R21 ;  /* 0x0000001204127224 */ /* 0x000fe200078e0215 */
[----:B------:R-:W-:Y:S01]  /*19a0*/  LOP3.LUT R22, R6, 0xd8, RZ, 0xfc, !PT ;  /* 0x000000d806167812 */ /* 0x000fe200078efcff */
[----:B------:R-:W-:Y:S01]  /*19b0*/  @!P1 IMAD.IADD R14, R14, 0x1, -R4 ;  /* 0x000000010e0e9824 */ /* 0x000fe200078e0a04 */
[C---:B------:R-:W-:Y:S01]  /*19c0*/  ISETP.GT.U32.AND P1, PT, R4.reuse, R17, PT ;  /* 0x000000110400720c */ /* 0x040fe20003f24070 */
[----:B------:R-:W-:Y:S01]  /*19d0*/  @!P0 IMAD.MOV R12, RZ, RZ, -R12 ;  /* 0x000000ffff0c8224 */ /* 0x000fe200078e0a0c */
[C---:B------:R-:W-:Y:S01]  /*19e0*/  ISETP.GT.U32.AND P0, PT, R4.reuse, R16, PT ;  /* 0x000000100400720c */ /* 0x040fe20003f04070 */
[----:B------:R-:W-:Y:S01]  /*19f0*/  @!P5 IMAD.MOV R14, RZ, RZ, -R14 ;  /* 0x000000ffff0ed224 */ /* 0x000fe200078e0a0e */
[----:B------:R-:W-:Y:S01]  /*1a00*/  ISETP.GT.U32.AND P5, PT, R4, R18, PT ;  /* 0x000000120400720c */ /* 0x000fe20003fa4070 */
[----:B------:R-:W-:Y:S01]  /*1a10*/  @!P6 IMAD.IADD R15, R15, 0x1, -R4 ;  /* 0x000000010f0fe824 */ /* 0x000fe200078e0a04 */
[----:B------:R-:W-:Y:S01]  /*1a20*/  IABS R19, R22 ;  /* 0x0000001600137213 */ /* 0x000fe20000000000 */
[----:B------:R-:W-:Y:S01]  /*1a30*/  @!P4 IMAD.MOV R13, RZ, RZ, -R13 ;  /* 0x000000ffff0dc224 */ /* 0x000fe200078e0a0d */
[----:B------:R-:W-:Y:S01]  /*1a40*/  LOP3.LUT R21, R6, 0xd4, RZ, 0xfc, !PT ;  /* 0x000000d406157812 */ /* 0x000fe200078efcff */
[----:B------:R-:W-:Y:S01]  /*1a50*/  IMAD R11, R11, UR6, RZ ;  /* 0x000000060b0b7c24 */ /* 0x000fe2000f8e02ff */
[----:B------:R-:W-:Y:S01]  /*1a60*/  ISETP.GT.U32.AND P6, PT, R4, R15, PT ;  /* 0x0000000f0400720c */ /* 0x000fe20003fc4070 */
[----:B------:R-:W-:Y:S01]  /*1a70*/  IMAD.HI.U32 R7, R5, R19, RZ ;  /* 0x0000001305077227 */ /* 0x000fe200078e00ff */
[----:B------:R-:W-:-:S02]  /*1a80*/  IABS R20, R21 ;  /* 0x0000001500147213 */ /* 0x000fc40000000000 */
[----:B------:R-:W-:Y:S01]  /*1a90*/  ISETP.GE.AND P4, PT, R23, RZ, PT ;  /* 0x000000ff1700720c */ /* 0x000fe20003f86270 */
[--C-:B------:R-:W-:Y:S01]  /*1aa0*/  @!P1 IMAD.IADD R17, R17, 0x1, -R4.reuse ;  /* 0x0000000111119824 */ /* 0x100fe200078e0a04 */
[C---:B------:R-:W-:Y:S01]  /*1ab0*/  LOP3.LUT R44, R6.reuse, 0x88, RZ, 0xfc, !PT ;  /* 0x00000088062c7812 */ /* 0x040fe200078efcff */
[----:B------:R-:W-:Y:S01]  /*1ac0*/  IMAD.MOV R7, RZ, RZ, -R7 ;  /* 0x000000ffff077224 */ /* 0x000fe200078e0a07 */
[----:B------:R-:W-:Y:S01]  /*1ad0*/  LOP3.LUT R49, R6, 0x6c, RZ, 0xfc, !PT ;  /* 0x0000006c06317812 */ /* 0x000fe200078efcff */
[--C-:B------:R-:W-:Y:S01]  /*1ae0*/  @!P0 IMAD.IADD R16, R16, 0x1, -R4.reuse ;  /* 0x0000000110108824 */ /* 0x100fe200078e0a04 */
[----:B------:R-:W-:Y:S01]  /*1af0*/  ISETP.GE.AND P0, PT, R22, RZ, PT ;  /* 0x000000ff1600720c */ /* 0x000fe20003f06270 */
[----:B------:R-:W-:Y:S01]  /*1b00*/  @!P5 IMAD.IADD R18, R18, 0x1, -R4 ;  /* 0x000000011212d824 */ /* 0x000fe200078e0a04 */
[C---:B------:R-:W-:Y:S01]  /*1b10*/  ISETP.GT.U32.AND P5, PT, R4.reuse, R17, PT ;  /* 0x000000110400720c */ /* 0x040fe20003fa4070 */
[C---:B------:R-:W-:Y:S01]  /*1b20*/  IMAD R19, R4.reuse, R7, R19 ;  /* 0x0000000704137224 */ /* 0x040fe200078e0213 */
[----:B------:R-:W-:Y:S01]  /*1b30*/  ISETP.GT.U32.AND P1, PT, R4, R16, PT ;  /* 0x000000100400720c */ /* 0x000fe20003f24070 */
[----:B------:R-:W-:Y:S01]  /*1b40*/  IMAD.HI.U32 R7, R5, R20, RZ ;  /* 0x0000001405077227 */ /* 0x000fe200078e00ff */
[----:B------:R-:W-:-:S02]  /*1b50*/  LOP3.LUT R22, R6, 0xd0, RZ, 0xfc, !PT ;  /* 0x000000d006167812 */ /* 0x000fc400078efcff */
[----:B------:R-:W-:Y:S01]  /*1b60*/  LOP3.LUT R50, R6, 0x68, RZ, 0xfc, !PT ;  /* 0x0000006806327812 */ /* 0x000fe200078efcff */
[----:B------:R-:W-:Y:S01]  /*1b70*/  IMAD.MOV R7, RZ, RZ, -R7 ;  /* 0x000000ffff077224 */ /* 0x000fe200078e0a07 */
[----:B------:R-:W-:Y:S01]  /*1b80*/  IABS R23, R22 ;  /* 0x0000001600177213 */ /* 0x000fe20000000000 */
[----:B------:R-:W-:Y:S01]  /*1b90*/  @!P6 IMAD.IADD R15, R15, 0x1, -R4 ;  /* 0x000000010f0fe824 */ /* 0x000fe200078e0a04 */
[----:B------:R-:W-:Y:S01]  /*1ba0*/  ISETP.GE.AND P6, PT, R24, RZ, PT ;  /* 0x000000ff1800720c */ /* 0x000fe20003fc6270 */
[C---:B------:R-:W-:Y:S01]  /*1bb0*/  IMAD R20, R4.reuse, R7, R20 ;  /* 0x0000000704147224 */ /* 0x040fe200078e0214 */
[----:B------:R-:W-:Y:S01]  /*1bc0*/  IABS R24, R27 ;  /* 0x0000001b00187213 */ /* 0x000fe20000000000 */
[----:B------:R-:W-:Y:S01]  /*1bd0*/  @!P3 IMAD.MOV R15, RZ, RZ, -R15 ;  /* 0x000000ffff0fb224 */ /* 0x000fe200078e0a0f */
[C---:B------:R-:W-:Y:S01]  /*1be0*/  ISETP.GT.U32.AND P3, PT, R4.reuse, R18, PT ;  /* 0x000000120400720c */ /* 0x040fe20003f64070 */
[--C-:B------:R-:W-:Y:S01]  /*1bf0*/  @!P5 IMAD.IADD R17, R17, 0x1, -R4.reuse ;  /* 0x000000011111d824 */ /* 0x100fe200078e0a04 */
[----:B------:R-:W-:Y:S01]  /*1c00*/  ISETP.GT.U32.AND P5, PT, R4, R20, PT ;  /* 0x000000140400720c */ /* 0x000fe20003fa4070 */
[----:B------:R-:W-:Y:S01]  /*1c10*/  @!P1 IMAD.IADD R16, R16, 0x1, -R4 ;  /* 0x0000000110109824 */ /* 0x000fe200078e0a04 */
[----:B------:R-:W-:Y:S01]  /*1c20*/  ISETP.GT.U32.AND P1, PT, R4, R19, PT ;  /* 0x000000130400720c */ /* 0x000fe20003f24070 */
[----:B------:R-:W-:Y:S01]  /*1c30*/  IMAD.HI.U32 R7, R5, R23, RZ ;  /* 0x0000001705077227 */ /* 0x000fe200078e00ff */
[----:B------:R-:W-:-:S02]  /*1c40*/  LOP3.LUT R51, R6, 0x64, RZ, 0xfc, !PT ;  /* 0x0000006406337812 */ /* 0x000fc400078efcff */
[----:B------:R-:W-:Y:S01]  /*1c50*/  LOP3.LUT R52, R6, 0x60, RZ, 0xfc, !PT ;  /* 0x0000006006347812 */ /* 0x000fe200078efcff */
[----:B------:R-:W-:Y:S01]  /*1c60*/  IMAD.MOV R7, RZ, RZ, -R7 ;  /* 0x000000ffff077224 */ /* 0x000fe200078e0a07 */
[----:B------:R-:W-:Y:S01]  /*1c70*/  IABS R47, R51 ;  /* 0x00000033002f7213 */ /* 0x000fe20000000000 */
[----:B------:R-:W-:Y:S01]  /*1c80*/  @!P4 IMAD.MOV R17, RZ, RZ, -R17 ;  /* 0x000000ffff11c224 */ /* 0x000fe200078e0a11 */
[----:B------:R-:W-:Y:S01]  /*1c90*/  IABS R48, R52 ;  /* 0x0000003400307213 */ /* 0x000fe20000000000 */
[--C-:B------:R-:W-:Y:S01]  /*1ca0*/  @!P3 IMAD.IADD R18, R18, 0x1, -R4.reuse ;  /* 0x000000011212b824 */ /* 0x100fe200078e0a04 */
[----:B------:R-:W-:Y:S01]  /*1cb0*/  ISETP.GE.AND P3, PT, R21, RZ, PT ;  /* 0x000000ff1500720c */ /* 0x000fe20003f66270 */
[----:B------:R-:W-:Y:S01]  /*1cc0*/  @!P5 IMAD.IADD R20, R20, 0x1, -R4 ;  /* 0x000000011414d824 */ /* 0x000fe200078e0a04 */
[C---:B------:R-:W-:Y:S01]  /*1cd0*/  LOP3.LUT R53, R6.reuse, 0x58, RZ, 0xfc, !PT ;  /* 0x0000005806357812 */ /* 0x040fe200078efcff */
[----:B------:R-:W-:Y:S01]  /*1ce0*/  IMAD.HI.U32 R21, R5, R24, RZ ;  /* 0x0000001805157227 */ /* 0x000fe200078e00ff */
[----:B------:R-:W-:-:S02]  /*1cf0*/  LOP3.LUT R54, R6, 0x54, RZ, 0xfc, !PT ;  /* 0x0000005406367812 */ /* 0x000fc400078efcff */
[----:B------:R-:W-:Y:S01]  /*1d00*/  ISETP.GT.U32.AND P5, PT, R4, R20, PT ;  /* 0x000000140400720c */ /* 0x000fe20003fa4070 */
[----:B------:R-:W-:Y:S01]  /*1d10*/  @!P1 IMAD.IADD R19, R19, 0x1, -R4 ;  /* 0x0000000113139824 */ /* 0x000fe200078e0a04 */
[----:B------:R-:W-:Y:S01]  /*1d20*/  ISETP.GE.AND P1, PT, R22, RZ, PT ;  /* 0x000000ff1600720c */ /* 0x000fe20003f26270 */
[C---:B------:R-:W-:Y:S01]  /*1d30*/  IMAD.HI.U32 R22, R5.reuse, R26, RZ ;  /* 0x0000001a05167227 */ /* 0x040fe200078e00ff */
[C---:B------:R-:W-:Y:S02]  /*1d40*/  LOP3.LUT R55, R6.reuse, 0x50, RZ, 0xfc, !PT ;  /* 0x0000005006377812 */ /* 0x040fe400078efcff */
[C---:B------:R-:W-:Y:S01]  /*1d50*/  LOP3.LUT R56, R6.reuse, 0x4c, RZ, 0xfc, !PT ;  /* 0x0000004c06387812 */ /* 0x040fe200078efcff */
[----:B------:R-:W-:Y:S01]  /*1d60*/  IMAD.MOV R25, RZ, RZ, -R21 ;  /* 0x000000ffff197224 */ /* 0x000fe200078e0a15 */
[----:B------:R-:W-:Y:S01]  /*1d70*/  LOP3.LUT R57, R6, 0x48, RZ, 0xfc, !PT ;  /* 0x0000004806397812 */ /* 0x000fe200078efcff */
[----:B------:R-:W-:Y:S01]  /*1d80*/  IMAD R21, R4, R7, R23 ;  /* 0x0000000704157224 */ /* 0x000fe200078e0217 */
[C---:B------:R-:W-:Y:S01]  /*1d90*/  LOP3.LUT R59, R6.reuse, 0x40, RZ, 0xfc, !PT ;  /* 0x00000040063b7812 */ /* 0x040fe200078efcff */
[----:B------:R-:W-:Y:S01]  /*1da0*/  IMAD.MOV R23, RZ, RZ, -R22 ;  /* 0x000000ffff177224 */ /* 0x000fe200078e0a16 */
[----:B------:R-:W-:Y:S01]  /*1db0*/  LOP3.LUT R61, R6, 0x34, RZ, 0xfc, !PT ;  /* 0x00000034063d7812 */ /* 0x000fe200078efcff */
[C---:B------:R-:W-:Y:S01]  /*1dc0*/  IMAD R22, R4.reuse, R25, R24 ;  /* 0x0000001904167224 */ /* 0x040fe200078e0218 */
[C---:B------:R-:W-:Y:S01]  /*1dd0*/  ISETP.GT.U32.AND P4, PT, R4.reuse, R21, PT ;  /* 0x000000150400720c */ /* 0x040fe20003f84070 */
[C---:B------:R-:W-:Y:S01]  /*1de0*/  IMAD R23, R4.reuse, R23, R26 ;  /* 0x0000001704177224 */ /* 0x040fe200078e021a */
[----:B------:R-:W-:Y:S01]  /*1df0*/  IABS R24, R29 ;  /* 0x0000001d00187213 */ /* 0x000fe20000000000 */
[----:B------:R-:W-:Y:S01]  /*1e00*/  @!P6 IMAD.MOV R18, RZ, RZ, -R18 ;  /* 0x000000ffff12e224 */ /* 0x000fe200078e0a12 */
[----:B------:R-:W-:Y:S01]  /*1e10*/  ISETP.GT.U32.AND P6, PT, R4, R22, PT ;  /* 0x000000160400720c */ /* 0x000fe20003fc4070 */
[----:B------:R-:W-:Y:S01]  /*1e20*/  @!P5 IMAD.IADD R20, R20, 0x1, -R4 ;  /* 0x000000011414d824 */ /* 0x000fe200078e0a04 */
[----:B------:R-:W-:Y:S01]  /*1e30*/  ISETP.GT.U32.AND P5, PT, R4, R23, PT ;  /* 0x000000170400720c */ /* 0x000fe20003fa4070 */
[----:B------:R-:W-:Y:S01]  /*1e40*/  IMAD.HI.U32 R7, R5, R24, RZ ;  /* 0x0000001805077227 */ /* 0x000fe200078e00ff */
[----:B------:R-:W-:-:S02]  /*1e50*/  IABS R26, R30 ;  /* 0x0000001e001a7213 */ /* 0x000fc40000000000 */
[----:B------:R-:W-:Y:S01]  /*1e60*/  IABS R58, R61 ;  /* 0x0000003d003a7213 */ /* 0x000fe20000000000 */
[----:B------:R-:W-:Y:S01]  /*1e70*/  IMAD.MOV R25, RZ, RZ, -R7 ;  /* 0x000000ffff197224 */ /* 0x000fe200078e0a07 */
[----:B------:R-:W-:Y:S01]  /*1e80*/  LOP3.LUT R62, R6, 0x30, RZ, 0xfc, !PT ;  /* 0x00000030063e7812 */ /* 0x000fe200078efcff */
[--C-:B------:R-:W-:Y:S01]  /*1e90*/  @!P4 IMAD.IADD R21, R21, 0x1, -R4.reuse ;  /* 0x000000011515c824 */ /* 0x100fe200078e0a04 */
[----:B------:R-:W-:Y:S01]  /*1ea0*/  ISETP.GE.AND P4, PT, R28, RZ, PT ;  /* 0x000000ff1c00720c */ /* 0x000fe20003f86270 */
[----:B------:R-:W-:Y:S01]  /*1eb0*/  IMAD.HI.U32 R7, R5, R26, RZ ;  /* 0x0000001a05077227 */ /* 0x000fe200078e00ff */
[----:B------:R-:W-:Y:S02]  /*1ec0*/  IABS R28, R32 ;  /* 0x00000020001c7213 */ /* 0x000fe40000000000 */
[----:B------:R-:W-:Y:S01]  /*1ed0*/  IABS R60, R62 ;  /* 0x0000003e003c7213 */ /* 0x000fe20000000000 */
[--C-:B------:R-:W-:Y:S01]  /*1ee0*/  @!P6 IMAD.IADD R22, R22, 0x1, -R4.reuse ;  /* 0x000000011616e824 */ /* 0x100fe200078e0a04 */
[----:B------:R-:W-:Y:S01]  /*1ef0*/  ISETP.GT.U32.AND P6, PT, R4, R21, PT ;  /* 0x000000150400720c */ /* 0x000fe20003fc4070 */
[----:B------:R-:W-:Y:S01]  /*1f00*/  @!P5 IMAD.IADD R23, R23, 0x1, -R4 ;  /* 0x000000011717d824 */ /* 0x000fe200078e0a04 */
[----:B------:R-:W-:Y:S01]  /*1f10*/  LOP3.LUT R64, R6, 0x2c, RZ, 0xfc, !PT ;  /* 0x0000002c06407812 */ /* 0x000fe200078efcff */
[----:B------:R-:W-:Y:S01]  /*1f20*/  @!P2 IMAD.MOV R16, RZ, RZ, -R16 ;  /* 0x000000ffff10a224 */ /* 0x000fe200078e0a10 */
[C---:B------:R-:W-:Y:S01]  /*1f30*/  ISETP.GT.U32.AND P5, PT, R4.reuse, R22, PT ;  /* 0x000000160400720c */ /* 0x040fe20003fa4070 */
[C---:B------:R-:W-:Y:S01]  /*1f40*/  IMAD R24, R4.reuse, R25, R24 ;  /* 0x0000001904187224 */ /* 0x040fe200078e0218 */
[----:B------:R-:W-:Y:S01]  /*1f50*/  ISETP.GT.U32.AND P2, PT, R4, R19, PT ;  /* 0x000000130400720c */ /* 0x000fe20003f44070 */
[----:B------:R-:W-:Y:S01]  /*1f60*/  IMAD.MOV R7, RZ, RZ, -R7 ;  /* 0x000000ffff077224 */ /* 0x000fe200078e0a07 */
[C---:B------:R-:W-:Y:S01]  /*1f70*/  LOP3.LUT R68, R6.reuse, 0x20, RZ, 0xfc, !PT ;  /* 0x0000002006447812 */ /* 0x040fe200078efcff */
[----:B------:R-:W-:Y:S01]  /*1f80*/  @!P3 IMAD.MOV R20, RZ, RZ, -R20 ;  /* 0x000000ffff14b224 */ /* 0x000fe200078e0a14 */
[----:B------:R-:W-:Y:S01]  /*1f90*/  LOP3.LUT R66, R6, 0x24, RZ, 0xfc, !PT ;  /* 0x0000002406427812 */ /* 0x000fe200078efcff */
[----:B------:R-:W-:Y:S01]  /*1fa0*/  IMAD R25, R4, R7, R26 ;  /* 0x0000000704197224 */ /* 0x000fe200078e021a */
[----:B------:R-:W-:Y:S01]  /*1fb0*/  LOP3.LUT R65, R6, 0x28, RZ, 0xfc, !PT ;  /* 0x0000002806417812 */ /* 0x000fe200078efcff */
[--C-:B------:R-:W-:Y:S01]  /*1fc0*/  @!P6 IMAD.IADD R21, R21, 0x1, -R4.reuse ;  /* 0x000000011515e824 */ /* 0x100fe200078e0a04 */
[----:B------:R-:W-:Y:S01]  /*1fd0*/  ISETP.GT.U32.AND P6, PT, R4, R24, PT ;  /* 0x000000180400720c */ /* 0x000fe20003fc4070 */
[----:B------:R-:W-:Y:S01]  /*1fe0*/  IMAD R2, R2, UR6, RZ ;  /* 0x0000000602027c24 */ /* 0x000fe2000f8e02ff */
[----:B------:R-:W-:Y:S01]  /*1ff0*/  IABS R63, R66 ;  /* 0x00000042003f7213 */ /* 0x000fe20000000000 */
[--C-:B------:R-:W-:Y:S01]  /*2000*/  @!P5 IMAD.IADD R22, R22, 0x1, -R4.reuse ;  /* 0x000000011616d824 */ /* 0x100fe200078e0a04 */
[C---:B------:R-:W-:Y:S01]  /*2010*/  ISETP.GT.U32.AND P5, PT, R4.reuse, R25, PT ;  /* 0x000000190400720c */ /* 0x040fe20003fa4070 */
[--C-:B------:R-:W-:Y:S01]  /*2020*/  @!P2 IMAD.IADD R19, R19, 0x1, -R4.reuse ;  /* 0x000000011313a824 */ /* 0x100fe200078e0a04 */
[----:B------:R-:W-:Y:S01]  /*2030*/  ISETP.GE.AND P2, PT, R27, RZ, PT ;  /* 0x000000ff1b00720c */ /* 0x000fe20003f46270 */
[----:B------:R-:W-:Y:S01]  /*2040*/  @!P1 IMAD.MOV R21, RZ, RZ, -R21 ;  /* 0x000000ffff159224 */ /* 0x000fe200078e0a15 */
[----:B------:R-:W-:Y:S01]  /*2050*/  IABS R27, R31 ;  /* 0x0000001f001b7213 */ /* 0x000fe20000000000 */
[----:B------:R-:W-:Y:S01]  /*2060*/  @!P0 IMAD.MOV R19, RZ, RZ, -R19 ;  /* 0x000000ffff138224 */ /* 0x000fe200078e0a13 */
[----:B------:R-:W-:Y:S01]  /*2070*/  ISETP.GT.U32.AND P0, PT, R4, R23, PT ;  /* 0x000000170400720c */ /* 0x000fe20003f04070 */
[----:B------:R-:W-:Y:S01]  /*2080*/  IMAD.SHL.U32 R170, R242, 0x4, RZ ;  /* 0x00000004f2aa7824 */ /* 0x000fe200078e00ff */
[----:B------:R-:W-:Y:S01]  /*2090*/  LOP3.LUT R74, R6, 0x14, RZ, 0xfc, !PT ;  /* 0x00000014064a7812 */ /* 0x000fe200078efcff */
[----:B------:R-:W-:Y:S01]  /*20a0*/  @!P6 IMAD.IADD R24, R24, 0x1, -R4 ;  /* 0x000000011818e824 */ /* 0x000fe200078e0a04 */
[----:B------:R-:W-:Y:S01]  /*20b0*/  ISETP.GE.AND P6, PT, R30, RZ, PT ;  /* 0x000000ff1e00720c */ /* 0x000fe20003fc6270 */
[----:B------:R-:W-:Y:S01]  /*20c0*/  IMAD.HI.U32 R7, R5, R27, RZ ;  /* 0x0000001b05077227 */ /* 0x000fe200078e00ff */
[----:B------:R-:W-:-:S02]  /*20d0*/  LOP3.LUT R75, R6, 0x10, RZ, 0xfc, !PT ;  /* 0x00000010064b7812 */ /* 0x000fc400078efcff */
[----:B------:R-:W-:Y:S01]  /*20e0*/  LOP3.LUT R76, R6, 0xc, RZ, 0xfc, !PT ;  /* 0x0000000c064c7812 */ /* 0x000fe200078efcff */
[--C-:B------:R-:W-:Y:S01]  /*20f0*/  @!P5 IMAD.IADD R25, R25, 0x1, -R4.reuse ;  /* 0x000000011919d824 */ /* 0x100fe200078e0a04 */
[C---:B------:R-:W-:Y:S01]  /*2100*/  ISETP.GT.U32.AND P5, PT, R4.reuse, R24, PT ;  /* 0x000000180400720c */ /* 0x040fe20003fa4070 */
[----:B------:R-:W-:Y:S01]  /*2110*/  IMAD.MOV R26, RZ, RZ, -R7 ;  /* 0x000000ffff1a7224 */ /* 0x000fe200078e0a07 */
[----:B------:R-:W-:Y:S01]  /*2120*/  IABS R67, R75 ;  /* 0x0000004b00437213 */ /* 0x000fe20000000000 */
[----:B------:R-:W-:Y:S01]  /*2130*/  IMAD.HI.U32 R7, R5, R28, RZ ;  /* 0x0000001c05077227 */ /* 0x000fe200078e00ff */
[C---:B------:R-:W-:Y:S02]  /*2140*/  ISETP.GT.U32.AND P1, PT, R4.reuse, R25, PT ;  /* 0x000000190400720c */ /* 0x040fe40003f24070 */
[----:B------:R-:W-:Y:S01]  /*2150*/  IABS R69, R76 ;  /* 0x0000004c00457213 */ /* 0x000fe20000000000 */
[----:B------:R-:W-:Y:S01]  /*2160*/  IMAD R26, R4, R26, R27 ;  /* 0x0000001a041a7224 */ /* 0x000fe200078e021b */
[C---:B------:R-:W-:Y:S01]  /*2170*/  LOP3.LUT R77, R6.reuse, 0x8, RZ, 0xfc, !PT ;  /* 0x00000008064d7812 */ /* 0x040fe200078efcff */
[----:B------:R-:W-:Y:S01]  /*2180*/  IMAD.MOV R27, RZ, RZ, -R7 ;  /* 0x000000ffff1b7224 */ /* 0x000fe200078e0a07 */
[----:B------:R-:W-:Y:S01]  /*2190*/  LOP3.LUT R85, R6, 0x4, RZ, 0xfc, !PT ;  /* 0x0000000406557812 */ /* 0x000fe200078efcff */
[----:B------:R-:W-:Y:S01]  /*21a0*/  @!P0 IMAD.IADD R23, R23, 0x1, -R4 ;  /* 0x0000000117178824 */ /* 0x000fe200078e0a04 */
[C---:B------:R-:W-:Y:S01]  /*21b0*/  ISETP.GT.U32.AND P3, PT, R4.reuse, R26, PT ;  /* 0x0000001a0400720c */ /* 0x040fe20003f64070 */
[----:B------:R-:W-:Y:S01]  /*21c0*/  IMAD R27, R4, R27, R28 ;  /* 0x0000001b041b7224 */ /* 0x000fe200078e021c */
[----:B------:R-:W-:Y:S01]  /*21d0*/  ISETP.GE.AND P0, PT, R29, RZ, PT ;  /* 0x000000ff1d00720c */ /* 0x000fe20003f06270 */
[--C-:B------:R-:W-:Y:S01]  /*21e0*/  @!P5 IMAD.IADD R24, R24, 0x1, -R4.reuse ;  /* 0x000000011818d824 */ /* 0x100fe200078e0a04 */
[----:B------:R-:W-:Y:S01]  /*21f0*/  IABS R29, R33 ;  /* 0x00000021001d7213 */ /* 0x000fe20000000000 */
[----:B------:R-:W-:Y:S01]  /*2200*/  @!P1 IMAD.IADD R25, R25, 0x1, -R4 ;  /* 0x0000000119199824 */ /* 0x000fe200078e0a04 */
[----:B------:R-:W-:Y:S01]  /*2210*/  ISETP.GT.U32.AND P5, PT, R4, R27, PT ;  /* 0x0000001b0400720c */ /* 0x000fe20003fa4070 */
[----:B------:R-:W-:Y:S01]  /*2220*/  @!P4 IMAD.MOV R23, RZ, RZ, -R23 ;  /* 0x000000ffff17c224 */ /* 0x000fe200078e0a17 */
[----:B------:R-:W-:Y:S01]  /*2230*/  LOP3.LUT R28, R6, 0xac, RZ, 0xfc, !PT ;  /* 0x000000ac061c7812 */ /* 0x000fe200078efcff */
[----:B------:R-:W-:Y:S01]  /*2240*/  IMAD.HI.U32 R7, R5, R29, RZ ;  /* 0x0000001d05077227 */ /* 0x000fe200078e00ff */
[----:B------:R-:W-:-:S02]  /*2250*/  ISETP.GE.AND P4, PT, R32, RZ, PT ;  /* 0x000000ff2000720c */ /* 0x000fc40003f86270 */
[----:B------:R-:W-:Y:S01]  /*2260*/  IABS R30, R28 ;  /* 0x0000001c001e7213 */ /* 0x000fe20000000000 */
[----:B------:R-:W-:Y:S01]  /*2270*/  IMAD.MOV R7, RZ, RZ, -R7 ;  /* 0x000000ffff077224 */ /* 0x000fe200078e0a07 */
[----:B------:R-:W-:Y:S01]  /*2280*/  LOP3.LUT R32, R6, 0xa8, RZ, 0xfc, !PT ;  /* 0x000000a806207812 */ /* 0x000fe200078efcff */
[----:B------:R-:W-:Y:S01]  /*2290*/  @!P3 IMAD.IADD R26, R26, 0x1, -R4 ;  /* 0x000000011a1ab824 */ /* 0x000fe200078e0a04 */
[----:B------:R-:W-:Y:S01]  /*22a0*/  ISETP.GE.AND P3, PT, R28, RZ, PT ;  /* 0x000000ff1c00720c */ /* 0x000fe20003f66270 */
[C---:B------:R-:W-:Y:S01]  /*22b0*/  IMAD R28, R4.reuse, R7, R29 ;  /* 0x00000007041c7224 */ /* 0x040fe200078e021d */
[----:B------:R-:W-:Y:S01]  /*22c0*/  ISETP.GE.AND P1, PT, R33, RZ, PT ;  /* 0x000000ff2100720c */ /* 0x000fe20003f26270 */
[----:B------:R-:W-:Y:S01]  /*22d0*/  IMAD.MOV.U32 R29, RZ, RZ, R30 ;  /* 0x000000ffff1d7224 */ /* 0x000fe200078e001e */
[----:B------:R-:W-:Y:S01]  /*22e0*/  IABS R33, R36 ;  /* 0x0000002400217213 */ /* 0x000fe20000000000 */
[----:B------:R-:W-:Y:S01]  /*22f0*/  @!P5 IMAD.IADD R27, R27, 0x1, -R4 ;  /* 0x000000011b1bd824 */ /* 0x000fe200078e0a04 */
[----:B------:R-:W-:Y:S01]  /*2300*/  ISETP.GT.U32.AND P5, PT, R4, R26, PT ;  /* 0x0000001a0400720c */ /* 0x000fe20003fa4070 */
[----:B------:R-:W-:Y:S01]  /*2310*/  IMAD.HI.U32 R7, R5, R29, RZ ;  /* 0x0000001d05077227 */ /* 0x000fe200078e00ff */
[----:B------:R-:W-:-:S02]  /*2320*/  IABS R71, R77 ;  /* 0x0000004d00477213 */ /* 0x000fc40000000000 */
[----:B------:R-:W-:Y:S01]  /*2330*/  IABS R73, R85 ;  /* 0x0000005500497213 */ /* 0x000fe20000000000 */
[----:B------:R-:W-:Y:S01]  /*2340*/  IMAD.MOV R7, RZ, RZ, -R7 ;  /* 0x000000ffff077224 */ /* 0x000fe200078e0a07 */
[----:B------:R-:W-:Y:S01]  /*2350*/  IABS R78, R6 ;  /* 0x00000006004e7213 */ /* 0x000fe20000000000 */
[----:B------:R-:W-:Y:S01]  /*2360*/  @!P6 IMAD.MOV R25, RZ, RZ, -R25 ;  /* 0x000000ffff19e224 */ /* 0x000fe200078e0a19 */
[C---:B------:R-:W-:Y:S01]  /*2370*/  ISETP.GT.U32.AND P6, PT, R4.reuse, R28, PT ;  /* 0x0000001c0400720c */ /* 0x040fe20003fc4070 */
[C---:B------:R-:W-:Y:S02]  /*2380*/  IMAD R29, R4.reuse, R7, R29 ;  /* 0x00000007041d7224 */ /* 0x040fe400078e021d */
[----:B------:R-:W-:Y:S01]  /*2390*/  @!P0 IMAD.MOV R24, RZ, RZ, -R24 ;  /* 0x000000ffff188224 */ /* 0x000fe200078e0a18 */
[----:B------:R-:W-:Y:S01]  /*23a0*/  ISETP.GT.U32.AND P0, PT, R4, R27, PT ;  /* 0x0000001b0400720c */ /* 0x000fe20003f04070 */
[----:B------:R-:W-:Y:S01]  /*23b0*/  @!P5 IMAD.IADD R26, R26, 0x1, -R4 ;  /* 0x000000011a1ad824 */ /* 0x000fe200078e0a04 */
[----:B------:R-:W-:Y:S01]  /*23c0*/  ISETP.GT.U32.AND P5, PT, R4, R29, PT ;  /* 0x0000001d0400720c */ /* 0x000fe20003fa4070 */
[----:B------:R-:W-:Y:S01]  /*23d0*/  @!P2 IMAD.MOV R22, RZ, RZ, -R22 ;  /* 0x000000ffff16a224 */ /* 0x000fe200078e0a16 */
[----:B------:R-:W-:Y:S01]  /*23e0*/  ISETP.GE.AND P2, PT, R31, RZ, PT ;  /* 0x000000ff1f00720c */ /* 0x000fe20003f46270 */
[----:B------:R-:W-:Y:S01]  /*23f0*/  IMAD.HI.U32 R30, R5, R33, RZ ;  /* 0x00000021051e7227 */ /* 0x000fe200078e00ff */
[----:B------:R-:W-:-:S03]  /*2400*/  IABS R31, R32 ;  /* 0x00000020001f7213 */ /* 0x000fc60000000000 */
[----:B------:R-:W-:Y:S01]  /*2410*/  @!P6 IMAD.IADD R28, R28, 0x1, -R4 ;  /* 0x000000011c1ce824 */ /* 0x000fe200078e0a04 */
[----:B------:R-:W-:Y:S01]  /*2420*/  ISETP.GE.AND P6, PT, R36, RZ, PT ;  /* 0x000000ff2400720c */ /* 0x000fe20003fc6270 */
[----:B------:R-:W-:-:S04]  /*2430*/  IMAD.HI.U32 R7, R5, R31, RZ ;  /* 0x0000001f05077227 */ /* 0x000fc800078e00ff */
[--C-:B------:R-:W-:Y:S01]  /*2440*/  @!P0 IMAD.IADD R27, R27, 0x1, -R4.reuse ;  /* 0x000000011b1b8824 */ /* 0x100fe200078e0a04 */
[----:B------:R-:W-:Y:S01]  /*2450*/  ISETP.GE.AND P0, PT, R32, RZ, PT ;  /* 0x000000ff2000720c */ /* 0x000fe20003f06270 */
[----:B------:R-:W-:Y:S01]  /*2460*/  @!P5 IMAD.IADD R29, R29, 0x1, -R4 ;  /* 0x000000011d1dd824 */ /* 0x000fe200078e0a04 */
[C---:B------:R-:W-:Y:S01]  /*2470*/  ISETP.GT.U32.AND P5, PT, R4.reuse, R28, PT ;  /* 0x0000001c0400720c */ /* 0x040fe20003fa4070 */
[----:B------:R-:W-:Y:S02]  /*2480*/  IMAD.MOV R32, RZ, RZ, -R7 ;  /* 0x000000ffff207224 */ /* 0x000fe400078e0a07 */
[----:B------:R-:W-:Y:S02]  /*2490*/  IMAD.MOV R34, RZ, RZ, -R30 ;  /* 0x000000ffff227224 */ /* 0x000fe400078e0a1e */
[C---:B------:R-:W-:Y:S02]  /*24a0*/  IMAD R30, R4.reuse, R32, R31 ;  /* 0x00000020041e7224 */ /* 0x040fe400078e021f */
[----:B------:R-:W-:Y:S01]  /*24b0*/  @!P2 IMAD.MOV R26, RZ, RZ, -R26 ;  /* 0x000000ffff1aa224 */ /* 0x000fe200078e0a1a */
[----:B------:R-:W-:Y:S01]  /*24c0*/  ISETP.GT.U32.AND P2, PT, R4, R29, PT ;  /* 0x0000001d0400720c */ /* 0x000fe20003f44070 */
[----:B------:R-:W-:-:S04]  /*24d0*/  IMAD.HI.U32 R7, R5, R35, RZ ;  /* 0x0000002305077227 */ /* 0x000fc800078e00ff */
[C---:B------:R-:W-:Y:S01]  /*24e0*/  IMAD R31, R4.reuse, R34, R33 ;  /* 0x00000022041f7224 */ /* 0x040fe200078e0221 */
[----:B------:R-:W-:Y:S01]  /*24f0*/  IABS R34, R40 ;  /* 0x0000002800227213 */ /* 0x000fe20000000000 */
[----:B------:R-:W-:Y:S01]  /*2500*/  @!P4 IMAD.MOV R27, RZ, RZ, -R27 ;  /* 0x000000ffff1bc224 */ /* 0x000fe200078e0a1b */
[----:B------:R-:W-:Y:S01]  /*2510*/  ISETP.GT.U32.AND P4, PT, R4, R30, PT ;  /* 0x0000001e0400720c */ /* 0x000fe20003f84070 */
[----:B------:R-:W-:Y:S02]  /*2520*/  IMAD.MOV R7, RZ, RZ, -R7 ;  /* 0x000000ffff077224 */ /* 0x000fe400078e0a07 */
[--C-:B------:R-:W-:Y:S01]  /*2530*/  @!P5 IMAD.IADD R28, R28, 0x1, -R4.reuse ;  /* 0x000000011c1cd824 */ /* 0x100fe200078e0a04 */
[C---:B------:R-:W-:Y:S01]  /*2540*/  ISETP.GT.U32.AND P5, PT, R4.reuse, R31, PT ;  /* 0x0000001f0400720c */ /* 0x040fe20003fa4070 */
[----:B------:R-:W-:Y:S01]  /*2550*/  IMAD R32, R4, R7, R35 ;  /* 0x0000000704207224 */ /* 0x000fe200078e0223 */
[----:B------:R-:W-:Y:S01]  /*2560*/  IABS R35, R41 ;  /* 0x0000002900237213 */ /* 0x000fe20000000000 */
[----:B------:R-:W-:-:S02]  /*2570*/  @!P2 IMAD.IADD R29, R29, 0x1, -R4 ;  /* 0x000000011d1da824 */ /* 0x000fc400078e0a04 */
[----:B------:R-:W-:Y:S01]  /*2580*/  IMAD.HI.U32 R7, R5, R34, RZ ;  /* 0x0000002205077227 */ /* 0x000fe200078e00ff */
[----:B------:R-:W-:-:S03]  /*2590*/  ISETP.GT.U32.AND P2, PT, R4, R32, PT ;  /* 0x000000200400720c */ /* 0x000fc60003f44070 */
[----:B------:R-:W-:Y:S01]  /*25a0*/  @!P4 IMAD.IADD R30, R30, 0x1, -R4 ;  /* 0x000000011e1ec824 */ /* 0x000fe200078e0a04 */
[----:B------:R-:W-:Y:S01]  /*25b0*/  ISETP.GE.AND P4, PT, R39, RZ, PT ;  /* 0x000000ff2700720c */ /* 0x000fe20003f86270 */
[----:B------:R-:W-:-:S04]  /*25c0*/  IMAD.HI.U32 R33, R5, R35, RZ ;  /* 0x0000002305217227 */ /* 0x000fc800078e00ff */
[--C-:B------:R-:W-:Y:S01]  /*25d0*/  @!P5 IMAD.IADD R31, R31, 0x1, -R4.reuse ;  /* 0x000000011f1fd824 */ /* 0x100fe200078e0a04 */
[----:B------:R-:W-:Y:S01]  /*25e0*/  ISETP.GT.U32.AND P5, PT, R4, R30, PT ;  /* 0x0000001e0400720c */ /* 0x000fe20003fa4070 */
[----:B------:R-:W-:Y:S02]  /*25f0*/  IMAD.MOV R7, RZ, RZ, -R7 ;  /* 0x000000ffff077224 */ /* 0x000fe400078e0a07 */
[----:B------:R-:W-:Y:S01]  /*2600*/  @!P2 IMAD.IADD R32, R32, 0x1, -R4 ;  /* 0x000000012020a824 */ /* 0x000fe200078e0a04 */
[C---:B------:R-:W-:Y:S01]  /*2610*/  ISETP.GT.U32.AND P2, PT, R4.reuse, R31, PT ;  /* 0x0000001f0400720c */ /* 0x040fe20003f44070 */
[----:B------:R-:W-:Y:S02]  /*2620*/  IMAD.MOV R36, RZ, RZ, -R33 ;  /* 0x000000ffff247224 */ /* 0x000fe400078e0a21 */
[C---:B------:R-:W-:Y:S02]  /*2630*/  IMAD R33, R4.reuse, R7, R34 ;  /* 0x0000000704217224 */ /* 0x040fe400078e0222 */
[----:B------:R-:W-:-:S02]  /*2640*/  IMAD R34, R4, R36, R35 ;  /* 0x0000002404227224 */ /* 0x000fc400078e0223 */
[----:B------:R-:W-:-:S04]  /*2650*/  IMAD.HI.U32 R35, R5, R38, RZ ;  /* 0x0000002605237227 */ /* 0x000fc800078e00ff */
[--C-:B------:R-:W-:Y:S01]  /*2660*/  @!P5 IMAD.IADD R30, R30, 0x1, -R4.reuse ;  /* 0x000000011e1ed824 */ /* 0x100fe200078e0a04 */
[C---:B------:R-:W-:Y:S01]  /*2670*/  ISETP.GT.U32.AND P5, PT, R4.reuse, R33, PT ;  /* 0x000000210400720c */ /* 0x040fe20003fa4070 */
[----:B------:R-:W-:Y:S01]  /*2680*/  @!P2 IMAD.IADD R31, R31, 0x1, -R4 ;  /* 0x000000011f1fa824 */ /* 0x000fe200078e0a04 */
[----:B------:R-:W-:Y:S01]  /*2690*/  ISETP.GT.U32.AND P2, PT, R4, R34, PT ;  /* 0x000000220400720c */ /* 0x000fe20003f44070 */
[----:B------:R-:W-:Y:S02]  /*26a0*/  IMAD.MOV R39, RZ, RZ, -R35 ;  /* 0x000000ffff277224 */ /* 0x000fe400078e0a23 */
[----:B------:R-:W-:-:S04]  /*26b0*/  IMAD.HI.U32 R7, R5, R37, RZ ;  /* 0x0000002505077227 */ /* 0x000fc800078e00ff */
[----:B------:R-:W-:Y:S01]  /*26c0*/  IMAD R36, R4, R39, R38 ;  /* 0x0000002704247224 */ /* 0x000fe200078e0226 */
[----:B------:R-:W-:Y:S01]  /*26d0*/  LOP3.LUT R39, R6, 0x84, RZ, 0xfc, !PT ;  /* 0x0000008406277812 */ /* 0x000fe200078efcff */
[----:B------:R-:W-:Y:S01]  /*26e0*/  @!P3 IMAD.MOV R29, RZ, RZ, -R29 ;  /* 0x000000ffff1db224 */ /* 0x000fe200078e0a1d */
[----:B------:R-:W-:Y:S01]  /*26f0*/  ISETP.GE.AND P3, PT, R40, RZ, PT ;  /* 0x000000ff2800720c */ /* 0x000fe20003f66270 */
[----:B------:R-:W-:Y:S01]  /*2700*/  @!P5 IMAD.IADD R33, R33, 0x1, -R4 ;  /* 0x000000012121d824 */ /* 0x000fe200078e0a04 */
[----:B------:R-:W-:Y:S01]  /*2710*/  IABS R40, R44 ;  /* 0x0000002c00287213 */ /* 0x000fe20000000000 */
[----:B------:R-:W-:Y:S01]  /*2720*/  IMAD.MOV R7, RZ, RZ, -R7 ;  /* 0x000000ffff077224 */ /* 0x000fe200078e0a07 */
[----:B------:R-:W-:Y:S01]  /*2730*/  IABS R38, R39 ;  /* 0x0000002700267213 */ /* 0x000fe20000000000 */
[----:B------:R-:W-:Y:S01]  /*2740*/  @!P0 IMAD.MOV R30, RZ, RZ, -R30 ;  /* 0x000000ffff1e8224 */ /* 0x000fe200078e0a1e */
[C---:B------:R-:W-:Y:S01]  /*2750*/  ISETP.GT.U32.AND P0, PT, R4.reuse, R33, PT ;  /* 0x000000210400720c */ /* 0x040fe20003f04070 */
[----:B------:R-:W-:Y:S01]  /*2760*/  @!P6 IMAD.MOV R31, RZ, RZ, -R31 ;  /* 0x000000ffff1fe224 */ /* 0x000fe200078e0a1f */
[----:B------:R-:W-:Y:S01]  /*2770*/  ISETP.GT.U32.AND P6, PT, R4, R36, PT ;  /* 0x000000240400720c */ /* 0x000fe20003fc4070 */
[----:B------:R-:W-:-:S02]  /*2780*/  @!P2 IMAD.IADD R34, R34, 0x1, -R4 ;  /* 0x000000012222a824 */ /* 0x000fc400078e0a04 */
[C---:B------:R-:W-:Y:S02]  /*2790*/  IMAD R35, R4.reuse, R7, R37 ;  /* 0x0000000704237224 */ /* 0x040fe400078e0225 */
[----:B------:R-:W-:Y:S01]  /*27a0*/  IMAD.MOV.U32 R37, RZ, RZ, R40 ;  /* 0x000000ffff257224 */ /* 0x000fe200078e0028 */
[C---:B------:R-:W-:Y:S01]  /*27b0*/  ISETP.GT.U32.AND P2, PT, R4.reuse, R34, PT ;  /* 0x000000220400720c */ /* 0x040fe20003f44070 */
[----:B------:R-:W-:Y:S01]  /*27c0*/  @!P1 IMAD.MOV R28, RZ, RZ, -R28 ;  /* 0x000000ffff1c9224 */ /* 0x000fe200078e0a1c */
[C---:B------:R-:W-:Y:S01]  /*27d0*/  ISETP.GT.U32.AND P5, PT, R4.reuse, R35, PT ;  /* 0x000000230400720c */ /* 0x040fe20003fa4070 */
[----:B------:R-:W-:Y:S01]  /*27e0*/  IMAD.HI.U32 R7, R5, R37, RZ ;  /* 0x0000002505077227 */ /* 0x000fe200078e00ff */
[----:B------:R-:W-:Y:S02]  /*27f0*/  ISETP.GT.U32.AND P1, PT, R4, R32, PT ;  /* 0x000000200400720c */ /* 0x000fe40003f24070 */
[----:B------:R-:W-:Y:S01]  /*2800*/  LOP3.LUT R40, R6, 0x74, RZ, 0xfc, !PT ;  /* 0x0000007406287812 */ /* 0x000fe200078efcff */
[----:B------:R-:W-:-:S02]  /*2810*/  IMAD.MOV R7, RZ, RZ, -R7 ;  /* 0x000000ffff077224 */ /* 0x000fc400078e0a07 */
[--C-:B------:R-:W-:Y:S01]  /*2820*/  @!P0 IMAD.IADD R33, R33, 0x1, -R4.reuse ;  /* 0x0000000121218824 */ /* 0x100fe200078e0a04 */
[----:B------:R-:W-:Y:S01]  /*2830*/  ISETP.GE.AND P0, PT, R43, RZ, PT ;  /* 0x000000ff2b00720c */ /* 0x000fe20003f06270 */
[----:B------:R-:W-:Y:S01]  /*2840*/  @!P6 IMAD.IADD R36, R36, 0x1, -R4 ;  /* 0x000000012424e824 */ /* 0x000fe200078e0a04 */
[----:B------:R-:W-:Y:S01]  /*2850*/  ISETP.GE.AND P6, PT, R44, RZ, PT ;  /* 0x000000ff2c00720c */ /* 0x000fe20003fc6270 */
[C---:B------:R-:W-:Y:S01]  /*2860*/  IMAD R37, R4.reuse, R7, R37 ;  /* 0x0000000704257224 */ /* 0x040fe200078e0225 */
[----:B------:R-:W-:Y:S01]  /*2870*/  IABS R43, R40 ;  /* 0x00000028002b7213 */ /* 0x000fe20000000000 */
[----:B------:R-:W-:Y:S01]  /*2880*/  @!P3 IMAD.MOV R33, RZ, RZ, -R33 ;  /* 0x000000ffff21b224 */ /* 0x000fe200078e0a21 */
[----:B------:R-:W-:Y:S01]  /*2890*/  ISETP.GT.U32.AND P3, PT, R4, R36, PT ;  /* 0x000000240400720c */ /* 0x000fe20003f64070 */
[----:B------:R-:W-:-:S04]  /*28a0*/  IMAD.HI.U32 R7, R5, R38, RZ ;  /* 0x0000002605077227 */ /* 0x000fc800078e00ff */
[--C-:B------:R-:W-:Y:S01]  /*28b0*/  @!P2 IMAD.IADD R34, R34, 0x1, -R4.reuse ;  /* 0x000000012222a824 */ /* 0x100fe200078e0a04 */
[----:B------:R-:W-:Y:S01]  /*28c0*/  ISETP.GT.U32.AND P2, PT, R4, R37, PT ;  /* 0x000000250400720c */ /* 0x000fe20003f44070 */
[--C-:B------:R-:W-:Y:S02]  /*28d0*/  @!P5 IMAD.IADD R35, R35, 0x1, -R4.reuse ;  /* 0x000000012323d824 */ /* 0x100fe400078e0a04 */
[----:B------:R-:W-:Y:S02]  /*28e0*/  IMAD.MOV R7, RZ, RZ, -R7 ;  /* 0x000000ffff077224 */ /* 0x000fe400078e0a07 */
[----:B------:R-:W-:Y:S01]  /*28f0*/  @!P1 IMAD.IADD R32, R32, 0x1, -R4 ;  /* 0x0000000120209824 */ /* 0x000fe200078e0a04 */
[----:B------:R-:W-:Y:S01]  /*2900*/  ISETP.GE.AND P1, PT, R41, RZ, PT ;  /* 0x000000ff2900720c */ /* 0x000fe20003f26270 */
[C---:B------:R-:W-:Y:S01]  /*2910*/  IMAD R38, R4.reuse, R7, R38 ;  /* 0x0000000704267224 */ /* 0x040fe200078e0226 */
[----:B------:R-:W-:Y:S01]  /*2920*/  ISETP.GT.U32.AND P5, PT, R4, R35, PT ;  /* 0x000000230400720c */ /* 0x000fe20003fa4070 */
[----:B------:R-:W-:Y:S01]  /*2930*/  @!P4 IMAD.MOV R32, RZ, RZ, -R32 ;  /* 0x000000ffff20c224 */ /* 0x000fe200078e0a20 */
[----:B------:R-:W-:Y:S01]  /*2940*/  ISETP.GE.AND P4, PT, R42, RZ, PT ;  /* 0x000000ff2a00720c */ /* 0x000fe20003f86270 */
[--C-:B------:R-:W-:Y:S01]  /*2950*/  @!P3 IMAD.IADD R36, R36, 0x1, -R4.reuse ;  /* 0x000000012424b824 */ /* 0x100fe200078e0a04 */
[----:B------:R-:W-:Y:S01]  /*2960*/  ISETP.GT.U32.AND P3, PT, R4, R38, PT ;  /* 0x000000260400720c */ /* 0x000fe20003f64070 */
[----:B------:R-:W-:Y:S01]  /*2970*/  @!P2 IMAD.IADD R37, R37, 0x1, -R4 ;  /* 0x000000012525a824 */ /* 0x000fe200078e0a04 */
[C---:B------:R-:W-:Y:S01]  /*2980*/  LOP3.LUT R7, R6.reuse, 0x80, RZ, 0xfc, !PT ;  /* 0x0000008006077812 */ /* 0x040fe200078efcff */
[----:B------:R-:W-:Y:S01]  /*2990*/  @!P0 IMAD.MOV R36, RZ, RZ, -R36 ;  /* 0x000000ffff248224 */ /* 0x000fe200078e0a24 */
[----:B------:R-:W-:Y:S01]  /*29a0*/  LOP3.LUT R41, R6, 0x70, RZ, 0xfc, !PT ;  /* 0x0000007006297812 */ /* 0x000fe200078efcff */
[----:B------:R-:W-:Y:S01]  /*29b0*/  IMAD R250, R242, 0x3, RZ ;  /* 0x00000003f2fa7824 */ /* 0x000fe200078e02ff */
[----:B------:R-:W-:Y:S01]  /*29c0*/  ISETP.GT.U32.AND P2, PT, R4, R37, PT ;  /* 0x000000250400720c */ /* 0x000fe20003f44070 */
[----:B------:R-:W-:Y:S01]  /*29d0*/  @!P1 IMAD.MOV R34, RZ, RZ, -R34 ;  /* 0x000000ffff229224 */ /* 0x000fe200078e0a22 */
[----:B------:R-:W-:Y:S01]  /*29e0*/  ISETP.GE.AND P1, PT, R7, RZ, PT ;  /* 0x000000ff0700720c */ /* 0x000fe20003f26270 */
[--C-:B------:R-:W-:Y:S01]  /*29f0*/  @!P5 IMAD.IADD R35, R35, 0x1, -R4.reuse ;  /* 0x000000012323d824 */ /* 0x100fe200078e0a04 */
[----:B------:R-:W-:Y:S01]  /*2a00*/  ISETP.GE.AND P5, PT, R39, RZ, PT ;  /* 0x000000ff2700720c */ /* 0x000fe20003fa6270 */
[----:B------:R-:W-:Y:S01]  /*2a10*/  IMAD.SHL.U32 R246, R242, 0x2, RZ ;  /* 0x00000002f2f67824 */ /* 0x000fe200078e00ff */
[----:B------:R-:W-:Y:S01]  /*2a20*/  LOP3.LUT R39, R6, 0x78, RZ, 0xfc, !PT ;  /* 0x0000007806277812 */ /* 0x000fe200078efcff */
[----:B------:R-:W-:Y:S01]  /*2a30*/  @!P4 IMAD.MOV R35, RZ, RZ, -R35 ;  /* 0x000000ffff23c224 */ /* 0x000fe200078e0a23 */
[----:B------:R-:W-:Y:S01]  /*2a40*/  IABS R7, R7 ;  /* 0x0000000700077213 */ /* 0x000fe20000000000 */
[----:B------:R-:W-:Y:S01]  /*2a50*/  @!P3 IMAD.IADD R38, R38, 0x1, -R4 ;  /* 0x000000012626b824 */ /* 0x000fe200078e0a04 */
[----:B------:R-:W-:-:S02]  /*2a60*/  ISETP.GE.AND P4, PT, R39, RZ, PT ;  /* 0x000000ff2700720c */ /* 0x000fc40003f86270 */
[----:B------:R-:W-:Y:S01]  /*2a70*/  IABS R42, R39 ;  /* 0x00000027002a7213 */ /* 0x000fe20000000000 */
[----:B------:R-:W-:Y:S01]  /*2a80*/  IMAD.MOV.U32 R39, RZ, RZ, R7 ;  /* 0x000000ffff277224 */ /* 0x000fe200078e0007 */
[----:B------:R-:W-:Y:S01]  /*2a90*/  ISETP.GT.U32.AND P3, PT, R4, R38, PT ;  /* 0x000000260400720c */ /* 0x000fe20003f64070 */
[----:B------:R-:W-:Y:S01]  /*2aa0*/  @!P2 IMAD.IADD R37, R37, 0x1, -R4 ;  /* 0x000000012525a824 */ /* 0x000fe200078e0a04 */
[----:B------:R-:W-:Y:S01]  /*2ab0*/  ISETP.GE.AND P2, PT, R41, RZ, PT ;  /* 0x000000ff2900720c */ /* 0x000fe20003f46270 */
[C---:B------:R-:W-:Y:S01]  /*2ac0*/  IMAD.HI.U32 R7, R5.reuse, R39, RZ ;  /* 0x0000002705077227 */ /* 0x040fe200078e00ff */
[----:B------:R-:W-:Y:S02]  /*2ad0*/  IABS R45, R41 ;  /* 0x00000029002d7213 */ /* 0x000fe40000000000 */
[----:B------:R-:W-:Y:S01]  /*2ae0*/  ISETP.GE.AND P0, PT, R40, RZ, PT ;  /* 0x000000ff2800720c */ /* 0x000fe20003f06270 */
[----:B------:R-:W-:Y:S02]  /*2af0*/  IMAD.MOV R41, RZ, RZ, -R7 ;  /* 0x000000ffff297224 */ /* 0x000fe400078e0a07 */
[----:B------:R-:W-:-:S04]  /*2b00*/  IMAD.HI.U32 R7, R5, R42, RZ ;  /* 0x0000002a05077227 */ /* 0x000fc800078e00ff */
[----:B------:R-:W-:-:S04]  /*2b10*/  IMAD.HI.U32 R40, R5, R43, RZ ;  /* 0x0000002b05287227 */ /* 0x000fc800078e00ff */
[C---:B------:R-:W-:Y:S02]  /*2b20*/  IMAD R39, R4.reuse, R41, R39 ;  /* 0x0000002904277224 */ /* 0x040fe400078e0227 */
[----:B------:R-:W-:Y:S02]  /*2b30*/  IMAD.MOV R41, RZ, RZ, -R7 ;  /* 0x000000ffff297224 */ /* 0x000fe400078e0a07 */
[----:B------:R-:W-:Y:S02]  /*2b40*/  IMAD.MOV R44, RZ, RZ, -R40 ;  /* 0x000000ffff2c7224 */ /* 0x000fe400078e0a28 */
[C---:B------:R-:W-:Y:S02]  /*2b50*/  IMAD R40, R4.reuse, R41, R42 ;  /* 0x0000002904287224 */ /* 0x040fe400078e022a */
[----:B------:R-:W-:Y:S01]  /*2b60*/  @!P6 IMAD.MOV R37, RZ, RZ, -R37 ;  /* 0x000000ffff25e224 */ /* 0x000fe200078e0a25 */
[----:B------:R-:W-:Y:S01]  /*2b70*/  ISETP.GT.U32.AND P6, PT, R4, R39, PT ;  /* 0x000000270400720c */ /* 0x000fe20003fc4070 */
[----:B------:R-:W-:Y:S01]  /*2b80*/  @!P3 IMAD.IADD R38, R38, 0x1, -R4 ;  /* 0x000000012626b824 */ /* 0x000fe200078e0a04 */
[C---:B------:R-:W-:Y:S01]  /*2b90*/  ISETP.GT.U32.AND P3, PT, R4.reuse, R40, PT ;  /* 0x000000280400720c */ /* 0x040fe20003f64070 */
[----:B------:R-:W-:Y:S01]  /*2ba0*/  IMAD R41, R4, R44, R43 ;  /* 0x0000002c04297224 */ /* 0x000fe200078e022b */
[----:B------:R-:W-:Y:S01]  /*2bb0*/  IABS R44, R49 ;  /* 0x00000031002c7213 */ /* 0x000fe20000000000 */
[----:B------:R-:W-:-:S02]  /*2bc0*/  @!P5 IMAD.MOV R38, RZ, RZ, -R38 ;  /* 0x000000ffff26d224 */ /* 0x000fc400078e0a26 */
[----:B------:R-:W-:Y:S01]  /*2bd0*/  IMAD.HI.U32 R7, R5, R45, RZ ;  /* 0x0000002d05077227 */ /* 0x000fe200078e00ff */
[----:B------:R-:W-:-:S03]  /*2be0*/  ISETP.GT.U32.AND P5, PT, R4, R41, PT ;  /* 0x000000290400720c */ /* 0x000fc60003fa4070 */
[----:B------:R-:W-:Y:S02]  /*2bf0*/  IMAD.MOV R7, RZ, RZ, -R7 ;  /* 0x000000ffff077224 */ /* 0x000fe400078e0a07 */
[----:B------:R-:W-:Y:S02]  /*2c00*/  @!P6 IMAD.IADD R39, R39, 0x1, -R4 ;  /* 0x000000012727e824 */ /* 0x000fe400078e0a04 */
[C---:B------:R-:W-:Y:S01]  /*2c10*/  IMAD R42, R4.reuse, R7, R45 ;  /* 0x00000007042a7224 */ /* 0x040fe200078e022d */
[----:B------:R-:W-:Y:S01]  /*2c20*/  IABS R45, R50 ;  /* 0x00000032002d7213 */ /* 0x000fe20000000000 */
[----:B------:R-:W-:Y:S01]  /*2c30*/  IMAD.HI.U32 R7, R5, R44, RZ ;  /* 0x0000002c05077227 */ /* 0x000fe200078e00ff */
[----:B------:R-:W-:-:S03]  /*2c40*/  ISETP.GT.U32.AND P6, PT, R4, R39, PT ;  /* 0x000000270400720c */ /* 0x000fc60003fc4070 */
[----:B------:R-:W-:Y:S02]  /*2c50*/  @!P5 IMAD.IADD R41, R41, 0x1, -R4 ;  /* 0x000000012929d824 */ /* 0x000fe400078e0a04 */
[----:B------:R-:W-:-:S03]  /*2c60*/  IMAD.HI.U32 R43, R5, R45, RZ ;  /* 0x0000002d052b7227 */ /* 0x000fc600078e00ff */
[C---:B------:R-:W-:Y:S01]  /*2c70*/  ISETP.GT.U32.AND P5, PT, R4.reuse, R41, PT ;  /* 0x000000290400720c */ /* 0x040fe20003fa4070 */
[----:B------:R-:W-:Y:S02]  /*2c80*/  IMAD.MOV R7, RZ, RZ, -R7 ;  /* 0x000000ffff077224 */ /* 0x000fe400078e0a07 */
[----:B------:R-:W-:Y:S02]  /*2c90*/  IMAD.MOV R46, RZ, RZ, -R43 ;  /* 0x000000ffff2e7224 */ /* 0x000fe400078e0a2b */
[----:B------:R-:W-:Y:S02]  /*2ca0*/  IMAD R43, R4, R7, R44 ;  /* 0x00000007042b7224 */ /* 0x000fe400078e022c */
[--C-:B------:R-:W-:Y:S02]  /*2cb0*/  @!P3 IMAD.IADD R40, R40, 0x1, -R4.reuse ;  /* 0x000000012828b824 */ /* 0x100fe400078e0a04 */
[--C-:B------:R-:W-:Y:S01]  /*2cc0*/  @!P6 IMAD.IADD R39, R39, 0x1, -R4.reuse ;  /* 0x000000012727e824 */ /* 0x100fe200078e0a04 */
[C---:B------:R-:W-:Y:S01]  /*2cd0*/  ISETP.GT.U32.AND P6, PT, R4.reuse, R42, PT ;  /* 0x0000002a0400720c */ /* 0x040fe20003fc4070 */
[C---:B------:R-:W-:Y:S01]  /*2ce0*/  IMAD R44, R4.reuse, R46, R45 ;  /* 0x0000002e042c7224 */ /* 0x040fe200078e022d */
[----:B------:R-:W-:Y:S01]  /*2cf0*/  ISETP.GT.U32.AND P3, PT, R4, R40, PT ;  /* 0x000000280400720c */ /* 0x000fe20003f64070 */
[----:B------:R-:W-:-:S02]  /*2d00*/  @!P5 IMAD.IADD R41, R41, 0x1, -R4 ;  /* 0x000000012929d824 */ /* 0x000fc400078e0a04 */
[----:B------:R-:W-:Y:S01]  /*2d10*/  IMAD.MOV.U32 R46, RZ, RZ, R47 ;  /* 0x000000ffff2e7224 */ /* 0x000fe200078e002f */
[----:B------:R-:W-:Y:S01]  /*2d20*/  ISETP.GT.U32.AND P5, PT, R4, R44, PT ;  /* 0x0000002c0400720c */ /* 0x000fe20003fa4070 */
[----:B------:R-:W-:Y:S02]  /*2d30*/  IMAD.MOV.U32 R47, RZ, RZ, R48 ;  /* 0x000000ffff2f7224 */ /* 0x000fe400078e0030 */
[----:B------:R-:W-:-:S04]  /*2d40*/  IMAD.HI.U32 R7, R5, R46, RZ ;  /* 0x0000002e05077227 */ /* 0x000fc800078e00ff */
[--C-:B------:R-:W-:Y:S02]  /*2d50*/  @!P6 IMAD.IADD R42, R42, 0x1, -R4.reuse ;  /* 0x000000012a2ae824 */ /* 0x100fe400078e0a04 */
[----:B------:R-:W-:Y:S01]  /*2d60*/  @!P1 IMAD.MOV R39, RZ, RZ, -R39 ;  /* 0x000000ffff279224 */ /* 0x000fe200078e0a27 */
[----:B------:R-:W-:Y:S01]  /*2d70*/  ISETP.GE.AND P1, PT, R49, RZ, PT ;  /* 0x000000ff3100720c */ /* 0x000fe20003f26270 */
[--C-:B------:R-:W-:Y:S01]  /*2d80*/  @!P3 IMAD.IADD R40, R40, 0x1, -R4.reuse ;  /* 0x000000012828b824 */ /* 0x100fe200078e0a04 */
[C---:B------:R-:W-:Y:S01]  /*2d90*/  ISETP.GT.U32.AND P3, PT, R4.reuse, R43, PT ;  /* 0x0000002b0400720c */ /* 0x040fe20003f64070 */
[----:B------:R-:W-:Y:S01]  /*2da0*/  IMAD.HI.U32 R45, R5, R47, RZ ;  /* 0x0000002f052d7227 */ /* 0x000fe200078e00ff */
[----:B------:R-:W-:Y:S02]  /*2db0*/  IABS R49, R53 ;  /* 0x0000003500317213 */ /* 0x000fe40000000000 */
[----:B------:R-:W-:Y:S01]  /*2dc0*/  ISETP.GT.U32.AND P6, PT, R4, R42, PT ;  /* 0x0000002a0400720c */ /* 0x000fe20003fc4070 */
[----:B------:R-:W-:-:S02]  /*2dd0*/  @!P5 IMAD.IADD R44, R44, 0x1, -R4 ;  /* 0x000000012c2cd824 */ /* 0x000fc400078e0a04 */
[----:B------:R-:W-:Y:S02]  /*2de0*/  IMAD.MOV R7, RZ, RZ, -R7 ;  /* 0x000000ffff077224 */ /* 0x000fe400078e0a07 */
[----:B------:R-:W-:Y:S01]  /*2df0*/  IMAD.MOV R48, RZ, RZ, -R45 ;  /* 0x000000ffff307224 */ /* 0x000fe200078e0a2d */
[C---:B------:R-:W-:Y:S01]  /*2e00*/  ISETP.GT.U32.AND P5, PT, R4.reuse, R44, PT ;  /* 0x0000002c0400720c */ /* 0x040fe20003fa4070 */
[----:B------:R-:W-:Y:S02]  /*2e10*/  IMAD R45, R4, R7, R46 ;  /* 0x00000007042d7224 */ /* 0x000fe400078e022e */
[----:B------:R-:W-:-:S04]  /*2e20*/  IMAD.HI.U32 R7, R5, R49, RZ ;  /* 0x0000003105077227 */ /* 0x000fc800078e00ff */
[----:B------:R-:W-:Y:S02]  /*2e30*/  IMAD.MOV R7, RZ, RZ, -R7 ;  /* 0x000000ffff077224 */ /* 0x000fe400078e0a07 */
[----:B------:R-:W-:Y:S01]  /*2e40*/  IMAD R46, R4, R48, R47 ;  /* 0x00000030042e7224 */ /* 0x000fe200078e022f */
[----:B------:R-:W-:Y:S01]  /*2e50*/  IABS R48, R54 ;  /* 0x0000003600307213 */ /* 0x000fe20000000000 */
[--C-:B------:R-:W-:Y:S01]  /*2e60*/  @!P3 IMAD.IADD R43, R43, 0x1, -R4.reuse ;  /* 0x000000012b2bb824 */ /* 0x100fe200078e0a04 */
[----:B------:R-:W-:Y:S01]  /*2e70*/  ISETP.GE.AND P3, PT, R50, RZ, PT ;  /* 0x000000ff3200720c */ /* 0x000fe20003f66270 */
[----:B------:R-:W-:Y:S01]  /*2e80*/  @!P6 IMAD.IADD R42, R42, 0x1, -R4 ;  /* 0x000000012a2ae824 */ /* 0x000fe200078e0a04 */
[C---:B------:R-:W-:Y:S01]  /*2e90*/  ISETP.GT.U32.AND P6, PT, R4.reuse, R45, PT ;  /* 0x0000002d0400720c */ /* 0x040fe20003fc4070 */
[C---:B------:R-:W-:Y:S01]  /*2ea0*/  IMAD R47, R4.reuse, R7, R49 ;  /* 0x00000007042f7224 */ /* 0x040fe200078e0231 */
[----:B------:R-:W-:Y:S01]  /*2eb0*/  IABS R50, R55 ;  /* 0x0000003700327213 */ /* 0x000fe20000000000 */
[----:B------:R-:W-:Y:S01]  /*2ec0*/  @!P4 IMAD.MOV R40, RZ, RZ, -R40 ;  /* 0x000000ffff28c224 */ /* 0x000fe200078e0a28 */
[C---:B------:R-:W-:Y:S01]  /*2ed0*/  ISETP.GT.U32.AND P4, PT, R4.reuse, R43, PT ;  /* 0x0000002b0400720c */ /* 0x040fe20003f84070 */
[----:B------:R-:W-:Y:S01]  /*2ee0*/  @!P2 IMAD.MOV R42, RZ, RZ, -R42 ;  /* 0x000000ffff2aa224 */ /* 0x000fe200078e0a2a */
[----:B------:R-:W-:Y:S01]  /*2ef0*/  ISETP.GT.U32.AND P2, PT, R4, R46, PT ;  /* 0x0000002e0400720c */ /* 0x000fe20003f44070 */
[----:B------:R-:W-:Y:S01]  /*2f00*/  @!P5 IMAD.IADD R44, R44, 0x1, -R4 ;  /* 0x000000012c2cd824 */ /* 0x000fe200078e0a04 */
[----:B------:R-:W-:Y:S01]  /*2f10*/  ISETP.GT.U32.AND P5, PT, R4, R47, PT ;  /* 0x0000002f0400720c */ /* 0x000fe20003fa4070 */
[----:B------:R-:W-:-:S04]  /*2f20*/  IMAD.HI.U32 R7, R5, R48, RZ ;  /* 0x0000003005077227 */ /* 0x000fc800078e00ff */
[--C-:B------:R-:W-:Y:S01]  /*2f30*/  @!P6 IMAD.IADD R45, R45, 0x1, -R4.reuse ;  /* 0x000000012d2de824 */ /* 0x100fe200078e0a04 */
[----:B------:R-:W-:Y:S01]  /*2f40*/  ISETP.GE.AND P6, PT, R53, RZ, PT ;  /* 0x000000ff3500720c */ /* 0x000fe20003fc6270 */
[----:B------:R-:W-:Y:S02]  /*2f50*/  IMAD.MOV R49, RZ, RZ, -R7 ;  /* 0x000000ffff317224 */ /* 0x000fe400078e0a07 */
[--C-:B------:R-:W-:Y:S01]  /*2f60*/  @!P4 IMAD.IADD R43, R43, 0x1, -R4.reuse ;  /* 0x000000012b2bc824 */ /* 0x100fe200078e0a04 */
[----:B------:R-:W-:Y:S01]  /*2f70*/  ISETP.GE.AND P4, PT, R52, RZ, PT ;  /* 0x000000ff3400720c */ /* 0x000fe20003f86270 */
[--C-:B------:R-:W-:Y:S01]  /*2f80*/  @!P2 IMAD.IADD R46, R46, 0x1, -R4.reuse ;  /* 0x000000012e2ea824 */ /* 0x100fe200078e0a04 */
[C---:B------:R-:W-:Y:S01]  /*2f90*/  ISETP.GT.U32.AND P2, PT, R4.reuse, R45, PT ;  /* 0x0000002d0400720c */ /* 0x040fe20003f44070 */
[----:B------:R-:W-:Y:S01]  /*2fa0*/  @!P5 IMAD.IADD R47, R47, 0x1, -R4 ;  /* 0x000000012f2fd824 */ /* 0x000fe200078e0a04 */
[----:B------:R-:W-:Y:S01]  /*2fb0*/  IABS R52, R57 ;  /* 0x0000003900347213 */ /* 0x000fe20000000000 */
[----:B------:R-:W-:Y:S01]  /*2fc0*/  @!P1 IMAD.MOV R43, RZ, RZ, -R43 ;  /* 0x000000ffff2b9224 */ /* 0x000fe200078e0a2b */
[C---:B------:R-:W-:Y:S01]  /*2fd0*/  ISETP.GT.U32.AND P5, PT, R4.reuse, R46, PT ;  /* 0x0000002e0400720c */ /* 0x040fe20003fa4070 */
[----:B------:R-:W-:Y:S01]  /*2fe0*/  IMAD.HI.U32 R7, R5, R50, RZ ;  /* 0x0000003205077227 */ /* 0x000fe200078e00ff */
[----:B------:R-:W-:-:S03]  /*2ff0*/  ISETP.GT.U32.AND P1, PT, R4, R47, PT ;  /* 0x0000002f0400720c */ /* 0x000fc60003f24070 */
[C---:B------:R-:W-:Y:S02]  /*3000*/  IMAD R48, R4.reuse, R49, R48 ;  /* 0x0000003104307224 */ /* 0x040fe400078e0230 */
[----:B------:R-:W-:Y:S02]  /*3010*/  IMAD.MOV R7, RZ, RZ, -R7 ;  /* 0x000000ffff077224 */ /* 0x000fe400078e0a07 */
[----:B------:R-:W-:Y:S01]  /*3020*/  @!P0 IMAD.MOV R41, RZ, RZ, -R41 ;  /* 0x000000ffff298224 */ /* 0x000fe200078e0a29 */
[----:B------:R-:W-:Y:S01]  /*3030*/  ISETP.GE.AND P0, PT, R51, RZ, PT ;  /* 0x000000ff3300720c */ /* 0x000fe20003f06270 */
[----:B------:R-:W-:Y:S01]  /*3040*/  @!P2 IMAD.IADD R45, R45, 0x1, -R4 ;  /* 0x000000012d2da824 */ /* 0x000fe200078e0a04 */
[----:B------:R-:W-:Y:S01]  /*3050*/  IABS R51, R56 ;  /* 0x0000003800337213 */ /* 0x000fe20000000000 */
[C---:B------:R-:W-:Y:S01]  /*3060*/  IMAD R49, R4.reuse, R7, R50 ;  /* 0x0000000704317224 */ /* 0x040fe200078e0232 */
[----:B------:R-:W-:Y:S01]  /*3070*/  ISETP.GT.U32.AND P2, PT, R4, R48, PT ;  /* 0x000000300400720c */ /* 0x000fe20003f44070 */
[----:B------:R-:W-:-:S02]  /*3080*/  @!P1 IMAD.IADD R47, R47, 0x1, -R4 ;  /* 0x000000012f2f9824 */ /* 0x000fc400078e0a04 */
[----:B------:R-:W-:Y:S01]  /*3090*/  IMAD.HI.U32 R7, R5, R51, RZ ;  /* 0x0000003305077227 */ /* 0x000fe200078e00ff */
[----:B------:R-:W-:-:S03]  /*30a0*/  ISETP.GT.U32.AND P1, PT, R4, R49, PT ;  /* 0x000000310400720c */ /* 0x000fc60003f24070 */
[----:B------:R-:W-:Y:S01]  /*30b0*/  @!P5 IMAD.IADD R46, R46, 0x1, -R4 ;  /* 0x000000012e2ed824 */ /* 0x000fe200078e0a04 */
[----:B------:R-:W-:Y:S01]  /*30c0*/  ISETP.GE.AND P5, PT, R54, RZ, PT ;  /* 0x000000ff3600720c */ /* 0x000fe20003fa6270 */
[----:B------:R-:W-:Y:S01]  /*30d0*/  IMAD.HI.U32 R50, R5, R52, RZ ;  /* 0x0000003405327227 */ /* 0x000fe200078e00ff */
[----:B------:R-:W-:-:S03]  /*30e0*/  LOP3.LUT R54, R6, 0x44, RZ, 0xfc, !PT ;  /* 0x0000004406367812 */ /* 0x000fc600078efcff */
[----:B------:R-:W-:Y:S02]  /*30f0*/  IMAD.MOV R7, RZ, RZ, -R7 ;  /* 0x000000ffff077224 */ /* 0x000fe400078e0a07 */
[----:B------:R-:W-:Y:S01]  /*3100*/  IMAD.MOV R53, RZ, RZ, -R50 ;  /* 0x000000ffff357224 */ /* 0x000fe200078e0a32 */
[----:B------:R-:W-:Y:S01]  /*3110*/  IABS R50, R54 ;  /* 0x0000003600327213 */ /* 0x000fe20000000000 */
[--C-:B------:R-:W-:Y:S01]  /*3120*/  @!P2 IMAD.IADD R48, R48, 0x1, -R4.reuse ;  /* 0x000000013030a824 */ /* 0x100fe200078e0a04 */
[----:B------:R-:W-:Y:S01]  /*3130*/  ISETP.GE.AND P2, PT, R55, RZ, PT ;  /* 0x000000ff3700720c */ /* 0x000fe20003f46270 */
[C---:B------:R-:W-:Y:S01]  /*3140*/  IMAD R7, R4.reuse, R7, R51 ;  /* 0x0000000704077224 */ /* 0x040fe200078e0233 */
[----:B------:R-:W-:Y:S01]  /*3150*/  IABS R55, R59 ;  /* 0x0000003b00377213 */ /* 0x000fe20000000000 */
[----:B------:R-:W-:Y:S01]  /*3160*/  @!P1 IMAD.IADD R49, R49, 0x1, -R4 ;  /* 0x0000000131319824 */ /* 0x000fe200078e0a04 */
[C---:B------:R-:W-:Y:S01]  /*3170*/  ISETP.GT.U32.AND P1, PT, R4.reuse, R48, PT ;  /* 0x000000300400720c */ /* 0x040fe20003f24070 */
[----:B------:R-:W-:Y:S01]  /*3180*/  @!P3 IMAD.MOV R44, RZ, RZ, -R44 ;  /* 0x000000ffff2cb224 */ /* 0x000fe200078e0a2c */
[C---:B------:R-:W-:Y:S01]  /*3190*/  ISETP.GT.U32.AND P3, PT, R4.reuse, R7, PT ;  /* 0x000000070400720c */ /* 0x040fe20003f64070 */
[----:B------:R-:W-:-:S02]  /*31a0*/  IMAD R51, R4, R53, R52 ;  /* 0x0000003504337224 */ /* 0x000fc400078e0234 */
[----:B------:R-:W-:Y:S02]  /*31b0*/  IMAD.MOV.U32 R53, RZ, RZ, R50 ;  /* 0x000000ffff357224 */ /* 0x000fe400078e0032 */
[----:B------:R-:W-:Y:S01]  /*31c0*/  @!P0 IMAD.MOV R45, RZ, RZ, -R45 ;  /* 0x000000ffff2d8224 */ /* 0x000fe200078e0a2d */
[----:B------:R-:W-:Y:S01]  /*31d0*/  ISETP.GT.U32.AND P0, PT, R4, R49, PT ;  /* 0x000000310400720c */ /* 0x000fe20003f04070 */
[----:B------:R-:W-:-:S04]  /*31e0*/  IMAD.HI.U32 R50, R5, R53, RZ ;  /* 0x0000003505327227 */ /* 0x000fc800078e00ff */
[----:B------:R-:W-:Y:S01]  /*31f0*/  @!P4 IMAD.MOV R46, RZ, RZ, -R46 ;  /* 0x000000ffff2ec224 */ /* 0x000fe200078e0a2e */
[----:B------:R-:W-:Y:S01]  /*3200*/  ISETP.GT.U32.AND P4, PT, R4, R51, PT ;  /* 0x000000330400720c */ /* 0x000fe20003f84070 */
[----:B------:R-:W-:-:S04]  /*3210*/  IMAD.HI.U32 R52, R5, R55, RZ ;  /* 0x0000003705347227 */ /* 0x000fc800078e00ff */
[----:B------:R-:W-:Y:S02]  /*3220*/  IMAD.MOV R50, RZ, RZ, -R50 ;  /* 0x000000ffff327224 */ /* 0x000fe400078e0a32 */
[----:B------:R-:W-:Y:S01]  /*3230*/  @!P1 IMAD.IADD R48, R48, 0x1, -R4 ;  /* 0x0000000130309824 */ /* 0x000fe200078e0a04 */
[----:B------:R-:W-:Y:S01]  /*3240*/  ISETP.GE.AND P1, PT, R57, RZ, PT ;  /* 0x000000ff3900720c */ /* 0x000fe20003f26270 */
[----:B------:R-:W-:Y:S02]  /*3250*/  IMAD.MOV R52, RZ, RZ, -R52 ;  /* 0x000000ffff347224 */ /* 0x000fe400078e0a34 */
[--C-:B------:R-:W-:Y:S02]  /*3260*/  @!P3 IMAD.IADD R7, R7, 0x1, -R4.reuse ;  /* 0x000000010707b824 */ /* 0x100fe400078e0a04 */
[C---:B------:R-:W-:Y:S02]  /*3270*/  IMAD R53, R4.reuse, R50, R53 ;  /* 0x0000003204357224 */ /* 0x040fe400078e0235 */
[----:B------:R-:W-:Y:S01]  /*3280*/  @!P0 IMAD.IADD R49, R49, 0x1, -R4 ;  /* 0x0000000131318824 */ /* 0x000fe200078e0a04 */
[C---:B------:R-:W-:Y:S01]  /*3290*/  ISETP.GT.U32.AND P3, PT, R4.reuse, R7, PT ;  /* 0x000000070400720c */ /* 0x040fe20003f64070 */
[----:B------:R-:W-:Y:S01]  /*32a0*/  IMAD R55, R4, R52, R55 ;  /* 0x0000003404377224 */ /* 0x000fe200078e0237 */
[----:B------:R-:W-:Y:S01]  /*32b0*/  LOP3.LUT R52, R6, 0x38, RZ, 0xfc, !PT ;  /* 0x0000003806347812 */ /* 0x000fe200078efcff */
[----:B------:R-:W-:Y:S01]  /*32c0*/  @!P5 IMAD.MOV R48, RZ, RZ, -R48 ;  /* 0x000000ffff30d224 */ /* 0x000fe200078e0a30 */
[----:B------:R-:W-:Y:S01]  /*32d0*/  ISETP.GT.U32.AND P5, PT, R4, R53, PT ;  /* 0x000000350400720c */ /* 0x000fe20003fa4070 */
[----:B------:R-:W-:Y:S01]  /*32e0*/  @!P4 IMAD.IADD R51, R51, 0x1, -R4 ;  /* 0x000000013333c824 */ /* 0x000fe200078e0a04 */
[----:B------:R-:W-:Y:S01]  /*32f0*/  ISETP.GE.AND P0, PT, R54, RZ, PT ;  /* 0x000000ff3600720c */ /* 0x000fe20003f06270 */
[----:B------:R-:W-:Y:S01]  /*3300*/  @!P2 IMAD.MOV R49, RZ, RZ, -R49 ;  /* 0x000000ffff31a224 */ /* 0x000fe200078e0a31 */
[----:B------:R-:W-:Y:S01]  /*3310*/  ISETP.GT.U32.AND P2, PT, R4, R55, PT ;  /* 0x000000370400720c */ /* 0x000fe20003f44070 */
[----:B------:R-:W-:Y:S01]  /*3320*/  @!P6 IMAD.MOV R47, RZ, RZ, -R47 ;  /* 0x000000ffff2fe224 */ /* 0x000fe200078e0a2f */
[----:B------:R-:W-:-:S02]  /*3330*/  ISETP.GE.AND P6, PT, R56, RZ, PT ;  /* 0x000000ff3800720c */ /* 0x000fc40003fc6270 */
[C---:B------:R-:W-:Y:S01]  /*3340*/  ISETP.GT.U32.AND P4, PT, R4.reuse, R51, PT ;  /* 0x000000330400720c */ /* 0x040fe20003f84070 */
[--C-:B------:R-:W-:Y:S01]  /*3350*/  @!P3 IMAD.IADD R7, R7, 0x1, -R4.reuse ;  /* 0x000000010707b824 */ /* 0x100fe200078e0a04 */
[----:B------:R-:W-:Y:S02]  /*3360*/  IABS R56, R52 ;  /* 0x0000003400387213 */ /* 0x000fe40000000000 */
[----:B------:R-:W-:Y:S01]  /*3370*/  ISETP.GE.AND P3, PT, R59, RZ, PT ;  /* 0x000000ff3b00720c */ /* 0x000fe20003f66270 */
[--C-:B------:R-:W-:Y:S02]  /*3380*/  @!P5 IMAD.IADD R53, R53, 0x1, -R4.reuse ;  /* 0x000000013535d824 */ /* 0x100fe400078e0a04 */
[----:B------:R-:W-:Y:S02]  /*3390*/  IMAD.MOV.U32 R54, RZ, RZ, R7 ;  /* 0x000000ffff367224 */ /* 0x000fe400078e0007 */
[----:B------:R-:W-:Y:S01]  /*33a0*/  @!P2 IMAD.IADD R55, R55, 0x1, -R4 ;  /* 0x000000013737a824 */ /* 0x000fe200078e0a04 */
[----:B------:R-:W-:Y:S01]  /*33b0*/  ISETP.GT.U32.AND P5, PT, R4, R53, PT ;  /* 0x000000350400720c */ /* 0x000fe20003fa4070 */
[----:B------:R-:W-:Y:S01]  /*33c0*/  IMAD.HI.U32 R50, R5, R56, RZ ;  /* 0x0000003805327227 */ /* 0x000fe200078e00ff */
[----:B------:R-:W-:-:S02]  /*33d0*/  ISETP.GE.AND P2, PT, R61, RZ, PT ;  /* 0x000000ff3d00720c */ /* 0x000fc40003f46270 */
[----:B------:R-:W-:Y:S01]  /*33e0*/  IABS R61, R65 ;  /* 0x00000041003d7213 */ /* 0x000fe20000000000 */
[----:B------:R-:W-:Y:S01]  /*33f0*/  @!P4 IMAD.IADD R51, R51, 0x1, -R4 ;  /* 0x000000013333c824 */ /* 0x000fe200078e0a04 */
[----:B------:R-:W-:Y:S01]  /*3400*/  ISETP.GE.AND P4, PT, R52, RZ, PT ;  /* 0x000000ff3400720c */ /* 0x000fe20003f86270 */
[----:B------:R-:W-:Y:S01]  /*3410*/  @!P6 IMAD.MOV R54, RZ, RZ, -R54 ;  /* 0x000000ffff36e224 */ /* 0x000fe200078e0a36 */
[----:B------:R-:W-:Y:S01]  /*3420*/  ISETP.GT.U32.AND P6, PT, R4, R55, PT ;  /* 0x000000370400720c */ /* 0x000fe20003fc4070 */
[----:B------:R-:W-:-:S04]  /*3430*/  IMAD.HI.U32 R52, R5, R58, RZ ;  /* 0x0000003a05347227 */ /* 0x000fc800078e00ff */
[----:B------:R-:W-:Y:S02]  /*3440*/  IMAD.MOV R57, RZ, RZ, -R50 ;  /* 0x000000ffff397224 */ /* 0x000fe400078e0a32 */
[----:B------:R-:W-:Y:S02]  /*3450*/  IMAD.MOV R59, RZ, RZ, -R52 ;  /* 0x000000ffff3b7224 */ /* 0x000fe400078e0a34 */
[C---:B------:R-:W-:Y:S02]  /*3460*/  IMAD R7, R4.reuse, R57, R56 ;  /* 0x0000003904077224 */ /* 0x040fe400078e0238 */
[C---:B------:R-:W-:Y:S01]  /*3470*/  IMAD R57, R4.reuse, R59, R58 ;  /* 0x0000003b04397224 */ /* 0x040fe200078e023a */
[----:B------:R-:W-:Y:S01]  /*3480*/  IABS R58, R64 ;  /* 0x00000040003a7213 */ /* 0x000fe20000000000 */
[--C-:B------:R-:W-:Y:S01]  /*3490*/  @!P5 IMAD.IADD R53, R53, 0x1, -R4.reuse ;  /* 0x000000013535d824 */ /* 0x100fe200078e0a04 */
[C---:B------:R-:W-:Y:S01]  /*34a0*/  ISETP.GT.U32.AND P5, PT, R4.reuse, R7, PT ;  /* 0x000000070400720c */ /* 0x040fe20003fa4070 */
[----:B------:R-:W-:Y:S01]  /*34b0*/  @!P6 IMAD.IADD R55, R55, 0x1, -R4 ;  /* 0x000000013737e824 */ /* 0x000fe200078e0a04 */
[----:B------:R-:W-:Y:S01]  /*34c0*/  ISETP.GT.U32.AND P6, PT, R4, R57, PT ;  /* 0x000000390400720c */ /* 0x000fe20003fc4070 */
[----:B------:R-:W-:-:S02]  /*34d0*/  IMAD.MOV.U32 R52, RZ, RZ, R60 ;  /* 0x000000ffff347224 */ /* 0x000fc400078e003c */
[----:B------:R-:W-:Y:S02]  /*34e0*/  IMAD.MOV.U32 R56, RZ, RZ, R51 ;  /* 0x000000ffff387224 */ /* 0x000fe400078e0033 */
[----:B------:R-:W-:-:S04]  /*34f0*/  IMAD.HI.U32 R50, R5, R52, RZ ;  /* 0x0000003405327227 */ /* 0x000fc800078e00ff */
[----:B------:R-:W-:Y:S02]  /*3500*/  IMAD.MOV R59, RZ, RZ, -R50 ;  /* 0x000000ffff3b7224 */ /* 0x000fe400078e0a32 */
[--C-:B------:R-:W-:Y:S02]  /*3510*/  @!P5 IMAD.IADD R7, R7, 0x1, -R4.reuse ;  /* 0x000000010707d824 */ /* 0x100fe400078e0a04 */
[----:B------:R-:W-:Y:S02]  /*3520*/  @!P6 IMAD.IADD R57, R57, 0x1, -R4 ;  /* 0x000000013939e824 */ /* 0x000fe400078e0a04 */
[----:B------:R-:W-:Y:S01]  /*3530*/  IMAD.HI.U32 R50, R5, R58, RZ ;  /* 0x0000003a05327227 */ /* 0x000fe200078e00ff */
[----:B------:R-:W-:-:S03]  /*3540*/  ISETP.GT.U32.AND P6, PT, R4, R7, PT ;  /* 0x000000070400720c */ /* 0x000fc60003fc4070 */
[----:B------:R-:W-:Y:S01]  /*3550*/  IMAD.MOV R51, RZ, RZ, -R50 ;  /* 0x000000ffff337224 */ /* 0x000fe200078e0a32 */
[----:B------:R-:W-:Y:S01]  /*3560*/  IABS R50, R68 ;  /* 0x0000004400327213 */ /* 0x000fe20000000000 */
[C---:B------:R-:W-:Y:S02]  /*3570*/  IMAD R59, R4.reuse, R59, R52 ;  /* 0x0000003b043b7224 */ /* 0x040fe400078e0234 */
[C---:B------:R-:W-:Y:S02]  /*3580*/  IMAD R51, R4.reuse, R51, R58 ;  /* 0x0000003304337224 */ /* 0x040fe400078e023a */
[----:B------:R-:W-:Y:S01]  /*3590*/  IMAD.MOV.U32 R58, RZ, RZ, R53 ;  /* 0x000000ffff3a7224 */ /* 0x000fe200078e0035 */
[C---:B------:R-:W-:Y:S01]  /*35a0*/  ISETP.GT.U32.AND P5, PT, R4.reuse, R59, PT ;  /* 0x0000003b0400720c */ /* 0x040fe20003fa4070 */
[----:B------:R-:W-:Y:S02]  /*35b0*/  IMAD.MOV.U32 R53, RZ, RZ, R50 ;  /* 0x000000ffff357224 */ /* 0x000fe400078e0032 */
[----:B------:R-:W-:Y:S01]  /*35c0*/  @!P6 IMAD.IADD R7, R7, 0x1, -R4 ;  /* 0x000000010707e824 */ /* 0x000fe200078e0a04 */
[----:B------:R-:W-:Y:S01]  /*35d0*/  ISETP.GT.U32.AND P6, PT, R4, R51, PT ;  /* 0x000000330400720c */ /* 0x000fe20003fc4070 */
[----:B------:R-:W-:-:S04]  /*35e0*/  IMAD.HI.U32 R50, R5, R63, RZ ;  /* 0x0000003f05327227 */ /* 0x000fc800078e00ff */
[----:B------:R-:W-:-:S04]  /*35f0*/  IMAD.HI.U32 R52, R5, R61, RZ ;  /* 0x0000003d05347227 */ /* 0x000fc800078e00ff */
[----:B------:R-:W-:Y:S02]  /*3600*/  IMAD.MOV R50, RZ, RZ, -R50 ;  /* 0x000000ffff327224 */ /* 0x000fe400078e0a32 */
[----:B------:R-:W-:Y:S01]  /*3610*/  @!P1 IMAD.MOV R56, RZ, RZ, -R56 ;  /* 0x000000ffff389224 */ /* 0x000fe200078e0a38 */
[----:B------:R-:W-:Y:S01]  /*3620*/  ISETP.GE.AND P1, PT, R62, RZ, PT ;  /* 0x000000ff3e00720c */ /* 0x000fe20003f26270 */
[----:B------:R-:W-:Y:S02]  /*3630*/  IMAD.MOV R52, RZ, RZ, -R52 ;  /* 0x000000ffff347224 */ /* 0x000fe400078e0a34 */
[----:B------:R-:W-:Y:S02]  /*3640*/  IMAD.MOV.U32 R62, RZ, RZ, R7 ;  /* 0x000000ffff3e7224 */ /* 0x000fe400078e0007 */
[----:B------:R-:W-:Y:S01]  /*3650*/  IMAD R7, R4, R50, R63 ;  /* 0x0000003204077224 */ /* 0x000fe200078e023f */
[----:B------:R-:W-:Y:S01]  /*3660*/  LOP3.LUT R63, R6, 0x18, RZ, 0xfc, !PT ;  /* 0x00000018063f7812 */ /* 0x000fe200078efcff */
[----:B------:R-:W-:-:S02]  /*3670*/  IMAD R61, R4, R52, R61 ;  /* 0x00000034043d7224 */ /* 0x000fc400078e023d */
[----:B------:R-:W-:Y:S01]  /*3680*/  @!P6 IMAD.IADD R51, R51, 0x1, -R4 ;  /* 0x000000013333e824 */ /* 0x000fe200078e0a04 */
[C---:B------:R-:W-:Y:S01]  /*3690*/  ISETP.GT.U32.AND P6, PT, R4.reuse, R7, PT ;  /* 0x000000070400720c */ /* 0x040fe20003fc4070 */
[----:B------:R-:W-:Y:S01]  /*36a0*/  @!P4 IMAD.MOV R62, RZ, RZ, -R62 ;  /* 0x000000ffff3ec224 */ /* 0x000fe200078e0a3e */
[C---:B------:R-:W-:Y:S01]  /*36b0*/  ISETP.GT.U32.AND P4, PT, R4.reuse, R61, PT ;  /* 0x0000003d0400720c */ /* 0x040fe20003f84070 */
[----:B------:R-:W-:Y:S01]  /*36c0*/  @!P0 IMAD.MOV R58, RZ, RZ, -R58 ;  /* 0x000000ffff3a8224 */ /* 0x000fe200078e0a3a */
[----:B------:R-:W-:Y:S01]  /*36d0*/  ISETP.GT.U32.AND P0, PT, R4, R57, PT ;  /* 0x000000390400720c */ /* 0x000fe20003f04070 */
[----:B------:R-:W-:Y:S01]  /*36e0*/  IMAD.MOV.U32 R60, RZ, RZ, R55 ;  /* 0x000000ffff3c7224 */ /* 0x000fe200078e0037 */
[----:B------:R-:W-:Y:S01]  /*36f0*/  IABS R55, R63 ;  /* 0x0000003f00377213 */ /* 0x000fe20000000000 */
[----:B------:R-:W-:-:S04]  /*3700*/  IMAD.HI.U32 R52, R5, R53, RZ ;  /* 0x0000003505347227 */ /* 0x000fc800078e00ff */
[----:B------:R-:W-:-:S04]  /*3710*/  IMAD.HI.U32 R50, R5, R55, RZ ;  /* 0x0000003705327227 */ /* 0x000fc800078e00ff */
[--C-:B------:R-:W-:Y:S02]  /*3720*/  @!P6 IMAD.IADD R7, R7, 0x1, -R4.reuse ;  /* 0x000000010707e824 */ /* 0x100fe400078e0a04 */
[--C-:B------:R-:W-:Y:S01]  /*3730*/  @!P4 IMAD.IADD R61, R61, 0x1, -R4.reuse ;  /* 0x000000013d3dc824 */ /* 0x100fe200078e0a04 */
[C---:B------:R-:W-:Y:S01]  /*3740*/  ISETP.GT.U32.AND P4, PT, R4.reuse, R51, PT ;  /* 0x000000330400720c */ /* 0x040fe20003f84070 */
[----:B------:R-:W-:Y:S01]  /*3750*/  @!P5 IMAD.IADD R59, R59, 0x1, -R4 ;  /* 0x000000013b3bd824 */ /* 0x000fe200078e0a04 */
[C---:B------:R-:W-:Y:S01]  /*3760*/  ISETP.GT.U32.AND P6, PT, R4.reuse, R7, PT ;  /* 0x000000070400720c */ /* 0x040fe20003fc4070 */
[----:B------:R-:W-:Y:S02]  /*3770*/  IMAD.MOV R52, RZ, RZ, -R52 ;  /* 0x000000ffff347224 */ /* 0x000fe400078e0a34 */
[----:B------:R-:W-:Y:S01]  /*3780*/  @!P0 IMAD.IADD R57, R57, 0x1, -R4 ;  /* 0x0000000139398824 */ /* 0x000fe200078e0a04 */
[----:B------:R-:W-:Y:S01]  /*3790*/  ISETP.GT.U32.AND P5, PT, R4, R59, PT ;  /* 0x0000003b0400720c */ /* 0x000fe20003fa4070 */
[----:B------:R-:W-:Y:S01]  /*37a0*/  @!P3 IMAD.MOV R60, RZ, RZ, -R60 ;  /* 0x000000ffff3cb224 */ /* 0x000fe200078e0a3c */
[----:B------:R-:W-:Y:S01]  /*37b0*/  ISETP.GE.AND P3, PT, R64, RZ, PT ;  /* 0x000000ff4000720c */ /* 0x000fe20003f66270 */
[----:B------:R-:W-:Y:S01]  /*37c0*/  IMAD.MOV R50, RZ, RZ, -R50 ;  /* 0x000000ffff327224 */ /* 0x000fe200078e0a32 */
[----:B------:R-:W-:Y:S01]  /*37d0*/  ISETP.GE.AND P0, PT, R65, RZ, PT ;  /* 0x000000ff4100720c */ /* 0x000fe20003f06270 */
[----:B------:R-:W-:Y:S01]  /*37e0*/  IMAD R53, R4, R52, R53 ;  /* 0x0000003404357224 */ /* 0x000fe200078e0235 */
[----:B------:R-:W-:Y:S01]  /*37f0*/  IABS R65, R74 ;  /* 0x0000004a00417213 */ /* 0x000fe20000000000 */
[----:B------:R-:W-:-:S02]  /*3800*/  IMAD.MOV.U32 R64, RZ, RZ, R57 ;  /* 0x000000ffff407224 */ /* 0x000fc400078e0039 */
[C---:B------:R-:W-:Y:S02]  /*3810*/  IMAD R55, R4.reuse, R50, R55 ;  /* 0x0000003204377224 */ /* 0x040fe400078e0237 */
[----:B------:R-:W-:Y:S01]  /*3820*/  @!P2 IMAD.MOV R64, RZ, RZ, -R64 ;  /* 0x000000ffff40a224 */ /* 0x000fe200078e0a40 */
[C---:B------:R-:W-:Y:S01]  /*3830*/  ISETP.GT.U32.AND P2, PT, R4.reuse, R61, PT ;  /* 0x0000003d0400720c */ /* 0x040fe20003f44070 */
[--C-:B------:R-:W-:Y:S01]  /*3840*/  @!P4 IMAD.IADD R51, R51, 0x1, -R4.reuse ;  /* 0x000000013333c824 */ /* 0x100fe200078e0a04 */
[C---:B------:R-:W-:Y:S01]  /*3850*/  ISETP.GT.U32.AND P4, PT, R4.reuse, R53, PT ;  /* 0x000000350400720c */ /* 0x040fe20003f84070 */
[--C-:B------:R-:W-:Y:S01]  /*3860*/  @!P6 IMAD.IADD R7, R7, 0x1, -R4.reuse ;  /* 0x000000010707e824 */ /* 0x100fe200078e0a04 */
[----:B------:R-:W-:Y:S01]  /*3870*/  ISETP.GT.U32.AND P6, PT, R4, R55, PT ;  /* 0x000000370400720c */ /* 0x000fe20003fc4070 */
[----:B------:R-:W-:Y:S01]  /*3880*/  @!P5 IMAD.IADD R59, R59, 0x1, -R4 ;  /* 0x000000013b3bd824 */ /* 0x000fe200078e0a04 */
[----:B------:R-:W-:Y:S01]  /*3890*/  ISETP.GE.AND P5, PT, R66, RZ, PT ;  /* 0x000000ff4200720c */ /* 0x000fe20003fa6270 */
[----:B------:R-:W-:-:S04]  /*38a0*/  IMAD.HI.U32 R50, R5, R65, RZ ;  /* 0x0000004105327227 */ /* 0x000fc800078e00ff */
[----:B------:R-:W-:Y:S02]  /*38b0*/  IMAD.MOV R50, RZ, RZ, -R50 ;  /* 0x000000ffff327224 */ /* 0x000fe400078e0a32 */
[--C-:B------:R-:W-:Y:S01]  /*38c0*/  @!P2 IMAD.IADD R61, R61, 0x1, -R4.reuse ;  /* 0x000000013d3da824 */ /* 0x100fe200078e0a04 */
[----:B------:R-:W-:Y:S01]  /*38d0*/  ISETP.GE.AND P2, PT, R68, RZ, PT ;  /* 0x000000ff4400720c */ /* 0x000fe20003f46270 */
[----:B------:R-:W-:Y:S01]  /*38e0*/  @!P4 IMAD.IADD R53, R53, 0x1, -R4 ;  /* 0x000000013535c824 */ /* 0x000fe200078e0a04 */
[----:B------:R-:W-:Y:S01]  /*38f0*/  ISETP.GE.AND P4, PT, R63, RZ, PT ;  /* 0x000000ff3f00720c */ /* 0x000fe20003f86270 */
[----:B------:R-:W-:Y:S01]  /*3900*/  IMAD.MOV.U32 R66, RZ, RZ, R59 ;  /* 0x000000ffff427224 */ /* 0x000fe200078e003b */
[----:B------:R-:W-:Y:S01]  /*3910*/  LEA.HI R63, R0, R8, RZ, 0x1b ;  /* 0x00000008003f7211 */ /* 0x000fe200078fd8ff */
[----:B------:R-:W-:-:S04]  /*3920*/  IMAD.HI.U32 R52, R5, R67, RZ ;  /* 0x0000004305347227 */ /* 0x000fc800078e00ff */
[----:B------:R-:W-:Y:S02]  /*3930*/  @!P6 IMAD.IADD R55, R55, 0x1, -R4 ;  /* 0x000000013737e824 */ /* 0x000fe400078e0a04 */
[----:B------:R-:W-:Y:S02]  /*3940*/  IMAD.MOV.U32 R68, RZ, RZ, R51 ;  /* 0x000000ffff447224 */ /* 0x000fe400078e0033 */
[C---:B------:R-:W-:Y:S02]  /*3950*/  IMAD R65, R4.reuse, R50, R65 ;  /* 0x0000003204417224 */ /* 0x040fe400078e0241 */
[----:B------:R-:W-:Y:S01]  /*3960*/  @!P1 IMAD.MOV R66, RZ, RZ, -R66 ;  /* 0x000000ffff429224 */ /* 0x000fe200078e0a42 */
[C---:B------:R-:W-:Y:S01]  /*3970*/  ISETP.GT.U32.AND P1, PT, R4.reuse, R53, PT ;  /* 0x000000350400720c */ /* 0x040fe20003f24070 */
[----:B------:R-:W-:Y:S01]  /*3980*/  IMAD.HI.U32 R57, R5, R69, RZ ;  /* 0x0000004505397227 */ /* 0x000fe200078e00ff */
[----:B------:R-:W-:-:S03]  /*3990*/  ISETP.GT.U32.AND P6, PT, R4, R65, PT ;  /* 0x000000410400720c */ /* 0x000fc60003fc4070 */
[----:B------:R-:W-:Y:S02]  /*39a0*/  IMAD.MOV R52, RZ, RZ, -R52 ;  /* 0x000000ffff347224 */ /* 0x000fe400078e0a34 */
[----:B------:R-:W-:Y:S01]  /*39b0*/  @!P3 IMAD.MOV R68, RZ, RZ, -R68 ;  /* 0x000000ffff44b224 */ /* 0x000fe200078e0a44 */
[C---:B------:R-:W-:Y:S01]  /*39c0*/  ISETP.GT.U32.AND P3, PT, R4.reuse, R55, PT ;  /* 0x000000370400720c */ /* 0x040fe20003f64070 */
[----:B------:R-:W-:Y:S02]  /*39d0*/  IMAD.MOV R57, RZ, RZ, -R57 ;  /* 0x000000ffff397224 */ /* 0x000fe400078e0a39 */
[C---:B------:R-:W-:Y:S02]  /*39e0*/  IMAD R67, R4.reuse, R52, R67 ;  /* 0x0000003404437224 */ /* 0x040fe400078e0243 */
[----:B------:R-:W-:Y:S02]  /*39f0*/  IMAD.MOV.U32 R70, RZ, RZ, R61 ;  /* 0x000000ffff467224 */ /* 0x000fe400078e003d */
[----:B------:R-:W-:-:S02]  /*3a00*/  IMAD R69, R4, R57, R69 ;  /* 0x0000003904457224 */ /* 0x000fc400078e0245 */
[----:B------:R-:W-:Y:S01]  /*3a10*/  @!P0 IMAD.MOV R70, RZ, RZ, -R70 ;  /* 0x000000ffff468224 */ /* 0x000fe200078e0a46 */
[----:B------:R-:W-:Y:S01]  /*3a20*/  ISETP.GT.U32.AND P0, PT, R4, R67, PT ;  /* 0x000000430400720c */ /* 0x000fe20003f04070 */
[----:B------:R-:W-:Y:S02]  /*3a30*/  IMAD.MOV.U32 R72, RZ, RZ, R7 ;  /* 0x000000ffff487224 */ /* 0x000fe400078e0007 */
[----:B------:R-:W-:-:S04]  /*3a40*/  IMAD.HI.U32 R7, R5, R71, RZ ;  /* 0x0000004705077227 */ /* 0x000fc800078e00ff */
[--C-:B------:R-:W-:Y:S01]  /*3a50*/  @!P1 IMAD.IADD R53, R53, 0x1, -R4.reuse ;  /* 0x0000000135359824 */ /* 0x100fe200078e0a04 */
[----:B------:R-:W-:Y:S01]  /*3a60*/  ISETP.GT.U32.AND P1, PT, R4, R69, PT ;  /* 0x000000450400720c */ /* 0x000fe20003f24070 */
[----:B------:R-:W-:Y:S02]  /*3a70*/  IMAD.MOV R50, RZ, RZ, -R7 ;  /* 0x000000ffff327224 */ /* 0x000fe400078e0a07 */
[--C-:B------:R-:W-:Y:S01]  /*3a80*/  @!P3 IMAD.IADD R55, R55, 0x1, -R4.reuse ;  /* 0x000000013737b824 */ /* 0x100fe200078e0a04 */
[----:B------:R-:W-:Y:S01]  /*3a90*/  ISETP.GE.AND P3, PT, R75, RZ, PT ;  /* 0x000000ff4b00720c */ /* 0x000fe20003f66270 */
[----:B------:R-:W-:Y:S01]  /*3aa0*/  @!P6 IMAD.IADD R65, R65, 0x1, -R4 ;  /* 0x000000014141e824 */ /* 0x000fe200078e0a04 */
[----:B------:R-:W-:Y:S01]  /*3ab0*/  ISETP.GE.AND P6, PT, R76, RZ, PT ;  /* 0x000000ff4c00720c */ /* 0x000fe20003fc6270 */
[----:B------:R-:W-:Y:S02]  /*3ac0*/  IMAD R71, R4, R50, R71 ;  /* 0x0000003204477224 */ /* 0x000fe400078e0247 */
[----:B------:R-:W-:-:S02]  /*3ad0*/  IMAD.MOV.U32 R76, RZ, RZ, R55 ;  /* 0x000000ffff4c7224 */ /* 0x000fc400078e0037 */
[----:B------:R-:W-:Y:S01]  /*3ae0*/  @!P0 IMAD.IADD R67, R67, 0x1, -R4 ;  /* 0x0000000143438824 */ /* 0x000fe200078e0a04 */
[C---:B------:R-:W-:Y:S01]  /*3af0*/  ISETP.GT.U32.AND P0, PT, R4.reuse, R65, PT ;  /* 0x000000410400720c */ /* 0x040fe20003f04070 */
[----:B------:R-:W-:Y:S01]  /*3b00*/  @!P4 IMAD.MOV R76, RZ, RZ, -R76 ;  /* 0x000000ffff4cc224 */ /* 0x000fe200078e0a4c */
[----:B------:R-:W-:Y:S01]  /*3b10*/  ISETP.GT.U32.AND P4, PT, R4, R71, PT ;  /* 0x000000470400720c */ /* 0x000fe20003f84070 */
[----:B------:R-:W-:-:S04]  /*3b20*/  IMAD.HI.U32 R7, R5, R73, RZ ;  /* 0x0000004905077227 */ /* 0x000fc800078e00ff */
[--C-:B------:R-:W-:Y:S01]  /*3b30*/  @!P1 IMAD.IADD R69, R69, 0x1, -R4.reuse ;  /* 0x0000000145459824 */ /* 0x100fe200078e0a04 */
[C---:B------:R-:W-:Y:S01]  /*3b40*/  ISETP.GT.U32.AND P1, PT, R4.reuse, R67, PT ;  /* 0x000000430400720c */ /* 0x040fe20003f24070 */
[----:B------:R-:W-:Y:S02]  /*3b50*/  IMAD.MOV R7, RZ, RZ, -R7 ;  /* 0x000000ffff077224 */ /* 0x000fe400078e0a07 */
[C---:B------:R-:W-:Y:S02]  /*3b60*/  VIADD R79, R63.reuse, 0xdc ;  /* 0x000000dc3f4f7836 */ /* 0x040fe40000000000 */
[----:B------:R-:W-:Y:S02]  /*3b70*/  IMAD R73, R4, R7, R73 ;  /* 0x0000000704497224 */ /* 0x000fe400078e0249 */
[----:B------:R-:W-:Y:S01]  /*3b80*/  VIADD R7, R63, 0xfc ;  /* 0x000000fc3f077836 */ /* 0x000fe20000000000 */
[----:B------:R-:W-:Y:S01]  /*3b90*/  IABS R52, R79 ;  /* 0x0000004f00347213 */ /* 0x000fe20000000000 */
[----:B------:R-:W-:-:S02]  /*3ba0*/  @!P4 IMAD.IADD R71, R71, 0x1, -R4 ;  /* 0x000000014747c824 */ /* 0x000fc400078e0a04 */
[--C-:B------:R-:W-:Y:S01]  /*3bb0*/  @!P0 IMAD.IADD R65, R65, 0x1, -R4.reuse ;  /* 0x0000000141418824 */ /* 0x100fe200078e0a04 */
[----:B------:R-:W-:Y:S01]  /*3bc0*/  IABS R51, R7 ;  /* 0x0000000700337213 */ /* 0x000fe20000000000 */
[----:B------:R-:W-:Y:S01]  /*3bd0*/  @!P1 IMAD.IADD R67, R67, 0x1, -R4 ;  /* 0x0000000143439824 */ /* 0x000fe200078e0a04 */
[----:B------:R-:W-:Y:S01]  /*3be0*/  ISETP.GE.AND P0, PT, R7, RZ, PT ;  /* 0x000000ff0700720c */ /* 0x000fe20003f06270 */
[----:B------:R-:W-:Y:S01]  /*3bf0*/  VIADD R80, R63, 0xbc ;  /* 0x000000bc3f507836 */ /* 0x000fe20000000000 */
[C---:B------:R-:W-:Y:S01]  /*3c00*/  ISETP.GT.U32.AND P1, PT, R4.reuse, R73, PT ;  /* 0x000000490400720c */ /* 0x040fe20003f24070 */
[----:B------:R-:W-:Y:S01]  /*3c10*/  IMAD.HI.U32 R7, R5, R51, RZ ;  /* 0x0000003305077227 */ /* 0x000fe200078e00ff */
[----:B------:R-:W-:Y:S02]  /*3c20*/  ISETP.GT.U32.AND P4, PT, R4, R71, PT ;  /* 0x000000470400720c */ /* 0x000fe40003f84070 */
[----:B------:R-:W-:Y:S01]  /*3c30*/  IABS R55, R80 ;  /* 0x0000005000377213 */ /* 0x000fe20000000000 */
[----:B------:R-:W-:-:S02]  /*3c40*/  IMAD.MOV R7, RZ, RZ, -R7 ;  /* 0x000000ffff077224 */ /* 0x000fc400078e0a07 */
[----:B------:R-:W-:-:S04]  /*3c50*/  IMAD.HI.U32 R50, R5, R52, RZ ;  /* 0x0000003405327227 */ /* 0x000fc800078e00ff */
[----:B------:R-:W-:Y:S02]  /*3c60*/  IMAD R7, R4, R7, R51 ;  /* 0x0000000704077224 */ /* 0x000fe400078e0233 */
[----:B------:R-:W-:Y:S01]  /*3c70*/  @!P5 IMAD.MOV R72, RZ, RZ, -R72 ;  /* 0x000000ffff48d224 */ /* 0x000fe200078e0a48 */
[----:B------:R-:W-:Y:S01]  /*3c80*/  ISETP.GE.AND P5, PT, R74, RZ, PT ;  /* 0x000000ff4a00720c */ /* 0x000fe20003fa6270 */
[----:B------:R-:W-:Y:S02]  /*3c90*/  IMAD.MOV.U32 R74, RZ, RZ, R53 ;  /* 0x000000ffff4a7224 */ /* 0x000fe400078e0035 */
[--C-:B------:R-:W-:Y:S02]  /*3ca0*/  @!P1 IMAD.IADD R73, R73, 0x1, -R4.reuse ;  /* 0x0000000149499824 */ /* 0x100fe400078e0a04 */
[----:B------:R-:W-:Y:S01]  /*3cb0*/  @!P4 IMAD.IADD R71, R71, 0x1, -R4 ;  /* 0x000000014747c824 */ /* 0x000fe200078e0a04 */
[C---:B------:R-:W-:Y:S01]  /*3cc0*/  ISETP.GT.U32.AND P4, PT, R4.reuse, R7, PT ;  /* 0x000000070400720c */ /* 0x040fe20003f84070 */
[----:B------:R-:W-:Y:S01]  /*3cd0*/  IMAD.MOV R53, RZ, RZ, -R50 ;  /* 0x000000ffff357224 */ /* 0x000fe200078e0a32 */
[----:B------:R-:W-:Y:S01]  /*3ce0*/  ISETP.GT.U32.AND P1, PT, R4, R73, PT ;  /* 0x000000490400720c */ /* 0x000fe20003f24070 */
[----:B------:R-:W-:-:S04]  /*3cf0*/  IMAD.HI.U32 R50, R5, R55, RZ ;  /* 0x0000003705327227 */ /* 0x000fc800078e00ff */
[C---:B------:R-:W-:Y:S02]  /*3d00*/  VIADD R81, R63.reuse, 0x9c ;  /* 0x0000009c3f517836 */ /* 0x040fe40000000000 */
[----:B------:R-:W-:Y:S02]  /*3d10*/  VIADD R82, R63, 0x7c ;  /* 0x0000007c3f527836 */ /* 0x000fe40000000000 */
[----:B------:R-:W-:Y:S01]  /*3d20*/  IMAD.MOV R50, RZ, RZ, -R50 ;  /* 0x000000ffff327224 */ /* 0x000fe200078e0a32 */
[----:B------:R-:W-:Y:S01]  /*3d30*/  IABS R57, R81 ;  /* 0x0000005100397213 */ /* 0x000fe20000000000 */
[C---:B------:R-:W-:Y:S01]  /*3d40*/  IMAD R51, R4.reuse, R53, R52 ;  /* 0x0000003504337224 */ /* 0x040fe200078e0234 */
[----:B------:R-:W-:Y:S01]  /*3d50*/  IABS R59, R82 ;  /* 0x00000052003b7213 */ /* 0x000fe20000000000 */
[----:B------:R-:W-:Y:S02]  /*3d60*/  IMAD R53, R4, R50, R55 ;  /* 0x0000003204357224 */ /* 0x000fe400078e0237 */
[----:B------:R-:W-:-:S02]  /*3d70*/  @!P4 IMAD.IADD R7, R7, 0x1, -R4 ;  /* 0x000000010707c824 */ /* 0x000fc400078e0a04 */
[----:B------:R-:W-:Y:S01]  /*3d80*/  IMAD.HI.U32 R52, R5, R57, RZ ;  /* 0x0000003905347227 */ /* 0x000fe200078e00ff */
[----:B------:R-:W-:-:S03]  /*3d90*/  ISETP.GT.U32.AND P4, PT, R4, R53, PT ;  /* 0x000000350400720c */ /* 0x000fc60003f84070 */
[----:B------:R-:W-:-:S04]  /*3da0*/  IMAD.HI.U32 R50, R5, R59, RZ ;  /* 0x0000003b05327227 */ /* 0x000fc800078e00ff */
[----:B------:R-:W-:Y:S01]  /*3db0*/  @!P1 IMAD.IADD R73, R73, 0x1, -R4 ;  /* 0x0000000149499824 */ /* 0x000fe200078e0a04 */
[C---:B------:R-:W-:Y:S01]  /*3dc0*/  ISETP.GT.U32.AND P1, PT, R4.reuse, R51, PT ;  /* 0x000000330400720c */ /* 0x040fe20003f24070 */
[----:B------:R-:W-:Y:S02]  /*3dd0*/  IMAD.MOV R52, RZ, RZ, -R52 ;  /* 0x000000ffff347224 */ /* 0x000fe400078e0a34 */
[----:B------:R-:W-:Y:S02]  /*3de0*/  IMAD.MOV R50, RZ, RZ, -R50 ;  /* 0x000000ffff327224 */ /* 0x000fe400078e0a32 */
[----:B------:R-:W-:Y:S01]  /*3df0*/  @!P2 IMAD.MOV R74, RZ, RZ, -R74 ;  /* 0x000000ffff4aa224 */ /* 0x000fe200078e0a4a */
[C---:B------:R-:W-:Y:S01]  /*3e00*/  ISETP.GT.U32.AND P2, PT, R4.reuse, R69, PT ;  /* 0x000000450400720c */ /* 0x040fe20003f44070 */
[----:B------:R-:W-:Y:S02]  /*3e10*/  VIADD R83, R63, 0x5c ;  /* 0x0000005c3f537836 */ /* 0x000fe40000000000 */
[----:B------:R-:W-:-:S02]  /*3e20*/  IMAD R55, R4, R52, R57 ;  /* 0x0000003404377224 */ /* 0x000fc400078e0239 */
[----:B------:R-:W-:Y:S01]  /*3e30*/  VIADD R84, R63, 0x3c ;  /* 0x0000003c3f547836 */ /* 0x000fe20000000000 */
[----:B------:R-:W-:Y:S01]  /*3e40*/  IABS R61, R83 ;  /* 0x00000053003d7213 */ /* 0x000fe20000000000 */
[C---:B------:R-:W-:Y:S02]  /*3e50*/  IMAD R57, R4.reuse, R50, R59 ;  /* 0x0000003204397224 */ /* 0x040fe400078e023b */
[--C-:B------:R-:W-:Y:S01]  /*3e60*/  @!P4 IMAD.IADD R53, R53, 0x1, -R4.reuse ;  /* 0x000000013535c824 */ /* 0x100fe200078e0a04 */
[----:B------:R-:W-:Y:S01]  /*3e70*/  IABS R75, R84 ;  /* 0x00000054004b7213 */ /* 0x000fe20000000000 */
[----:B------:R-:W-:Y:S01]  /*3e80*/  @!P1 IMAD.IADD R51, R51, 0x1, -R4 ;  /* 0x0000000133339824 */ /* 0x000fe200078e0a04 */
[C---:B------:R-:W-:Y:S01]  /*3e90*/  ISETP.GT.U32.AND P4, PT, R4.reuse, R57, PT ;  /* 0x000000390400720c */ /* 0x040fe20003f84070 */
[----:B------:R-:W-:Y:S01]  /*3ea0*/  IMAD.HI.U32 R50, R5, R61, RZ ;  /* 0x0000003d05327227 */ /* 0x000fe200078e00ff */
[----:B------:R-:W-:-:S03]  /*3eb0*/  ISETP.GT.U32.AND P1, PT, R4, R55, PT ;  /* 0x000000370400720c */ /* 0x000fc60003f24070 */
[----:B------:R-:W-:-:S04]  /*3ec0*/  IMAD.HI.U32 R52, R5, R75, RZ ;  /* 0x0000004b05347227 */ /* 0x000fc800078e00ff */
[----:B------:R-:W-:Y:S01]  /*3ed0*/  @!P2 IMAD.IADD R69, R69, 0x1, -R4 ;  /* 0x000000014545a824 */ /* 0x000fe200078e0a04 */
[----:B------:R-:W-:Y:S01]  /*3ee0*/  ISETP.GE.AND P2, PT, R77, RZ, PT ;  /* 0x000000ff4d00720c */ /* 0x000fe20003f46270 */
[----:B------:R-:W-:Y:S02]  /*3ef0*/  VIADD R63, R63, 0x1c ;  /* 0x0000001c3f3f7836 */ /* 0x000fe40000000000 */
[----:B------:R-:W-:Y:S02]  /*3f00*/  IMAD.MOV R59, RZ, RZ, -R50 ;  /* 0x000000ffff3b7224 */ /* 0x000fe400078e0a32 */
[----:B------:R-:W-:Y:S01]  /*3f10*/  IMAD.MOV R52, RZ, RZ, -R52 ;  /* 0x000000ffff347224 */ /* 0x000fe200078e0a34 */
[----:B------:R-:W-:Y:S01]  /*3f20*/  IABS R77, R63 ;  /* 0x0000003f004d7213 */ /* 0x000fe20000000000 */
[C---:B------:R-:W-:Y:S02]  /*3f30*/  IMAD R59, R4.reuse, R59, R61 ;  /* 0x0000003b043b7224 */ /* 0x040fe400078e023d */
[----:B------:R-:W-:-:S02]  /*3f40*/  IMAD R61, R4, R52, R75 ;  /* 0x00000034043d7224 */ /* 0x000fc400078e024b */
[--C-:B------:R-:W-:Y:S01]  /*3f50*/  @!P4 IMAD.IADD R57, R57, 0x1, -R4.reuse ;  /* 0x000000013939c824 */ /* 0x100fe200078e0a04 */
[C---:B------:R-:W-:Y:S01]  /*3f60*/  ISETP.GT.U32.AND P4, PT, R4.reuse, R7, PT ;  /* 0x000000070400720c */ /* 0x040fe20003f84070 */
[----:B------:R-:W-:Y:S02]  /*3f70*/  IMAD.MOV.U32 R52, RZ, RZ, R65 ;  /* 0x000000ffff347224 */ /* 0x000fe400078e0041 */
[----:B------:R-:W-:Y:S01]  /*3f80*/  @!P1 IMAD.IADD R55, R55, 0x1, -R4 ;  /* 0x0000000137379824 */ /* 0x000fe200078e0a04 */
[----:B------:R-:W-:Y:S01]  /*3f90*/  ISETP.GE.AND P1, PT, R85, RZ, PT ;  /* 0x000000ff5500720c */ /* 0x000fe20003f26270 */
[----:B------:R-:W-:Y:S01]  /*3fa0*/  @!P6 IMAD.MOV R69, RZ, RZ, -R69 ;  /* 0x000000ffff45e224 */ /* 0x000fe200078e0a45 */
[----:B------:R-:W-:Y:S01]  /*3fb0*/  ISETP.GT.U32.AND P6, PT, R4, R57, PT ;  /* 0x000000390400720c */ /* 0x000fe20003fc4070 */
[----:B------:R-:W-:-:S04]  /*3fc0*/  IMAD.HI.U32 R50, R5, R77, RZ ;  /* 0x0000004d05327227 */ /* 0x000fc800078e00ff */
[----:B------:R-:W-:Y:S01]  /*3fd0*/  @!P5 IMAD.MOV R52, RZ, RZ, -R52 ;  /* 0x000000ffff34d224 */ /* 0x000fe200078e0a34 */
[----:B------:R-:W-:Y:S01]  /*3fe0*/  ISETP.GT.U32.AND P5, PT, R4, R53, PT ;  /* 0x000000350400720c */ /* 0x000fe20003fa4070 */
[----:B------:R-:W-:-:S04]  /*3ff0*/  IMAD.HI.U32 R5, R5, R78, RZ ;  /* 0x0000004e05057227 */ /* 0x000fc800078e00ff */
[----:B------:R-:W-:Y:S01]  /*4000*/  @!P2 IMAD.MOV R71, RZ, RZ, -R71 ;  /* 0x000000ffff47a224 */ /* 0x000fe200078e0a47 */
[C---:B------:R-:W-:Y:S01]  /*4010*/  ISETP.GT.U32.AND P2, PT, R4.reuse, R55, PT ;  /* 0x000000370400720c */ /* 0x040fe20003f44070 */
[----:B------:R-:W-:Y:S01]  /*4020*/  @!P3 IMAD.MOV R67, RZ, RZ, -R67 ;  /* 0x000000ffff43b224 */ /* 0x000fe200078e0a43 */
[C---:B------:R-:W-:Y:S01]  /*4030*/  ISETP.GT.U32.AND P3, PT, R4.reuse, R51, PT ;  /* 0x000000330400720c */ /* 0x040fe20003f64070 */
[----:B------:R-:W-:Y:S02]  /*4040*/  IMAD.MOV R5, RZ, RZ, -R5 ;  /* 0x000000ffff057224 */ /* 0x000fe400078e0a05 */
[----:B------:R-:W-:Y:S02]  /*4050*/  IMAD.MOV R50, RZ, RZ, -R50 ;  /* 0x000000ffff327224 */ /* 0x000fe400078e0a32 */
[C---:B------:R-:W-:Y:S01]  /*4060*/  IMAD R75, R4.reuse, R5, R78 ;  /* 0x00000005044b7224 */ /* 0x040fe200078e024e */
[----:B------:R-:W-:Y:S01]  /*4070*/  SHF.R.S32.HI R78, RZ, 0x6, R0 ;  /* 0x00000006ff4e7819 */ /* 0x000fe20000011400 */
[----:B------:R-:W-:-:S02]  /*4080*/  IMAD R65, R4, R50, R77 ;  /* 0x0000003204417224 */ /* 0x000fc400078e024d */
[--C-:B------:R-:W-:Y:S01]  /*4090*/  @!P6 IMAD.IADD R57, R57, 0x1, -R4.reuse ;  /* 0x000000013939e824 */ /* 0x100fe200078e0a04 */
[C---:B------:R-:W-:Y:S01]  /*40a0*/  ISETP.GT.U32.AND P6, PT, R4.reuse, R75, PT ;  /* 0x0000004b0400720c */ /* 0x040fe20003fc4070 */
[----:B------:R-:W-:Y:S01]  /*40b0*/  @!P1 IMAD.MOV R73, RZ, RZ, -R73 ;  /* 0x000000ffff499224 */ /* 0x000fe200078e0a49 */
[C---:B------:R-:W-:Y:S01]  /*40c0*/  ISETP.GT.U32.AND P1, PT, R4.reuse, R59, PT ;  /* 0x0000003b0400720c */ /* 0x040fe20003f24070 */
[--C-:B------:R-:W-:Y:S01]  /*40d0*/  @!P4 IMAD.IADD R7, R7, 0x1, -R4.reuse ;  /* 0x000000010707c824 */ /* 0x100fe200078e0a04 */
[C---:B------:R-:W-:Y:S01]  /*40e0*/  ISETP.GT.U32.AND P4, PT, R4.reuse, R61, PT ;  /* 0x0000003d0400720c */ /* 0x040fe20003f84070 */
[--C-:B------:R-:W-:Y:S01]  /*40f0*/  @!P5 IMAD.IADD R53, R53, 0x1, -R4.reuse ;  /* 0x000000013535d824 */ /* 0x100fe200078e0a04 */
[----:B------:R-:W-:Y:S01]  /*4100*/  ISETP.GT.U32.AND P5, PT, R4, R65, PT ;  /* 0x000000410400720c */ /* 0x000fe20003fa4070 */
[--C-:B------:R-:W-:Y:S01]  /*4110*/  @!P2 IMAD.IADD R55, R55, 0x1, -R4.reuse ;  /* 0x000000013737a824 */ /* 0x100fe200078e0a04 */
[----:B------:R-:W-:Y:S01]  /*4120*/  ISETP.GE.AND P2, PT, R80, RZ, PT ;  /* 0x000000ff5000720c */ /* 0x000fe20003f46270 */
[--C-:B------:R-:W-:Y:S01]  /*4130*/  @!P3 IMAD.IADD R51, R51, 0x1, -R4.reuse ;  /* 0x000000013333b824 */ /* 0x100fe200078e0a04 */
[----:B------:R-:W-:Y:S01]  /*4140*/  ISETP.GE.AND P3, PT, R79, RZ, PT ;  /* 0x000000ff4f00720c */ /* 0x000fe20003f66270 */
[----:B------:R-:W-:Y:S01]  /*4150*/  IMAD.MOV.U32 R50, RZ, RZ, R7 ;  /* 0x000000ffff327224 */ /* 0x000fe200078e0007 */
[----:B------:R-:W-:Y:S01]  /*4160*/  LOP3.LUT R80, R0, 0x40, RZ, 0xc0, !PT ;  /* 0x0000004000507812 */ /* 0x000fe200078ec0ff */
[--C-:B------:R-:W-:Y:S01]  /*4170*/  @!P6 IMAD.IADD R75, R75, 0x1, -R4.reuse ;  /* 0x000000014b4be824 */ /* 0x100fe200078e0a04 */
[----:B------:R-:W-:Y:S01]  /*4180*/  SGXT R78, R78, 0x1 ;  /* 0x000000014e4e781a */ /* 0x000fe20000000200 */
[--C-:B------:R-:W-:Y:S01]  /*4190*/  @!P1 IMAD.IADD R59, R59, 0x1, -R4.reuse ;  /* 0x000000013b3b9824 */ /* 0x100fe200078e0a04 */
[----:B------:R-:W-:Y:S01]  /*41a0*/  ISETP.GE.AND P1, PT, R81, RZ, PT ;  /* 0x000000ff5100720c */ /* 0x000fe20003f26270 */
[--C-:B------:R-:W-:Y:S01]  /*41b0*/  @!P4 IMAD.IADD R61, R61, 0x1, -R4.reuse ;  /* 0x000000013d3dc824 */ /* 0x100fe200078e0a04 */
[----:B------:R-:W-:Y:S01]  /*41c0*/  ISETP.GE.AND P4, PT, R82, RZ, PT ;  /* 0x000000ff5200720c */ /* 0x000fe20003f86270 */
[----:B------:R-:W-:Y:S01]  /*41d0*/  @!P5 IMAD.IADD R65, R65, 0x1, -R4 ;  /* 0x000000014141d824 */ /* 0x000fe200078e0a04 */
[----:B------:R-:W-:Y:S01]  /*41e0*/  ISETP.GE.AND P5, PT, R83, RZ, PT ;  /* 0x000000ff5300720c */ /* 0x000fe20003fa6270 */
[----:B------:R-:W-:Y:S01]  /*41f0*/  @!P2 IMAD.MOV R53, RZ, RZ, -R53 ;  /* 0x000000ffff35a224 */ /* 0x000fe200078e0a35 */
[C---:B------:R-:W-:Y:S01]  /*4200*/  ISETP.GT.U32.AND P2, PT, R4.reuse, R75, PT ;  /* 0x0000004b0400720c */ /* 0x040fe20003f44070 */
[----:B------:R-:W-:Y:S01]  /*4210*/  @!P0 IMAD.MOV R50, RZ, RZ, -R50 ;  /* 0x000000ffff328224 */ /* 0x000fe200078e0a32 */
[C---:B------:R-:W-:Y:S01]  /*4220*/  ISETP.GT.U32.AND P0, PT, R4.reuse, R59, PT ;  /* 0x0000003b0400720c */ /* 0x040fe20003f04070 */
[----:B------:R-:W-:Y:S01]  /*4230*/  @!P3 IMAD.MOV R51, RZ, RZ, -R51 ;  /* 0x000000ffff33b224 */ /* 0x000fe200078e0a33 */
[----:B------:R-:W-:Y:S01]  /*4240*/  ISETP.GT.U32.AND P3, PT, R4, R61, PT ;  /* 0x0000003d0400720c */ /* 0x000fe20003f64070 */
[----:B------:R-:W-:Y:S01]  /*4250*/  IMAD.SHL.U32 R5, R0, 0x2, RZ ;  /* 0x0000000200057824 */ /* 0x000fe200078e00ff */
[----:B------:R-:W-:Y:S01]  /*4260*/  ISETP.GT.U32.AND P6, PT, R4, R65, PT ;  /* 0x000000410400720c */ /* 0x000fe20003fc4070 */
[----:B------:R-:W-:Y:S01]  /*4270*/  @!P1 IMAD.MOV R55, RZ, RZ, -R55 ;  /* 0x000000ffff379224 */ /* 0x000fe200078e0a37 */
[----:B------:R-:W-:Y:S01]  /*4280*/  LOP3.LUT R0, R0, 0x1f, RZ, 0xc0, !PT ;  /* 0x0000001f00007812 */ /* 0x000fe200078ec0ff */
[----:B------:R-:W-:Y:S01]  /*4290*/  @!P4 IMAD.MOV R57, RZ, RZ, -R57 ;  /* 0x000000ffff39c224 */ /* 0x000fe200078e0a39 */
[----:B------:R-:W-:-:S02]  /*42a0*/  LOP3.LUT R5, R5, 0x7e, RZ, 0xc0, !PT ;  /* 0x0000007e05057812 */ /* 0x000fc400078ec0ff */
[----:B------:R-:W-:Y:S01]  /*42b0*/  CS2R R82, SRZ ;  /* 0x0000000000527805 */ /* 0x000fe2000001ff00 */
[--C-:B------:R-:W-:Y:S01]  /*42c0*/  @!P2 IMAD.IADD R75, R75, 0x1, -R4.reuse ;  /* 0x000000014b4ba824 */ /* 0x100fe200078e0a04 */
[----:B------:R-:W-:Y:S01]  /*42d0*/  ISETP.NE.AND P2, PT, R3, RZ, PT ;  /* 0x000000ff0300720c */ /* 0x000fe20003f45270 */
[--C-:B------:R-:W-:Y:S01]  /*42e0*/  @!P0 IMAD.IADD R59, R59, 0x1, -R4.reuse ;  /* 0x000000013b3b8824 */ /* 0x100fe200078e0a04 */
[----:B------:R-:W-:Y:S01]  /*42f0*/  ISETP.GE.AND P0, PT, R84, RZ, PT ;  /* 0x000000ff5400720c */ /* 0x000fe20003f06270 */
[--C-:B------:R-:W-:Y:S01]  /*4300*/  @!P3 IMAD.IADD R61, R61, 0x1, -R4.reuse ;  /* 0x000000013d3db824 */ /* 0x100fe200078e0a04 */
[----:B------:R-:W-:Y:S01]  /*4310*/  ISETP.GE.AND P3, PT, R63, RZ, PT ;  /* 0x000000ff3f00720c */ /* 0x000fe20003f66270 */
[----:B------:R-:W-:Y:S01]  /*4320*/  @!P6 IMAD.IADD R65, R65, 0x1, -R4 ;  /* 0x000000014141e824 */ /* 0x000fe200078e0a04 */
[----:B------:R-:W-:Y:S01]  /*4330*/  ISETP.GE.AND P6, PT, R6, RZ, PT ;  /* 0x000000ff0600720c */ /* 0x000fe20003fc6270 */
[----:B------:R-:W-:Y:S01]  /*4340*/  @!P5 IMAD.MOV R59, RZ, RZ, -R59 ;  /* 0x000000ffff3bd224 */ /* 0x000fe200078e0a3b */
[----:B------:R-:W-:Y:S01]  /*4350*/  LOP3.LUT R3, RZ, R3, RZ, 0x33, !PT ;  /* 0x00000003ff037212 */ /* 0x000fe200078e33ff */
[----:B------:R-:W-:Y:S01]  /*4360*/  IMAD R7, R80, 0x40, R5 ;  /* 0x0000004050077824 */ /* 0x000fe200078e0205 */
[----:B------:R-:W-:-:S02]  /*4370*/  LOP3.LUT R5, R5, 0x90, R78, 0x78, !PT ;  /* 0x0000009005057812 */ /* 0x000fc400078e784e */
[----:B------:R-:W-:Y:S02]  /*4380*/  CS2R R78, SRZ ;  /* 0x00000000004e7805 */ /* 0x000fe4000001ff00 */
[C---:B------:R-:W-:Y:S02]  /*4390*/  SEL R50, R3.reuse, R50, !P2 ;  /* 0x0000003203327207 */ /* 0x040fe40005000000 */
[----:B------:R-:W-:Y:S02]  /*43a0*/  CS2R R80, SRZ ;  /* 0x0000000000507805 */ /* 0x000fe4000001ff00 */
[C---:B------:R-:W-:Y:S01]  /*43b0*/  SEL R12, R3.reuse, R12, !P2 ;  /* 0x0000000c030c7207 */ /* 0x040fe20005000000 */
[----:B------:R-:W-:Y:S01]  /*43c0*/  @!P0 IMAD.MOV R61, RZ, RZ, -R61 ;  /* 0x000000ffff3d8224 */ /* 0x000fe200078e0a3d */
[C---:B------:R-:W-:Y:S01]  /*43d0*/  SEL R13, R3.reuse, R13, !P2 ;  /* 0x0000000d030d7207 */ /* 0x040fe20005000000 */
[----:B------:R-:W-:Y:S01]  /*43e0*/  IMAD R50, R50, UR4, RZ ;  /* 0x0000000432327c24 */ /* 0x000fe2000f8e02ff */
[C---:B------:R-:W-:Y:S01]  /*43f0*/  SEL R14, R3.reuse, R14, !P2 ;  /* 0x0000000e030e7207 */ /* 0x040fe20005000000 */
[----:B------:R-:W-:Y:S01]  /*4400*/  @!P3 IMAD.MOV R65, RZ, RZ, -R65 ;  /* 0x000000ffff41b224 */ /* 0x000fe200078e0a41 */
[C---:B------:R-:W-:Y:S01]  /*4410*/  SEL R15, R3.reuse, R15, !P2 ;  /* 0x0000000f030f7207 */ /* 0x040fe20005000000 */
[----:B------:R-:W-:Y:S01]  /*4420*/  @!P6 IMAD.MOV R75, RZ, RZ, -R75 ;  /* 0x000000ffff4be224 */ /* 0x000fe200078e0a4b */
[----:B------:R-:W-:Y:S01]  /*4430*/  LEA R4, P6, R50, UR8, 0x1 ;  /* 0x0000000832047c11 */ /* 0x000fe2000f8c08ff */
[----:B------:R-:W-:Y:S01]  /*4440*/  IMAD R12, R12, UR4, RZ ;  /* 0x000000040c0c7c24 */ /* 0x000fe2000f8e02ff */
[----:B------:R-:W-:Y:S01]  /*4450*/  SEL R16, R3, R16, !P2 ;  /* 0x0000001003107207 */ /* 0x000fe20005000000 */
[----:B------:R-:W-:Y:S01]  /*4460*/  IMAD R13, R13, UR4, RZ ;  /* 0x000000040d0d7c24 */ /* 0x000fe2000f8e02ff */
[C---:B------:R-:W-:Y:S01]  /*4470*/  SEL R17, R3.reuse, R17, !P2 ;  /* 0x0000001103117207 */ /* 0x040fe20005000000 */
[----:B------:R-:W-:Y:S01]  /*4480*/  IMAD R14, R14, UR4, RZ ;  /* 0x000000040e0e7c24 */ /* 0x000fe2000f8e02ff */
[----:B------:R-:W-:Y:S01]  /*4490*/  SEL R18, R3, R18, !P2 ;  /* 0x0000001203127207 */ /* 0x000fe20005000000 */
[----:B------:R-:W-:Y:S01]  /*44a0*/  IMAD R15, R15, UR4, RZ ;  /* 0x000000040f0f7c24 */ /* 0x000fe2000f8e02ff */
[C---:B------:R-:W-:Y:S01]  /*44b0*/  SEL R19, R3.reuse, R19, !P2 ;  /* 0x0000001303137207 */ /* 0x040fe20005000000 */
[----:B------:R0:W-:Y:S01]  /*44c0*/  STL [R1+0x978], R4 ;  /* 0x0009780401007387 */ /* 0x0001e20000100800 */
[C---:B------:R-:W-:Y:S01]  /*44d0*/  SEL R20, R3.reuse, R20, !P2 ;  /* 0x0000001403147207 */ /* 0x040fe20005000000 */
        /* <DEDUP_REMOVED lines=93> */
[----:B------:R-:W-:Y:S01]  /*4ab0*/  SEL R51, R3, R51, !P2 ;  /* 0x0000003303337207 */ /* 0x000fe20005000000 */
        /* <DEDUP_REMOVED lines=13> */
[----:B------:R-:W-:Y:S01]  /*4b90*/  LEA R63, P5, R12, UR8, 0x1 ;  /* 0x000000080c3f7c11 */ /* 0x000fe2000f8a08ff */
[----:B------:R-:W-:Y:S01]  /*4ba0*/  IMAD R61, R61, UR4, RZ ;  /* 0x000000043d3d7c24 */ /* 0x000fe2000f8e02ff */
[----:B------:R-:W-:Y:S01]  /*4bb0*/  SEL R3, R3, R75, !P2 ;  /* 0x0000004b03037207 */ /* 0x000fe20005000000 */
[----:B------:R-:W-:Y:S01]  /*4bc0*/  IMAD R65, R65, UR4, RZ ;  /* 0x0000000441417c24 */ /* 0x000fe2000f8e02ff */
[----:B------:R-:W-:Y:S01]  /*4bd0*/  LEA R6, P3, R13, UR8, 0x1 ;  /* 0x000000080d067c11 */ /* 0x000fe2000f8608ff */
[----:B------:R1:W-:Y:S01]  /*4be0*/  STL [R1+0x824], R63 ;  /* 0x0008243f01007387 */ /* 0x0003e20000100800 */
[----:B0-----:R-:W-:Y:S01]  /*4bf0*/  LEA R4, P2, R14, UR8, 0x1 ;  /* 0x000000080e047c11 */ /* 0x001fe2000f8408ff */
[----:B------:R-:W-:Y:S01]  /*4c00*/  IMAD R71, R71, UR4, RZ ;  /* 0x0000000447477c24 */ /* 0x000fe2000f8e02ff */
[----:B------:R-:W-:Y:S01]  /*4c10*/  LEA.HI.X.SX32 R50, R50, UR9, 0x1, P6 ;  /* 0x0000000932327c11 */ /* 0x000fe2000b0f0eff */
[----:B------:R0:W-:Y:S01]  /*4c20*/  STL [R1+0x8d8], R6 ;  /* 0x0008d80601007387 */ /* 0x0001e20000100800 */
[----:B------:R-:W-:Y:S01]  /*4c30*/  IMAD R73, R73, UR4, RZ ;  /* 0x0000000449497c24 */ /* 0x000fe2000f8e02ff */
[----:B------:R-:W-:Y:S01]  /*4c40*/  CS2R R84, SRZ ;  /* 0x0000000000547805 */ /* 0x000fe2000001ff00 */
[----:B------:R-:W-:Y:S01]  /*4c50*/  IMAD R3, R3, UR4, RZ ;  /* 0x0000000403037c24 */ /* 0x000fe2000f8e02ff */
[----:B------:R2:W-:Y:S01]  /*4c60*/  STL [R1+0x97c], R4 ;  /* 0x00097c0401007387 */ /* 0x0005e20000100800 */
[----:B------:R-:W-:Y:S01]  /*4c70*/  UIADD3 UR4, UR12, 0x4000, URZ ;  /* 0x000040000c047890 */ /* 0x000fe2000fffe03f */
[----:B-1----:R-:W-:-:S03]  /*4c80*/  LEA R63, P1, R15, UR8, 0x1 ;  /* 0x000000080f3f7c11 */ /* 0x002fc6000f8208ff */
[----:B------:R-:W-:Y:S01]  /*4c90*/  USHF.R.U32.HI UR4, URZ, 0x4, UR4 ;  /* 0x000000043f047899 */ /* 0x000fe20008011604 */
[----:B0-----:R-:W-:Y:S01]  /*4ca0*/  LEA R6, P0, R16, UR8, 0x1 ;  /* 0x0000000810067c11 */ /* 0x001fe2000f8008ff */
[----:B------:R-:W-:Y:S02]  /*4cb0*/  STL [R1+0x82c], R63 ;  /* 0x00082c3f01007387 */ /* 0x000fe40000100800 */
[----:B------:R-:W-:Y:S01]  /*4cc0*/  USGXT.U32 UR4, UR4, 0xe ;  /* 0x0000000e0404789a */ /* 0x000fe20008000000 */
[----:B--2---:R-:W-:Y:S01]  /*4cd0*/  LEA R4, P4, R17, UR8, 0x1 ;  /* 0x0000000811047c11 */ /* 0x004fe2000f8808ff */
[----:B------:R0:W-:Y:S02]  /*4ce0*/  STL [R1+0x8e0], R6 ;  /* 0x0008e00601007387 */ /* 0x0001e40000100800 */
[----:B------:R-:W-:Y:S02]  /*4cf0*/  UIADD3.64 UR10, UR4, -UR10, URZ ;  /* 0x8000000a040a7297 */ /* 0x000fe4000fffe03f */
[----:B------:R1:W-:Y:S01]  /*4d00*/  STL [R1+0x980], R4 ;  /* 0x0009800401007387 */ /* 0x0003e20000100800 */
[----:B------:R-:W-:-:S03]  /*4d10*/  UMOV UR6, UR4 ;  /* 0x0000000400067c82 */ /* 0x000fc60008000000 */
[----:B------:R-:W-:Y:S01]  /*4d20*/  STL [R1+0x8d4], R50 ;  /* 0x0008d43201007387 */ /* 0x000fe20000100800 */
[----:B0-----:R-:W-:Y:S02]  /*4d30*/  LEA R6, P6, R18, UR8, 0x1 ;  /* 0x0000000812067c11 */ /* 0x001fe4000f8c08ff */
[----:B-1----:R-:W-:-:S03]  /*4d40*/  LEA.HI.X.SX32 R4, R12, UR9, 0x1, P5 ;  /* 0x000000090c047c11 */ /* 0x002fc6000a8f0eff */
[----:B------:R0:W-:Y:S01]  /*4d50*/  STL [R1+0x834], R6 ;  /* 0x0008340601007387 */ /* 0x0001e20000100800 */
[----:B------:R-:W-:-:S03]  /*4d60*/  LEA R12, P5, R51, UR8, 0x1 ;  /* 0x00000008330c7c11 */ /* 0x000fc6000f8a08ff */
[----:B------:R1:W-:Y:S04]  /*4d70*/  STL [R1+0x7c8], R4 ;  /* 0x0007c80401007387 */ /* 0x0003e80000100800 */
[----:B------:R2:W-:Y:S01]  /*4d80*/  STL [R1+0x8e8], R12 ;  /* 0x0008e80c01007387 */ /* 0x0005e20000100800 */
[----:B0-----:R-:W-:Y:S01]  /*4d90*/  LEA.HI.X.SX32 R6, R13, UR9, 0x1, P3 ;  /* 0x000000090d067c11 */ /* 0x001fe200098f0eff */
[----:B------:R-:W-:Y:S01]  /*4da0*/  IMAD R13, R242, 0x1d, RZ ;  /* 0x0000001df20d7824 */ /* 0x000fe200078e02ff */
[----:B-1----:R-:W-:-:S03]  /*4db0*/  LEA R4, P3, R19, UR8, 0x1 ;  /* 0x0000000813047c11 */ /* 0x002fc6000f8608ff */
[----:B------:R0:W-:Y:S01]  /*4dc0*/  STL [R1+0x828], R6 ;  /* 0x0008280601007387 */ /* 0x0001e20000100800 */
[----:B--2---:R-:W-:-:S03]  /*4dd0*/  LEA.HI.X.SX32 R12, R14, UR9, 0x1, P2 ;  /* 0x000000090e0c7c11 */ /* 0x004fc600090f0eff */
[----:B------:R1:W-:Y:S01]  /*4de0*/  STL [R1+0x984], R4 ;  /* 0x0009840401007387 */ /* 0x0003e20000100800 */
[----:B------:R-:W-:-:S03]  /*4df0*/  IMAD R14, R242, 0x1c, RZ ;  /* 0x0000001cf20e7824 */ /* 0x000fc600078e02ff */
[----:B------:R2:W-:Y:S01]  /*4e00*/  STL [R1+0x8dc], R12 ;  /* 0x0008dc0c01007387 */ /* 0x0005e20000100800 */
[----:B0-----:R-:W-:Y:S02]  /*4e10*/  LEA R6, P2, R20, UR8, 0x1 ;  /* 0x0000000814067c11 */ /* 0x001fe4000f8408ff */
[----:B-1----:R-:W-:-:S03]  /*4e20*/  LEA.HI.X.SX32 R4, R15, UR9, 0x1, P1 ;  /* 0x000000090f047c11 */ /* 0x002fc600088f0eff */
[----:B------:R0:W-:Y:S01]  /*4e30*/  STL [R1+0x83c], R6 ;  /* 0x00083c0601007387 */ /* 0x0001e20000100800 */
[----:B------:R-:W-:Y:S01]  /*4e40*/  IMAD R15, R242, 0x1b, RZ ;  /* 0x0000001bf20f7824 */ /* 0x000fe200078e02ff */
[----:B--2---:R-:W-:Y:S02]  /*4e50*/  LEA R12, P1, R21, UR8, 0x1 ;  /* 0x00000008150c7c11 */ /* 0x004fe4000f8208ff */
        /* <DEDUP_REMOVED lines=13> */
[----:B------:R-:W-:Y:S02]  /*4f30*/  LOP3.LUT R18, R7, 0x30, RZ, 0x3c, !PT ;  /* 0x0000003007127812 */ /* 0x000fe400078e3cff */
[----:B--2---:R-:W-:Y:S01]  /*4f40*/  LEA R12, P6, R24, UR8, 0x1 ;  /* 0x00000008180c7c11 */ /* 0x004fe2000f8c08ff */
[----:B------:R1:W-:Y:S04]  /*4f50*/  STL [R1+0x7d0], R4 ;  /* 0x0007d00401007387 */ /* 0x0003e80000100800 */
[----:B------:R2:W-:Y:S01]  /*4f60*/  STL [R1+0x8f8], R12 ;  /* 0x0008f80c01007387 */ /* 0x0005e20000100800 */
[----:B0-----:R-:W-:Y:S02]  /*4f70*/  LEA.HI.X.SX32 R6, R51, UR9, 0x1, P5 ;  /* 0x0000000933067c11 */ /* 0x001fe4000a8f0eff */
[----:B------:R-:W-:-:S02]  /*4f80*/  CS2R R50, SRZ ;  /* 0x0000000000327805 */ /* 0x000fc4000001ff00 */
[----:B-1----:R-:W-:Y:S01]  /*4f90*/  LEA R4, P5, R25, UR8, 0x1 ;  /* 0x0000000819047c11 */ /* 0x002fe2000f8a08ff */
[----:B------:R0:W-:Y:S01]  /*4fa0*/  STL [R1+0x838], R6 ;  /* 0x0008380601007387 */ /* 0x0001e20000100800 */
[----:B--2---:R-:W-:-:S03]  /*4fb0*/  LEA.HI.X.SX32 R12, R19, UR9, 0x1, P3 ;  /* 0x00000009130c7c11 */ /* 0x004fc600098f0eff */
[----:B------:R1:W-:Y:S01]  /*4fc0*/  STL [R1+0x98c], R4 ;  /* 0x00098c0401007387 */ /* 0x0003e20000100800 */
[----:B------:R-:W-:-:S03]  /*4fd0*/  LOP3.LUT R19, R7, 0x20, RZ, 0x3c, !PT ;  /* 0x0000002007137812 */ /* 0x000fc600078e3cff */
        /* <DEDUP_REMOVED lines=22> */
[----:B0-----:R-:W-:Y:S02]  /*5140*/  LEA.HI.X.SX32 R6, R24, UR9, 0x1, P6 ;  /* 0x0000000918067c11 */ /* 0x001fe4000b0f0eff */
[----:B-1----:R-:W-:-:S03]  /*5150*/  LEA R4, P6, R30, UR8, 0x1 ;  /* 0x000000081e047c11 */ /* 0x002fc6000f8c08ff */
[----:B------:R0:W-:Y:S01]  /*5160*/  STL [R1+0x848], R6 ;  /* 0x0008480601007387 */ /* 0x0001e20000100800 */
[----:B--2---:R-:W-:-:S03]  /*5170*/  LEA.HI.X.SX32 R12, R25, UR9, 0x1, P5 ;  /* 0x00000009190c7c11 */ /* 0x004fc6000a8f0eff */
[----:B------:R1:W-:Y:S01]  /*5180*/  STL [R1+0x994], R4 ;  /* 0x0009940401007387 */ /* 0x0003e20000100800 */
[----:B------:R-:W-:-:S03]  /*5190*/  CS2R R24, SRZ ;  /* 0x0000000000187805 */ /* 0x000fc6000001ff00 */
[----:B------:R2:W-:Y:S01]  /*51a0*/  STL [R1+0x8fc], R12 ;  /* 0x0008fc0c01007387 */ /* 0x0005e20000100800 */
[----:B0-----:R-:W-:Y:S02]  /*51b0*/  LEA R6, P5, R31, UR8, 0x1 ;  /* 0x000000081f067c11 */ /* 0x001fe4000f8a08ff */
[----:B-1----:R-:W-:-:S03]  /*51c0*/  LEA.HI.X.SX32 R4, R53, UR9, 0x1, P3 ;  /* 0x0000000935047c11 */ /* 0x002fc600098f0eff */
[----:B------:R0:W-:Y:S01]  /*51d0*/  STL [R1+0x85c], R6 ;  /* 0x00085c0601007387 */ /* 0x0001e20000100800 */
[----:B--2---:R-:W-:-:S03]  /*51e0*/  LEA R12, P3, R32, UR8, 0x1 ;  /* 0x00000008200c7c11 */ /* 0x004fc6000f8608ff */
        /* <DEDUP_REMOVED lines=16> */
[----:B------:R-:W-:Y:S02]  /*52f0*/  CS2R R28, SRZ ;  /* 0x00000000001c7805 */ /* 0x000fe4000001ff00 */
[----:B-1----:R-:W-:Y:S01]  /*5300*/  LEA R4, P4, R35, UR8, 0x1 ;  /* 0x0000000823047c11 */ /* 0x002fe2000f8808ff */
[----:B------:R0:W-:Y:S01]  /*5310*/  STL [R1+0x858], R6 ;  /* 0x0008580601007387 */ /* 0x0001e20000100800 */
[----:B--2---:R-:W-:-:S03]  /*5320*/  LEA.HI.X.SX32 R12, R30, UR9, 0x1, P6 ;  /* 0x000000091e0c7c11 */ /* 0x004fc6000b0f0eff */
[----:B------:R1:W-:Y:S04]  /*5330*/  STL [R1+0x998], R4 ;  /* 0x0009980401007387 */ /* 0x0003e80000100800 */
[----:B------:R2:W-:Y:S01]  /*5340*/  STL [R1+0x90c], R12 ;  /* 0x00090c0c01007387 */ /* 0x0005e20000100800 */
[----:B0-----:R-:W-:Y:S02]  /*5350*/  LEA R6, P6, R36, UR8, 0x1 ;  /* 0x0000000824067c11 */ /* 0x001fe4000f8c08ff */
[----:B-1----:R-:W-:-:S03]  /*5360*/  LEA.HI.X.SX32 R4, R31, UR9, 0x1, P5 ;  /* 0x000000091f047c11 */ /* 0x002fc6000a8f0eff */
[----:B------:R0:W-:Y:S01]  /*5370*/  STL [R1+0x870], R6 ;  /* 0x0008700601007387 */ /* 0x0001e20000100800 */
[----:B------:R-:W-:Y:S02]  /*5380*/  CS2R R30, SRZ ;  /* 0x00000000001e7805 */ /* 0x000fe4000001ff00 */
[----:B--2---:R-:W-:Y:S01]  /*5390*/  LEA R12, P5, R37, UR8, 0x1 ;  /* 0x00000008250c7c11 */ /* 0x004fe2000f8a08ff */
[----:B------:R1:W-:Y:S04]  /*53a0*/  STL [R1+0x7e4], R4 ;  /* 0x0007e40401007387 */ /* 0x0003e80000100800 */
[----:B------:R2:W-:Y:S01]  /*53b0*/  STL [R1+0x91c], R12 ;  /* 0x00091c0c01007387 */ /* 0x0005e20000100800 */
[----:B0-----:R-:W-:Y:S02]  /*53c0*/  LEA.HI.X.SX32 R6, R32, UR9, 0x1, P3 ;  /* 0x0000000920067c11 */ /* 0x001fe400098f0eff */
[----:B-1----:R-:W-:-:S03]  /*53d0*/  LEA R4, P3, R38, UR8, 0x1 ;  /* 0x0000000826047c11 */ /* 0x002fc6000f8608ff */
        /* <DEDUP_REMOVED lines=147> */
[C---:B-1----:R-:W-:Y:S01]  /*5d10*/  LEA R4, P6, R3.reuse, UR8, 0x1 ;  /* 0x0000000803047c11 */ /* 0x042fe2000f8c08ff */
[----:B------:R0:W-:Y:S01]  /*5d20*/  STL [R1+0x8bc], R6 ;  /* 0x0008bc0601007387 */ /* 0x0001e20000100800 */
[----:B------:R-:W-:Y:S01]  /*5d30*/  UIADD3 UR8, UP0, UR13, 0x80, URZ ;  /* 0x000000800d087890 */ /* 0x000fe2000ff1e03f */
[----:B--2---:R-:W-:Y:S02]  /*5d40*/  LEA.HI.X.SX32 R12, R76, UR9, 0x1, P5 ;  /* 0x000000094c0c7c11 */ /* 0x004fe4000a8f0eff */
[----:B------:R1:W-:Y:S01]  /*5d50*/  STL [R1+0x974], R4 ;  /* 0x0009740401007387 */ /* 0x0003e20000100800 */
[----:B------:R-:W-:Y:S02]  /*5d60*/  LEA.HI.X.SX32 R3, R3, UR9, 0x1, P6 ;  /* 0x0000000903037c11 */ /* 0x000fe4000b0f0eff */
[----:B------:R-:W-:Y:S01]  /*5d70*/  CS2R R76, SRZ ;  /* 0x00000000004c7805 */ /* 0x000fe2000001ff00 */
[----:B------:R2:W-:Y:S01]  /*5d80*/  STL [R1+0x968], R12 ;  /* 0x0009680c01007387 */ /* 0x0005e20000100800 */
[----:B0-----:R-:W-:-:S02]  /*5d90*/  LEA.HI.X.SX32 R6, R52, UR9, 0x1, P3 ;  /* 0x0000000934067c11 */ /* 0x001fc400098f0eff */
[----:B------:R-:W-:Y:S02]  /*5da0*/  CS2R R52, SRZ ;  /* 0x0000000000347805 */ /* 0x000fe4000001ff00 */
[----:B-1----:R-:W-:Y:S01]  /*5db0*/  LEA.HI.X.SX32 R4, R67, UR9, 0x1, P2 ;  /* 0x0000000943047c11 */ /* 0x002fe200090f0eff */
[----:B------:R0:W-:Y:S01]  /*5dc0*/  STL [R1+0x818], R6 ;  /* 0x0008180601007387 */ /* 0x0001e20000100800 */
[----:B------:R-:W-:Y:S02]  /*5dd0*/  CS2R R66, SRZ ;  /* 0x0000000000427805 */ /* 0x000fe4000001ff00 */
[----:B--2---:R-:W-:Y:S01]  /*5de0*/  LEA.HI.X.SX32 R12, R69, UR9, 0x1, P1 ;  /* 0x00000009450c7c11 */ /* 0x004fe200088f0eff */
[----:B------:R1:W-:Y:S01]  /*5df0*/  STL [R1+0x8c4], R4 ;  /* 0x0008c40401007387 */ /* 0x0003e20000100800 */
[----:B------:R-:W-:-:S03]  /*5e00*/  CS2R R68, SRZ ;  /* 0x0000000000447805 */ /* 0x000fc6000001ff00 */
[----:B------:R2:W-:Y:S01]  /*5e10*/  STL [R1+0x970], R12 ;  /* 0x0009700c01007387 */ /* 0x0005e20000100800 */
[----:B0-----:R-:W-:Y:S02]  /*5e20*/  LEA.HI.X.SX32 R6, R71, UR9, 0x1, P0 ;  /* 0x0000000947067c11 */ /* 0x001fe400080f0eff */
[----:B------:R-:W-:Y:S02]  /*5e30*/  CS2R R70, SRZ ;  /* 0x0000000000467805 */ /* 0x000fe4000001ff00 */
[----:B-1----:R-:W-:Y:S01]  /*5e40*/  LEA.HI.X.SX32 R4, R73, UR9, 0x1, P4 ;  /* 0x0000000949047c11 */ /* 0x002fe2000a0f0eff */
[----:B------:R0:W-:Y:S01]  /*5e50*/  STL [R1+0x81c], R6 ;  /* 0x00081c0601007387 */ /* 0x0001e20000100800 */
[----:B------:R-:W-:Y:S01]  /*5e60*/  UIADD3.X UR9, UR5, 0x40000040, URZ, UP0, !UPT ;  /* 0x4000004005097890 */ /* 0x000fe200087fe43f */
[----:B------:R-:W-:Y:S01]  /*5e70*/  CS2R R72, SRZ ;  /* 0x0000000000487805 */ /* 0x000fe2000001ff00 */
[----:B--2---:R-:W-:Y:S01]  /*5e80*/  IMAD R12, R242, 0x1e, RZ ;  /* 0x0000001ef20c7824 */ /* 0x004fe200078e02ff */
[----:B------:R1:W-:Y:S01]  /*5e90*/  STL [R1+0x820], R4 ;  /* 0x0008200401007387 */ /* 0x0003e20000100800 */
[----:B------:R-:W-:-:S02]  /*5ea0*/  UIADD3.64 UR16, UR8, 0x80, URZ ;  /* 0x0000008008107897 */ /* 0x000fc4000fffe03f */
[----:B------:R-:W-:Y:S01]  /*5eb0*/  UIADD3.64 UR20, UR8, 0x100, URZ ;  /* 0x0000010008147897 */ /* 0x000fe2000fffe03f */
[----:B------:R2:W-:Y:S01]  /*5ec0*/  STL [R1+0x8d0], R3 ;  /* 0x0008d00301007387 */ /* 0x0005e20000100800 */
[----:B------:R-:W-:Y:S01]  /*5ed0*/  UIADD3.64 UR24, UR8, 0x180, URZ ;  /* 0x0000018008187897 */ /* 0x000fe2000fffe03f */
[----:B0-----:R-:W-:Y:S01]  /*5ee0*/  IMAD.U32 R6, RZ, RZ, UR7 ;  /* 0x00000007ff067e24 */ /* 0x001fe2000f8e00ff */
[----:B------:R-:W-:Y:S01]  /*5ef0*/  UIADD3.64 UR28, UR8, 0x200, URZ ;  /* 0x00000200081c7897 */ /* 0x000fe2000fffe03f */
[----:B------:R-:W-:Y:S01]  /*5f00*/  STL [R1+0x400], RZ ;  /* 0x000400ff01007387 */ /* 0x000fe20000100800 */
[----:B------:R-:W-:Y:S01]  /*5f10*/  UIADD3.64 UR32, UR8, 0x280, URZ ;  /* 0x0000028008207897 */ /* 0x000fe2000fffe03f */
[----:B-1----:R-:W0:Y:S01]  /*5f20*/  LDC R4, c[0x0][0x23c] ;  /* 0x00008f00ff047b82 */ /* 0x002e220000000800 */
[----:B------:R-:W-:Y:S01]  /*5f30*/  UIADD3.64 UR36, UR8, 0x300, URZ ;  /* 0x0000030008247897 */ /* 0x000fe2000fffe03f */
[----:B------:R-:W-:Y:S01]  /*5f40*/  STL [R1+0x404], RZ ;  /* 0x000404ff01007387 */ /* 0x000fe20000100800 */
[----:B------:R-:W-:Y:S01]  /*5f50*/  UMOV UR7, 0x80000020 ;  /* 0x8000002000077882 */ /* 0x000fe20000000000 */
[----:B--2---:R-:W-:-:S02]  /*5f60*/  IMAD R3, R242, 0x1f, RZ ;  /* 0x0000001ff2037824 */ /* 0x004fc400078e02ff */
[----:B------:R-:W-:Y:S04]  /*5f70*/  STL [R1+0x408], RZ ;  /* 0x000408ff01007387 */ /* 0x000fe80000100800 */
[----:B------:R-:W-:Y:S04]  /*5f80*/  STL [R1+0x40c], RZ ;  /* 0x00040cff01007387 */ /* 0x000fe80000100800 */
[----:B------:R-:W-:Y:S04]  /*5f90*/  STL [R1+0x410], RZ ;  /* 0x000410ff01007387 */ /* 0x000fe80000100800 */
[----:B------:R-:W-:Y:S04]  /*5fa0*/  STL [R1+0x414], RZ ;  /* 0x000414ff01007387 */ /* 0x000fe80000100800 */
[----:B------:R-:W-:Y:S01]  /*5fb0*/  STL [R1+0x418], RZ ;  /* 0x000418ff01007387 */ /* 0x000fe20000100800 */
[----:B0-----:R-:W-:-:S03]  /*5fc0*/  IMAD.SHL.U32 R231, R4, 0x20, RZ ;  /* 0x0000002004e77824 */ /* 0x001fc600078e00ff */
[----:B------:R-:W-:Y:S01]  /*5fd0*/  STL [R1+0x41c], RZ ;  /* 0x00041cff01007387 */ /* 0x000fe20000100800 */
[----:B------:R-:W-:-:S03]  /*5fe0*/  IMAD R4, R0, R4, RZ ;  /* 0x0000000400047224 */ /* 0x000fc600078e02ff */
[----:B------:R-:W-:Y:S02]  /*5ff0*/  STL [R1+0x420], RZ ;  /* 0x000420ff01007387 */ /* 0x000fe40000100800 */
[----:B------:R-:W-:Y:S02]  /*6000*/  SHF.R.S32.HI R0, RZ, 0x1f, R4 ;  /* 0x0000001fff007819 */ /* 0x000fe40000011404 */
[----:B------:R-:W-:Y:S02]  /*6010*/  STL [R1+0x424], RZ ;  /* 0x000424ff01007387 */ /* 0x000fe40000100800 */
[C---:B------:R-:W-:Y:S01]  /*6020*/  SHF.L.U64.HI R0, R4.reuse, 0x1, R0 ;  /* 0x0000000104007819 */ /* 0x040fe20000010200 */
[----:B------:R-:W-:Y:S01]  /*6030*/  IMAD.SHL.U32 R4, R4, 0x2, RZ ;  /* 0x0000000204047824 */ /* 0x000fe200078e00ff */
[----:B------:R-:W-:Y:S04]  /*6040*/  STL [R1+0x428], RZ ;  /* 0x000428ff01007387 */ /* 0x000fe80000100800 */
        /* <DEDUP_REMOVED lines=245> */
[----:B------:R-:W-:Y:S04]  /*6fa0*/  STL [R1], RZ ;  /* 0x000000ff01007387 */ /* 0x000fe80000100800 */
        /* <DEDUP_REMOVED lines=127> */
[----:B------:R0:W-:Y:S04]  /*77a0*/  STL [R1+0x9e4], R20 ;  /* 0x0009e41401007387 */ /* 0x0001e80000100800 */
[----:B------:R1:W-:Y:S04]  /*77b0*/  STL [R1+0x9e0], R19 ;  /* 0x0009e01301007387 */ /* 0x0003e80000100800 */
[----:B------:R2:W-:Y:S01]  /*77c0*/  STL [R1+0x9dc], R18 ;  /* 0x0009dc1201007387 */ /* 0x0005e20000100800 */
[----:B0-----:R-:W-:Y:S01]  /*77d0*/  IMAD.WIDE R20, R11, 0x2, RZ ;  /* 0x000000020b147825 */ /* 0x001fe200078e02ff */
[----:B------:R-:W-:-:S02]  /*77e0*/  LOP3.LUT R11, R7, 0x70, RZ, 0x3c, !PT ;  /* 0x00000070070b7812 */ /* 0x000fc400078e3cff */
[----:B-1----:R-:W-:Y:S01]  /*77f0*/  LOP3.LUT R19, R7, 0x40, RZ, 0x3c, !PT ;  /* 0x0000004007137812 */ /* 0x002fe200078e3cff */
[----:B------:R-:W-:Y:S01]  /*7800*/  IMAD.WIDE R172, R3, 0x2, R20 ;  /* 0x0000000203ac7825 */ /* 0x000fe200078e0214 */
[----:B--2---:R-:W-:-:S03]  /*7810*/  LOP3.LUT R18, R7, 0x50, RZ, 0x3c, !PT ;  /* 0x0000005007127812 */ /* 0x004fc600078e3cff */
[----:B------:R-:W-:Y:S01]  /*7820*/  STL [R1+0x9d8], R19 ;  /* 0x0009d81301007387 */ /* 0x000fe20000100800 */
[----:B------:R-:W-:-:S03]  /*7830*/  IMAD.WIDE R248, R246, 0x2, R20 ;  /* 0x00000002f6f87825 */ /* 0x000fc600078e0214 */
[----:B------:R0:W-:Y:S01]  /*7840*/  STL [R1+0x9d4], R18 ;  /* 0x0009d41201007387 */ /* 0x0001e20000100800 */
[----:B------:R-:W-:Y:S01]  /*7850*/  IMAD.WIDE R244, R242, 0x2, R20 ;  /* 0x00000002f2f47825 */ /* 0x000fe200078e0214 */
[----:B0-----:R-:W-:-:S05]  /*7860*/  LOP3.LUT R18, R7, 0x60, RZ, 0x3c, !PT ;  /* 0x0000006007127812 */ /* 0x001fca00078e3cff */
[----:B------:R0:W-:Y:S04]  /*7870*/  STL [R1+0x9d0], R18 ;  /* 0x0009d01201007387 */ /* 0x0001e80000100800 */
[----:B------:R-:W-:Y:S04]  /*7880*/  STL [R1+0x9cc], R11 ;  /* 0x0009cc0b01007387 */ /* 0x000fe80000100800 */
[----:B------:R1:W-:Y:S01]  /*7890*/  STL.64 [R1+0x7c0], R172 ;  /* 0x0007c0ac01007387 */ /* 0x0003e20000100a00 */
[----:B0-----:R-:W-:Y:S01]  /*78a0*/  IMAD.WIDE R18, R2, 0x2, RZ ;  /* 0x0000000202127825 */ /* 0x001fe200078e02ff */
[----:B------:R-:W-:-:S03]  /*78b0*/  LOP3.LUT R2, R5, 0x20, RZ, 0x3c, !PT ;  /* 0x0000002005027812 */ /* 0x000fc600078e3cff */
[----:B------:R-:W-:-:S04]  /*78c0*/  IMAD.WIDE R174, R3, 0x2, R18 ;  /* 0x0000000203ae7825 */ /* 0x000fc800078e0212 */
[C---:B------:R-:W-:Y:S01]  /*78d0*/  IMAD.WIDE R2, R12.reuse, 0x2, R20 ;  /* 0x000000020c027825 */ /* 0x040fe200078e0214 */
[----:B------:R0:W-:Y:S03]  /*78e0*/  STL.64 [R1+0x7b8], R174 ;  /* 0x0007b8ae01007387 */ /* 0x0001e60000100a00 */
[--C-:B-1----:R-:W-:Y:S01]  /*78f0*/  IMAD.WIDE R172, R12, 0x2, R18.reuse ;  /* 0x000000020cac7825 */ /* 0x102fe200078e0212 */
[----:B------:R1:W-:Y:S03]  /*7900*/  STL.64 [R1+0x7b0], R2 ;  /* 0x0007b00201007387 */ /* 0x0003e60000100a00 */
[--C-:B------:R-:W-:Y:S01]  /*7910*/  IMAD.WIDE R246, R246, 0x2, R18.reuse ;  /* 0x00000002f6f67825 */ /* 0x100fe200078e0212 */
[----:B------:R2:W-:Y:S03]  /*7920*/  STL.64 [R1+0x7a8], R172 ;  /* 0x0007a8ac01007387 */ /* 0x0005e60000100a00 */
[----:B------:R-:W-:-:S04]  /*7930*/  IMAD.WIDE R242, R242, 0x2, R18 ;  /* 0x00000002f2f27825 */ /* 0x000fc800078e0212 */
[----:B0-----:R-:W-:-:S04]  /*7940*/  IMAD.WIDE R174, R13, 0x2, R20 ;  /* 0x000000020dae7825 */ /* 0x001fc800078e0214 */
[----:B-1----:R-:W-:Y:S01]  /*7950*/  IMAD.WIDE R2, R13, 0x2, R18 ;  /* 0x000000020d027825 */ /* 0x002fe200078e0212 */
[----:B------:R-:W-:Y:S03]  /*7960*/  STL.64 [R1+0x7a0], R174 ;  /* 0x0007a0ae01007387 */ /* 0x000fe60000100a00 */
[C---:B--2---:R-:W-:Y:S01]  /*7970*/  IMAD.WIDE R172, R14.reuse, 0x2, R20 ;  /* 0x000000020eac7825 */ /* 0x044fe200078e0214 */
[----:B------:R0:W-:Y:S03]  /*7980*/  STL.64 [R1+0x798], R2 ;  /* 0x0007980201007387 */ /* 0x0001e60000100a00 */
[----:B------:R-:W-:Y:S01]  /*7990*/  IMAD.WIDE R12, R14, 0x2, R18 ;  /* 0x000000020e0c7825 */ /* 0x000fe200078e0212 */
[----:B------:R-:W-:Y:S04]  /*79a0*/  STL.64 [R1+0x790], R172 ;  /* 0x000790ac01007387 */ /* 0x000fe80000100a00 */
[----:B------:R1:W-:Y:S01]  /*79b0*/  STL.64 [R1+0x788], R12 ;  /* 0x0007880c01007387 */ /* 0x0003e20000100a00 */
[----:B0-----:R-:W-:-:S04]  /*79c0*/  IMAD.WIDE R2, R15, 0x2, R20 ;  /* 0x000000020f027825 */ /* 0x001fc800078e0214 */
[----:B------:R-:W-:Y:S01]  /*79d0*/  IMAD.WIDE R14, R15, 0x2, R18 ;  /* 0x000000020f0e7825 */ /* 0x000fe200078e0212 */
[----:B------:R0:W-:Y:S03]  /*79e0*/  STL.64 [R1+0x780], R2 ;  /* 0x0007800201007387 */ /* 0x0001e60000100a00 */
[C---:B-1----:R-:W-:Y:S01]  /*79f0*/  IMAD.WIDE R12, R16.reuse, 0x2, R20 ;  /* 0x00000002100c7825 */ /* 0x042fe200078e0214 */
[----:B------:R1:W-:Y:S04]  /*7a00*/  STL.64 [R1+0x778], R14 ;  /* 0x0007780e01007387 */ /* 0x0003e80000100a00 */
[----:B------:R2:W-:Y:S01]  /*7a10*/  STL.64 [R1+0x770], R12 ;  /* 0x0007700c01007387 */ /* 0x0005e20000100a00 */
[----:B0-----:R-:W-:-:S04]  /*7a20*/  IMAD.WIDE R2, R16, 0x2, R18 ;  /* 0x0000000210027825 */ /* 0x001fc800078e0212 */
[C---:B-1----:R-:W-:Y:S01]  /*7a30*/  IMAD.WIDE R14, R17.reuse, 0x2, R20 ;  /* 0x00000002110e7825 */ /* 0x042fe200078e0214 */
[----:B------:R0:W-:Y:S03]  /*7a40*/  STL.64 [R1+0x768], R2 ;  /* 0x0007680201007387 */ /* 0x0001e60000100a00 */
[----:B--2---:R-:W-:Y:S01]  /*7a50*/  IMAD.WIDE R12, R17, 0x2, R18 ;  /* 0x00000002110c7825 */ /* 0x004fe200078e0212 */
[----:B------:R1:W-:Y:S04]  /*7a60*/  STL.64 [R1+0x760], R14 ;  /* 0x0007600e01007387 */ /* 0x0003e80000100a00 */
[----:B------:R2:W-:Y:S01]  /*7a70*/  STL.64 [R1+0x758], R12 ;  /* 0x0007580c01007387 */ /* 0x0005e20000100a00 */
[----:B0-----:R-:W-:-:S04]  /*7a80*/  IMAD.WIDE R2, R22, 0x2, R20 ;  /* 0x0000000216027825 */ /* 0x001fc800078e0214 */
[----:B-1----:R-:W-:Y:S01]  /*7a90*/  IMAD.WIDE R14, R22, 0x2, R18 ;  /* 0x00000002160e7825 */ /* 0x002fe200078e0212 */
[----:B------:R0:W-:Y:S03]  /*7aa0*/  STL.64 [R1+0x750], R2 ;  /* 0x0007500201007387 */ /* 0x0001e60000100a00 */
[C---:B--2---:R-:W-:Y:S01]  /*7ab0*/  IMAD.WIDE R12, R23.reuse, 0x2, R20 ;  /* 0x00000002170c7825 */ /* 0x044fe200078e0214 */
        /* <DEDUP_REMOVED lines=78> */
[----:B------:R-:W-:Y:S04]  /*7fa0*/  STL.64 [R1+0x610], R14 ;  /* 0x0006100e01007387 */ /* 0x000fe80000100a00 */
[----:B------:R-:W-:Y:S01]  /*7fb0*/  STL.64 [R1+0x608], R12 ;  /* 0x0006080c01007387 */ /* 0x000fe20000100a00 */
[----:B0-----:R-:W-:-:S04]  /*7fc0*/  IMAD.WIDE R2, R250, 0x2, R20 ;  /* 0x00000002fa027825 */ /* 0x001fc800078e0214 */
[----:B------:R-:W-:Y:S01]  /*7fd0*/  IMAD.WIDE R250, R250, 0x2, R18 ;  /* 0x00000002fafa7825 */ /* 0x000fe200078e0212 */
[----:B------:R0:W-:Y:S03]  /*7fe0*/  STL.64 [R1+0x600], R2 ;  /* 0x0006000201007387 */ /* 0x0001e60000100a00 */
[----:B0-----:R-:W-:Y:S02]  /*7ff0*/  IMAD.U32 R2, RZ, RZ, UR18 ;  /* 0x00000012ff027e24 */ /* 0x001fe4000f8e00ff */
[----:B------:R-:W-:-:S07]  /*8000*/  IMAD.U32 R3, RZ, RZ, UR19 ;  /* 0x00000013ff037e24 */ /* 0x000fce000f8e00ff */
.L_x_1:
[----:B------:R0:W-:Y:S04]  /*8010*/  STL.64 [R1+0xd20], R150 ;  /* 0x000d209601007387 */ /* 0x0001e80000100a00 */
[----:B0-----:R-:W2:Y:S04]  /*8020*/  LDL.64 R150, [R1+0x628] ;  /* 0x0006280001967983 */ /* 0x001ea80000100a00 */
[----:B------:R0:W-:Y:S04]  /*8030*/  STL.64 [R1+0xd18], R148 ;  /* 0x000d189401007387 */ /* 0x0001e80000100a00 */
[----:B0-----:R-:W3:Y:S04]  /*8040*/  LDL.64 R148, [R1+0x620] ;  /* 0x0006200001947983 */ /* 0x001ee80000100a00 */
[----:B------:R0:W-:Y:S04]  /*8050*/  STL.64 [R1+0xd10], R146 ;  /* 0x000d109201007387 */ /* 0x0001e80000100a00 */
[----:B0-----:R-:W4:Y:S04]  /*8060*/  LDL.64 R146, [R1+0x618] ;  /* 0x0006180001927983 */ /* 0x001f280000100a00 */
[----:B------:R0:W-:Y:S04]  /*8070*/  STL.64 [R1+0xd08], R144 ;  /* 0x000d089001007387 */ /* 0x0001e80000100a00 */
[----:B0-----:R-:W2:Y:S04]  /*8080*/  LDL.64 R144, [R1+0x610] ;  /* 0x0006100001907983 */ /* 0x001ea80000100a00 */
[----:B------:R0:W-:Y:S04]  /*8090*/  STL.64 [R1+0xd00], R142 ;  /* 0x000d008e01007387 */ /* 0x0001e80000100a00 */
[----:B0-----:R-:W3:Y:S04]  /*80a0*/  LDL.64 R142, [R1+0x608] ;  /* 0x00060800018e7983 */ /* 0x001ee80000100a00 */
[----:B------:R0:W-:Y:S04]  /*80b0*/  STL.64 [R1+0xcf8], R140 ;  /* 0x000cf88c01007387 */ /* 0x0001e80000100a00 */
[----:B0-----:R-:W4:Y:S01]  /*80c0*/  LDL.64 R140, [R1+0x600] ;  /* 0x00060000018c7983 */ /* 0x001f220000100a00 */
[----:B-----5:R-:W-:-:S02]  /*80d0*/  IADD3 R14, P0, R20, R2, RZ ;  /* 0x00000002140e7210 */ /* 0x020fc40007f1e0ff */
[----:B------:R-:W-:Y:S01]  /*80e0*/  IADD3 R12, P1, R18, R2, RZ ;  /* 0x00000002120c7210 */ /* 0x000fe20007f3e0ff */
[----:B------:R-:W-:Y:S01]  /*80f0*/  STL.64 [R1+0xcf0], R138 ;  /* 0x000cf08a01007387 */ /* 0x000fe20000100a00 */
[C---:B------:R-:W-:Y:S01]  /*8100*/  ISETP.GT.AND P2, PT, R6.reuse, RZ, PT ;  /* 0x000000ff0600720c */ /* 0x040fe20003f44270 */
[--C-:B------:R-:W-:Y:S01]  /*8110*/  IMAD.X R15, R21, 0x1, R3.reuse, P0 ;  /* 0x00000001150f7824 */ /* 0x100fe200000e0603 */
[----:B------:R-:W-:Y:S01]  /*8120*/  PRMT R164, RZ, 0x7610, R164 ;  /* 0x00007610ffa47816 */ /* 0x000fe200000000a4 */
[----:B------:R-:W-:Y:S01]  /*8130*/  STL.64 [R1+0xce8], R136 ;  /* 0x000ce88801007387 */ /* 0x000fe20000100a00 */
[----:B------:R-:W-:Y:S01]  /*8140*/  IMAD.X R13, R19, 0x1, R3, P1 ;  /* 0x00000001130d7824 */ /* 0x000fe200008e0603 */
[----:B------:R-:W-:Y:S02]  /*8150*/  ISETP.GT.AND P3, PT, R6, 0x1, PT ;  /* 0x000000010600780c */ /* 0x000fe40003f64270 */
[----:B------:R-:W-:Y:S01]  /*8160*/  STL.64 [R1+0xce0], R134 ;  /* 0x000ce08601007387 */ /* 0x000fe20000100a00 */
[----:B------:R-:W-:-:S03]  /*8170*/  PRMT R167, RZ, 0x7610, R167 ;  /* 0x00007610ffa77816 */ /* 0x000fc600000000a7 */
[----:B------:R-:W-:Y:S04]  /*8180*/  STL.64 [R1+0xcd8], R132 ;  /* 0x000cd88401007387 */ /* 0x000fe80000100a00 */
        /* <DEDUP_REMOVED lines=50> */
[----:B------:R0:W-:Y:S04]  /*84b0*/  STL.64 [R1+0xb40], R30 ;  /* 0x000b401e01007387 */ /* 0x0001e80000100a00 */
[----:B------:R1:W-:Y:S04]  /*84c0*/  STL.64 [R1+0xb38], R28 ;  /* 0x000b381c01007387 */ /* 0x0003e80000100a00 */
[----:B------:R-:W-:Y:S04]  /*84d0*/  STL.64 [R1+0xb30], R26 ;  /* 0x000b301a01007387 */ /* 0x000fe80000100a00 */
[----:B------:R-:W-:Y:S04]  /*84e0*/  STL.64 [R1+0xb28], R24 ;  /* 0x000b281801007387 */ /* 0x000fe80000100a00 */
[----:B------:R-:W-:Y:S04]  /*84f0*/  STL [R1+0x9f8], R252 ;  /* 0x0009f8fc01007387 */ /* 0x000fe80000100800 */
[----:B------:R-:W-:Y:S04]  /*8500*/  STL [R1+0x9f0], R10 ;  /* 0x0009f00a01007387 */ /* 0x000fe80000100800 */
[----:B------:R-:W-:Y:S04]  /*8510*/  STL [R1+0x9ec], R9 ;  /* 0x0009ec0901007387 */ /* 0x000fe80000100800 */
[----:B------:R-:W-:Y:S04]  /*8520*/  STL [R1+0x9e8], R8 ;  /* 0x0009e80801007387 */ /* 0x000fe80000100800 */
[----:B------:R-:W-:Y:S04]  /*8530*/  STL [R1+0x9fc], R18 ;  /* 0x0009fc1201007387 */ /* 0x000fe80000100800 */
[----:B------:R-:W-:Y:S04]  /*8540*/  STL [R1+0x9f4], R19 ;  /* 0x0009f41301007387 */ /* 0x000fe80000100800 */
[----:B------:R-:W-:Y:S04]  /*8550*/  STL [R1+0xa04], R20 ;  /* 0x000a041401007387 */ /* 0x000fe80000100800 */
[----:B------:R2:W-:Y:S04]  /*8560*/  STL [R1+0xa00], R21 ;  /* 0x000a001501007387 */ /* 0x0005e80000100800 */
[----:B------:R-:W-:Y:S04]  /*8570*/  STL [R1+0xa0c], R242 ;  /* 0x000a0cf201007387 */ /* 0x000fe80000100800 */
[----:B------:R-:W-:Y:S04]  /*8580*/  STL [R1+0xa08], R243 ;  /* 0x000a08f301007387 */ /* 0x000fe80000100800 */
[----:B------:R3:W-:Y:S04]  /*8590*/  STL [R1+0xa14], R244 ;  /* 0x000a14f401007387 */ /* 0x0007e80000100800 */
[----:B------:R3:W-:Y:S04]  /*85a0*/  STL [R1+0xa10], R245 ;  /* 0x000a10f501007387 */ /* 0x0007e80000100800 */
[----:B------:R-:W-:Y:S04]  /*85b0*/  STL [R1+0xa1c], R246 ;  /* 0x000a1cf601007387 */ /* 0x000fe80000100800 */
[----:B------:R-:W-:Y:S04]  /*85c0*/  STL [R1+0xa18], R247 ;  /* 0x000a18f701007387 */ /* 0x000fe80000100800 */
[----:B------:R-:W-:Y:S04]  /*85d0*/  STL [R1+0xa24], R248 ;  /* 0x000a24f801007387 */ /* 0x000fe80000100800 */
[----:B------:R-:W-:Y:S04]  /*85e0*/  STL [R1+0xa20], R249 ;  /* 0x000a20f901007387 */ /* 0x000fe80000100800 */
[----:B------:R-:W-:Y:S04]  /*85f0*/  STL [R1+0xa2c], R250 ;  /* 0x000a2cfa01007387 */ /* 0x000fe80000100800 */
[----:B------:R-:W-:Y:S04]  /*8600*/  STL [R1+0xa28], R251 ;  /* 0x000a28fb01007387 */ /* 0x000fe80000100800 */
[----:B0-----:R-:W3:Y:S04]  /*8610*/  LDL.64 R30, [R1+0x630] ;  /* 0x00063000011e7983 */ /* 0x001ee80000100a00 */
[----:B-1----:R-:W3:Y:S04]  /*8620*/  LDL.64 R28, [R1+0x638] ;  /* 0x00063800011c7983 */ /* 0x002ee80000100a00 */
[----:B--2---:R-:W2:Y:S04]  /*8630*/  LDL.64 R20, [R1+0x640] ;  /* 0x0006400001147983 */ /* 0x004ea80000100a00 */
[----:B------:R-:W2:Y:S04]  /*8640*/  LDL.64 R26, [R1+0x648] ;  /* 0x00064800011a7983 */ /* 0x000ea80000100a00 */
[----:B------:R-:W2:Y:S04]  /*8650*/  LDL.64 R24, [R1+0x650] ;  /* 0x0006500001187983 */ /* 0x000ea80000100a00 */
[----:B------:R-:W2:Y:S04]  /*8660*/  LDL.64 R8, [R1+0x658] ;  /* 0x0006580001087983 */ /* 0x000ea80000100a00 */
[----:B------:R-:W2:Y:S04]  /*8670*/  LDL.64 R18, [R1+0x660] ;  /* 0x0006600001127983 */ /* 0x000ea80000100a00 */
[----:B------:R0:W2:Y:S01]  /*8680*/  @P2 LDG.E.U16 R164, desc[UR14][R12.64] ;  /* 0x0000000e0ca42981 */ /* 0x0000a2000c1e1500 */
[----:B------:R-:W-:-:S03]  /*8690*/  PRMT R170, RZ, 0x7610, R170 ;  /* 0x00007610ffaa7816 */ /* 0x000fc600000000aa */
[----:B------:R1:W2:Y:S01]  /*86a0*/  @P2 LDG.E.U16 R167, desc[UR14][R14.64] ;  /* 0x0000000e0ea72981 */ /* 0x0002a2000c1e1500 */
[----:B0-----:R-:W-:Y:S02]  /*86b0*/  IADD3 R12, P1, R242, R2, RZ ;  /* 0x00000002f20c7210 */ /* 0x001fe40007f3e0ff */
[----:B------:R-:W-:-:S03]  /*86c0*/  ISETP.GT.AND P2, PT, R6, 0x2, PT ;  /* 0x000000020600780c */ /* 0x000fc60003f44270 */
[----:B------:R-:W-:Y:S01]  /*86d0*/  IMAD.X R13, R243, 0x1, R3, P1 ;  /* 0x00000001f30d7824 */ /* 0x000fe200008e0603 */
[----:B-1----:R-:W-:Y:S02]  /*86e0*/  IADD3 R14, P0, R244, R2, RZ ;  /* 0x00000002f40e7210 */ /* 0x002fe40007f1e0ff */
[----:B------:R-:W-:Y:S02]  /*86f0*/  PRMT R171, RZ, 0x7610, R171 ;  /* 0x00007610ffab7816 */ /* 0x000fe400000000ab */
[----:B------:R0:W2:Y:S01]  /*8700*/  @P3 LDG.E.U16 R170, desc[UR14][R12.64] ;  /* 0x0000000e0caa3981 */ /* 0x0000a2000c1e1500 */
[----:B------:R-:W-:Y:S01]  /*8710*/  IMAD.X R15, R245, 0x1, R3, P0 ;  /* 0x00000001f50f7824 */ /* 0x000fe200000e0603 */
[----:B------:R-:W-:-:S04]  /*8720*/  PRMT R174, RZ, 0x7610, R174 ;  /* 0x00007610ffae7816 */ /* 0x000fc800000000ae */
[----:B------:R1:W2:Y:S01]  /*8730*/  @P3 LDG.E.U16 R171, desc[UR14][R14.64] ;  /* 0x0000000e0eab3981 */ /* 0x0002a2000c1e1500 */
[----:B0-----:R-:W-:Y:S02]  /*8740*/  IADD3 R12, P1, R246, R2, RZ ;  /* 0x00000002f60c7210 */ /* 0x001fe40007f3e0ff */
[----:B------:R-:W-:-:S03]  /*8750*/  ISETP.GT.AND P3, PT, R6, 0x3, PT ;  /* 0x000000030600780c */ /* 0x000fc60003f64270 */
[----:B------:R-:W-:Y:S01]  /*8760*/  IMAD.X R13, R247, 0x1, R3, P1 ;  /* 0x00000001f70d7824 */ /* 0x000fe200008e0603 */
[-C--:B-1----:R-:W-:Y:S02]  /*8770*/  IADD3 R14, P0, R248, R2.reuse, RZ ;  /* 0x00000002f80e7210 */ /* 0x082fe40007f1e0ff */
[----:B------:R-:W-:Y:S02]  /*8780*/  PRMT R175, RZ, 0x7610, R175 ;  /* 0x00007610ffaf7816 */ /* 0x000fe400000000af */
[----:B------:R0:W2:Y:S01]  /*8790*/  @P2 LDG.E.U16 R174, desc[UR14][R12.64] ;  /* 0x0000000e0cae2981 */ /* 0x0000a2000c1e1500 */
[----:B------:R-:W-:Y:S01]  /*87a0*/  IMAD.X R15, R249, 0x1, R3, P0 ;  /* 0x00000001f90f7824 */ /* 0x000fe200000e0603 */
[----:B------:R-:W-:Y:S02]  /*87b0*/  PRMT R176, RZ, 0x7610, R176 ;  /* 0x00007610ffb07816 */ /* 0x000fe400000000b0 */
[-C--:B----4-:R-:W-:Y:S02]  /*87c0*/  IADD3 R16, P0, R140, R2.reuse, RZ ;  /* 0x000000028c107210 */ /* 0x090fe40007f1e0ff */
[----:B------:R3:W4:Y:S01]  /*87d0*/  @P2 LDG.E.U16 R175, desc[UR14][R14.64] ;  /* 0x0000000e0eaf2981 */ /* 0x000722000c1e1500 */
[----:B0-----:R-:W-:-:S02]  /*87e0*/  IADD3 R12, P1, R250, R2, RZ ;  /* 0x00000002fa0c7210 */ /* 0x001fc40007f3e0ff */
[----:B------:R-:W-:-:S03]  /*87f0*/  ISETP.GT.AND P2, PT, R6, 0x4, PT ;  /* 0x000000040600780c */ /* 0x000fc60003f44270 */
[--C-:B------:R-:W-:Y:S01]  /*8800*/  IMAD.X R13, R251, 0x1, R3.reuse, P1 ;  /* 0x00000001fb0d7824 */ /* 0x100fe200008e0603 */
[-C--:B---3--:R-:W-:Y:S01]  /*8810*/  IADD3 R14, P1, R142, R2.reuse, RZ ;  /* 0x000000028e0e7210 */ /* 0x088fe20007f3e0ff */
[----:B------:R-:W-:Y:S01]  /*8820*/  IMAD.X R17, R141, 0x1, R3, P0 ;  /* 0x000000018d117824 */ /* 0x000fe200000e0603 */
[----:B------:R-:W-:Y:S02]  /*8830*/  PRMT R222, RZ, 0x7610, R222 ;  /* 0x00007610ffde7816 */ /* 0x000fe400000000de */
[----:B------:R0:W3:Y:S01]  /*8840*/  @P3 LDG.E.U16 R176, desc[UR14][R12.64] ;  /* 0x0000000e0cb03981 */ /* 0x0000e2000c1e1500 */
[----:B------:R-:W-:Y:S01]  /*8850*/  PRMT R229, RZ, 0x7610, R229 ;  /* 0x00007610ffe57816 */ /* 0x000fe200000000e5 */
[----:B------:R-:W-:Y:S01]  /*8860*/  IMAD.X R15, R143, 0x1, R3, P1 ;  /* 0x000000018f0f7824 */ /* 0x000fe200008e0603 */
[----:B------:R-:W-:Y:S01]  /*8870*/  PRMT R230, RZ, 0x7610, R230 ;  /* 0x00007610ffe67816 */ /* 0x000fe200000000e6 */
[----:B------:R1:W3:Y:S01]  /*8880*/  @P3 LDG.E.U16 R222, desc[UR14][R16.64] ;  /* 0x0000000e10de3981 */ /* 0x0002e2000c1e1500 */
[----:B0-----:R-:W-:-:S03]  /*8890*/  IADD3 R12, P0, R144, R2, RZ ;  /* 0x00000002900c7210 */ /* 0x001fc60007f1e0ff */
[----:B------:R-:W3:Y:S01]  /*88a0*/  @P2 LDG.E.U16 R229, desc[UR14][R14.64] ;  /* 0x0000000e0ee52981 */ /* 0x000ee2000c1e1500 */
[----:B------:R-:W-:Y:S01]  /*88b0*/  ISETP.GT.AND P3, PT, R6, 0x5, PT ;  /* 0x000000050600780c */ /* 0x000fe20003f64270 */
[----:B------:R-:W-:Y:S01]  /*88c0*/  IMAD.X R13, R145, 0x1, R3, P0 ;  /* 0x00000001910d7824 */ /* 0x000fe200000e0603 */
[----:B-1----:R-:W-:-:S04]  /*88d0*/  IADD3 R16, P1, R146, R2, RZ ;  /* 0x0000000292107210 */ /* 0x002fc80007f3e0ff */
[----:B------:R0:W3:Y:S01]  /*88e0*/  @P2 LDG.E.U16 R230, desc[UR14][R12.64] ;  /* 0x0000000e0ce62981 */ /* 0x0000e2000c1e1500 */
[----:B------:R-:W-:Y:S01]  /*88f0*/  IMAD.X R17, R147, 0x1, R3, P1 ;  /* 0x0000000193117824 */ /* 0x000fe200008e0603 */
[----:B------:R-:W-:Y:S02]  /*8900*/  PRMT R234, RZ, 0x7610, R234 ;  /* 0x00007610ffea7816 */ /* 0x000fe400000000ea */
[----:B------:R-:W-:Y:S02]  /*8910*/  PRMT R235, RZ, 0x7610, R235 ;  /* 0x00007610ffeb7816 */ /* 0x000fe400000000eb */
[-C--:B0-----:R-:W-:Y:S02]  /*8920*/  IADD3 R12, P2, R148, R2.reuse, RZ ;  /* 0x00000002940c7210 */ /* 0x081fe40007f5e0ff */
[----:B------:R-:W3:Y:S01]  /*8930*/  @P3 LDG.E.U16 R234, desc[UR14][R16.64] ;  /* 0x0000000e10ea3981 */ /* 0x000ee2000c1e1500 */
[----:B------:R-:W-:Y:S02]  /*8940*/  IADD3 R14, P1, R150, R2, RZ ;  /* 0x00000002960e7210 */ /* 0x000fe40007f3e0ff */
[----:B------:R-:W-:Y:S01]  /*8950*/  IMAD.X R13, R149, 0x1, R3, P2 ;  /* 0x00000001950d7824 */ /* 0x000fe200010e0603 */
[----:B------:R-:W-:-:S02]  /*8960*/  ISETP.GT.AND P0, PT, R6, 0x6, PT ;  /* 0x000000060600780c */ /* 0x000fc40003f04270 */
[----:B------:R-:W-:Y:S02]  /*8970*/  IMAD.X R15, R151, 0x1, R3, P1 ;  /* 0x00000001970f7824 */ /* 0x000fe400008e0603 */
[----:B------:R0:W3:Y:S01]  /*8980*/  @P3 LDG.E.U16 R235, desc[UR14][R12.64] ;  /* 0x0000000e0ceb3981 */ /* 0x0000e2000c1e1500 */
[----:B------:R-:W-:Y:S02]  /*8990*/  PRMT R239, RZ, 0x7610, R239 ;  /* 0x00007610ffef7816 */ /* 0x000fe400000000ef */
[----:B------:R-:W-:-:S06]  /*89a0*/  PRMT R238, RZ, 0x7610, R238 ;  /* 0x00007610ffee7816 */ /* 0x000fcc00000000ee */
[----:B------:R2:W3:Y:S01]  /*89b0*/  @P0 LDG.E.U16 R239, desc[UR14][R14.64] ;  /* 0x0000000e0eef0981 */ /* 0x0004e2000c1e1500 */
[----:B------:R-:W-:Y:S02]  /*89c0*/  PRMT R159, RZ, 0x7610, R159 ;  /* 0x00007610ff9f7816 */ /* 0x000fe4000000009f */
[----:B------:R-:W-:Y:S02]  /*89d0*/  PRMT R158, RZ, 0x7610, R158 ;  /* 0x00007610ff9e7816 */ /* 0x000fe4000000009e */
[----:B------:R-:W-:Y:S02]  /*89e0*/  PRMT R162, RZ, 0x7610, R162 ;  /* 0x00007610ffa27816 */ /* 0x000fe400000000a2 */
[-C--:B0-----:R-:W-:Y:S02]  /*89f0*/  IADD3 R12, P2, R30, R2.reuse, RZ ;  /* 0x000000021e0c7210 */ /* 0x081fe40007f5e0ff */
[----:B------:R-:W-:-:S03]  /*8a00*/  IADD3 R16, P1, R28, R2, RZ ;  /* 0x000000021c107210 */ /* 0x000fc60007f3e0ff */
[----:B------:R-:W-:Y:S01]  /*8a10*/  IMAD.X R13, R31, 0x1, R3, P2 ;  /* 0x000000011f0d7824 */ /* 0x000fe200010e0603 */
[----:B------:R-:W-:Y:S01]  /*8a20*/  PRMT R161, RZ, 0x7610, R161 ;  /* 0x00007610ffa17816 */ /* 0x000fe200000000a1 */
[----:B------:R-:W4:Y:S01]  /*8a30*/  LDL.64 R30, [R1+0x788] ;  /* 0x00078800011e7983 */ /* 0x000f220000100a00 */
[----:B------:R-:W-:-:S03]  /*8a40*/  IMAD.X R17, R29, 0x1, R3, P1 ;  /* 0x000000011d117824 */ /* 0x000fc600008e0603 */
[----:B------:R-:W3:Y:S04]  /*8a50*/  LDL.64 R28, [R1+0x668] ;  /* 0x00066800011c7983 */ /* 0x000ee80000100a00 */
[----:B------:R0:W4:Y:S01]  /*8a60*/  @P0 LDG.E.U16 R238, desc[UR14][R12.64] ;  /* 0x0000000e0cee0981 */ /* 0x000122000c1e1500 */
[----:B--2---:R-:W-:-:S05]  /*8a70*/  IADD3 R14, P0, R20, R2, RZ ;  /* 0x00000002140e7210 */ /* 0x004fca0007f1e0ff */
[----:B------:R-:W-:Y:S02]  /*8a80*/  IMAD.X R15, R21, 0x1, R3, P0 ;  /* 0x00000001150f7824 */ /* 0x000fe400000e0603 */
[----:B------:R-:W2:Y:S01]  /*8a90*/  LDL.64 R20, [R1+0x670] ;  /* 0x0006700001147983 */ /* 0x000ea20000100a00 */
[----:B------:R-:W-:Y:S02]  /*8aa0*/  ISETP.GT.AND P1, PT, R6, 0x8, PT ;  /* 0x000000080600780c */ /* 0x000fe40003f24270 */
[----:B0-----:R-:W-:-:S05]  /*8ab0*/  IADD3 R12, P0, R26, R2, RZ ;  /* 0x000000021a0c7210 */ /* 0x001fca0007f1e0ff */
[----:B------:R-:W-:Y:S02]  /*8ac0*/  IMAD.X R13, R27, 0x1, R3, P0 ;  /* 0x000000011b0d7824 */ /* 0x000fe400000e0603 */
[----:B------:R-:W4:Y:S04]  /*8ad0*/  LDL.64 R26, [R1+0x678] ;  /* 0x00067800011a7983 */ /* 0x000f280000100a00 */
[----:B------:R0:W4:Y:S02]  /*8ae0*/  @P1 LDG.E.U16 R159, desc[UR14][R12.64] ;  /* 0x0000000e0c9f1981 */ /* 0x000124000c1e1500 */
[----:B0-----:R-:W-:-:S05]  /*8af0*/  IADD3 R12, P0, R24, R2, RZ ;  /* 0x00000002180c7210 */ /* 0x001fca0007f1e0ff */
[----:B------:R-:W-:Y:S02]  /*8b00*/  IMAD.X R13, R25, 0x1, R3, P0 ;  /* 0x00000001190d7824 */ /* 0x000fe400000e0603 */
[----:B------:R-:W4:Y:S04]  /*8b10*/  LDL.64 R24, [R1+0x680] ;  /* 0x0006800001187983 */ /* 0x000f280000100a00 */
[----:B------:R0:W4:Y:S01]  /*8b20*/  @P1 LDG.E.U16 R158, desc[UR14][R12.64] ;  /* 0x0000000e0c9e1981 */ /* 0x000122000c1e1500 */
        /* <DEDUP_REMOVED lines=10> */
[----:B------:R-:W-:Y:S02]  /*8bd0*/  PRMT R168, RZ, 0x7610, R168 ;  /* 0x00007610ffa87816 */ /* 0x000fe400000000a8 */
[----:B------:R-:W-:-:S02]  /*8be0*/  PRMT R169, RZ, 0x7610, R169 ;  /* 0x00007610ffa97816 */ /* 0x000fc400000000a9 */
[----:B------:R-:W-:Y:S02]  /*8bf0*/  PRMT R172, RZ, 0x7610, R172 ;  /* 0x00007610ffac7816 */ /* 0x000fe400000000ac */
[----:B------:R-:W-:Y:S02]  /*8c00*/  PRMT R173, RZ, 0x7610, R173 ;  /* 0x00007610ffad7816 */ /* 0x000fe400000000ad */
[----:B------:R-:W-:Y:S02]  /*8c10*/  PRMT R220, RZ, 0x7610, R220 ;  /* 0x00007610ffdc7816 */ /* 0x000fe400000000dc */
[----:B---3--:R-:W-:-:S05]  /*8c20*/  IADD3 R12, P0, R28, R2, RZ ;  /* 0x000000021c0c7210 */ /* 0x008fca0007f1e0ff */
[----:B------:R-:W-:Y:S02]  /*8c30*/  IMAD.X R13, R29, 0x1, R3, P0 ;  /* 0x000000011d0d7824 */ /* 0x000fe400000e0603 */
[----:B------:R-:W3:Y:S04]  /*8c40*/  LDL.64 R28, [R1+0x698] ;  /* 0x00069800011c7983 */ /* 0x000ee80000100a00 */
[----:B------:R2:W3:Y:S02]  /*8c50*/  @P1 LDG.E.U16 R168, desc[UR14][R12.64] ;  /* 0x0000000e0ca81981 */ /* 0x0004e4000c1e1500 */
[----:B--2---:R-:W-:-:S05]  /*8c60*/  IADD3 R12, P0, R20, R2, RZ ;  /* 0x00000002140c7210 */ /* 0x004fca0007f1e0ff */
[----:B------:R-:W-:Y:S02]  /*8c70*/  IMAD.X R13, R21, 0x1, R3, P0 ;  /* 0x00000001150d7824 */ /* 0x000fe400000e0603 */
[----:B------:R-:W2:Y:S04]  /*8c80*/  LDL.64 R20, [R1+0x6a0] ;  /* 0x0006a00001147983 */ /* 0x000ea80000100a00 */
[----:B------:R4:W2:Y:S01]  /*8c90*/  @P1 LDG.E.U16 R169, desc[UR14][R12.64] ;  /* 0x0000000e0ca91981 */ /* 0x0008a2000c1e1500 */
[----:B------:R-:W-:Y:S02]  /*8ca0*/  ISETP.GT.AND P1, PT, R6, 0xb, PT ;  /* 0x0000000b0600780c */ /* 0x000fe40003f24270 */
[----:B----4-:R-:W-:-:S05]  /*8cb0*/  IADD3 R12, P0, R26, R2, RZ ;  /* 0x000000021a0c7210 */ /* 0x010fca0007f1e0ff */
        /* <DEDUP_REMOVED lines=14> */
[----:B------:R-:W4:Y:S01]  /*8da0*/  LDL.64 R18, [R1+0x6c0] ;  /* 0x0006c00001127983 */ /* 0x000f220000100a00 */
[----:B------:R-:W-:-:S06]  /*8db0*/  PRMT R221, RZ, 0x7610, R221 ;  /* 0x00007610ffdd7816 */ /* 0x000fcc00000000dd */
[----:B------:R3:W4:Y:S01]  /*8dc0*/  @P1 LDG.E.U16 R221, desc[UR14][R12.64] ;  /* 0x0000000e0cdd1981 */ /* 0x000722000c1e1500 */
[----:B------:R-:W-:Y:S02]  /*8dd0*/  ISETP.GT.AND P1, PT, R6, 0xd, PT ;  /* 0x0000000d0600780c */ /* 0x000fe40003f24270 */
[----:B------:R-:W-:Y:S02]  /*8de0*/  PRMT R225, RZ, 0x7610, R225 ;  /* 0x00007610ffe17816 */ /* 0x000fe400000000e1 */
[----:B------:R-:W-:Y:S02]  /*8df0*/  PRMT R226, RZ, 0x7610, R226 ;  /* 0x00007610ffe27816 */ /* 0x000fe400000000e2 */
[----:B------:R-:W-:Y:S02]  /*8e00*/  PRMT R232, RZ, 0x7610, R232 ;  /* 0x00007610ffe87816 */ /* 0x000fe400000000e8 */
[----:B------:R-:W-:Y:S02]  /*8e10*/  PRMT R233, RZ, 0x7610, R233 ;  /* 0x00007610ffe97816 */ /* 0x000fe400000000e9 */
[----:B------:R-:W-:-:S02]  /*8e20*/  PRMT R237, RZ, 0x7610, R237 ;  /* 0x00007610ffed7816 */ /* 0x000fc400000000ed */
        /* <DEDUP_REMOVED lines=92> */
[----:B------:R-:W4:Y:S01]  /*93f0*/  @P1 LDG.E.U16 R219, desc[UR14][R12.64] ;  /* 0x0000000e0cdb1981 */ /* 0x000f22000c1e1500 */
[C---:B------:R-:W-:Y:S02]  /*9400*/  ISETP.GT.AND P1, PT, R6.reuse, 0x16, PT ;  /* 0x000000160600780c */ /* 0x040fe40003f24270 */
[----:B------:R-:W-:Y:S02]  /*9410*/  PRMT R223, RZ, 0x7610, R223 ;  /* 0x00007610ffdf7816 */ /* 0x000fe400000000df */
[----:B------:R-:W-:Y:S02]  /*9420*/  PRMT R224, RZ, 0x7610, R224 ;  /* 0x00007610ffe07816 */ /* 0x000fe400000000e0 */
[----:B------:R-:W-:Y:S02]  /*9430*/  PRMT R228, RZ, 0x7610, R228 ;  /* 0x00007610ffe47816 */ /* 0x000fe400000000e4 */
[----:B------:R-:W-:Y:S02]  /*9440*/  PRMT R227, RZ, 0x7610, R227 ;  /* 0x00007610ffe37816 */ /* 0x000fe400000000e3 */
[----:B------:R-:W-:-:S02]  /*9450*/  ISETP.GT.AND P3, PT, R6, 0x7, PT ;  /* 0x000000070600780c */ /* 0x000fc40003f64270 */
[----:B------:R-:W-:-:S11]  /*9460*/  PRMT R240, RZ, 0x7610, R240 ;  /* 0x00007610fff07816 */ /* 0x000fd600000000f0 */
[----:B------:R0:W4:Y:S02]  /*9470*/  @P3 LDG.E.U16 R240, desc[UR14][R14.64] ;  /* 0x0000000e0ef03981 */ /* 0x000124000c1e1500 */
[----:B0-----:R-:W-:Y:S02]  /*9480*/  PRMT R14, RZ, 0x7610, R14 ;  /* 0x00007610ff0e7816 */ /* 0x001fe4000000000e */
        /* <DEDUP_REMOVED lines=25> */
[----:B------:R-:W-:Y:S02]  /*9620*/  PRMT R11, RZ, 0x7610, R11 ;  /* 0x00007610ff0b7816 */ /* 0x000fe4000000000b */
[----:B------:R-:W-:-:S04]  /*9630*/  PRMT R241, RZ, 0x7610, R241 ;  /* 0x00007610fff17816 */ /* 0x000fc800000000f1 */
[----:B------:R-:W4:Y:S01]  /*9640*/  @P1 LDG.E.U16 R11, desc[UR14][R12.64] ;  /* 0x0000000e0c0b1981 */ /* 0x000f22000c1e1500 */
[----:B------:R-:W-:-:S03]  /*9650*/  ISETP.GT.AND P1, PT, R6, 0x19, PT ;  /* 0x000000190600780c */ /* 0x000fc60003f24270 */
[----:B------:R0:W4:Y:S02]  /*9660*/  @P3 LDG.E.U16 R241, desc[UR14][R16.64] ;  /* 0x0000000e10f13981 */ /* 0x000124000c1e1500 */
[----:B0-----:R-:W-:Y:S02]  /*9670*/  PRMT R16, RZ, 0x7610, R16 ;  /* 0x00007610ff107816 */ /* 0x001fe40000000010 */
        /* <DEDUP_REMOVED lines=11> */
[----:B------:R4:W3:Y:S01]  /*9730*/  @P1 LDG.E.U16 R15, desc[UR14][R12.64] ;  /* 0x0000000e0c0f1981 */ /* 0x0008e2000c1e1500 */
        /* <DEDUP_REMOVED lines=21> */
[----:B0-----:R-:W-:-:S05]  /*9890*/  IADD3 R12, P0, R30, R2, RZ ;  /* 0x000000021e0c7210 */ /* 0x001fca0007f1e0ff */
[----:B------:R-:W-:-:S05]  /*98a0*/  IMAD.X R13, R31, 0x1, R3, P0 ;  /* 0x000000011f0d7824 */ /* 0x000fca00000e0603 */
[----:B------:R2:W4:Y:S01]  /*98b0*/  @P1 LDG.E.U16 R163, desc[UR14][R12.64] ;  /* 0x0000000e0ca31981 */ /* 0x000522000c1e1500 */
[----:B------:R-:W-:Y:S02]  /*98c0*/  PRMT R192, RZ, 0x7610, R192 ;  /* 0x00007610ffc07816 */ /* 0x000fe400000000c0 */
[----:B------:R-:W-:Y:S02]  /*98d0*/  PRMT R201, RZ, 0x7610, R201 ;  /* 0x00007610ffc97816 */ /* 0x000fe400000000c9 */
[----:B------:R-:W-:Y:S02]  /*98e0*/  PRMT R202, RZ, 0x7610, R202 ;  /* 0x00007610ffca7816 */ /* 0x000fe400000000ca */
[----:B------:R-:W-:Y:S02]  /*98f0*/  PRMT R213, RZ, 0x7610, R213 ;  /* 0x00007610ffd57816 */ /* 0x000fe400000000d5 */
[----:B------:R-:W-:Y:S02]  /*9900*/  PRMT R215, RZ, 0x7610, R215 ;  /* 0x00007610ffd77816 */ /* 0x000fe400000000d7 */
[----:B--2---:R-:W-:-:S05]  /*9910*/  IADD3 R12, P0, R20, R2, RZ ;  /* 0x00000002140c7210 */ /* 0x004fca0007f1e0ff */
[----:B------:R-:W-:Y:S02]  /*9920*/  IMAD.X R13, R21, 0x1, R3, P0 ;  /* 0x00000001150d7824 */ /* 0x000fe400000e0603 */
[----:B------:R-:W2:Y:S04]  /*9930*/  LDL.64 R20, [R1+0x7c0] ;  /* 0x0007c00001147983 */ /* 0x000ea80000100a00 */
[----:B------:R3:W2:Y:S01]  /*9940*/  @P1 LDG.E.U16 R192, desc[UR14][R12.64] ;  /* 0x0000000e0cc01981 */ /* 0x0006a2000c1e1500 */
[----:B------:R-:W-:Y:S02]  /*9950*/  ISETP.GT.AND P1, PT, R6, 0x1d, PT ;  /* 0x0000001d0600780c */ /* 0x000fe40003f24270 */
[----:B---3--:R-:W-:-:S05]  /*9960*/  IADD3 R12, P0, R28, R2, RZ ;  /* 0x000000021c0c7210 */ /* 0x008fca0007f1e0ff */
[----:B------:R-:W-:-:S06]  /*9970*/  IMAD.X R13, R29, 0x1, R3, P0 ;  /* 0x000000011d0d7824 */ /* 0x000fcc00000e0603 */
[----:B------:R4:W3:Y:S02]  /*9980*/  @P1 LDG.E.U16 R201, desc[UR14][R12.64] ;  /* 0x0000000e0cc91981 */ /* 0x0008e4000c1e1500 */
[----:B----4-:R-:W-:-:S05]  /*9990*/  IADD3 R12, P0, R26, R2, RZ ;  /* 0x000000021a0c7210 */ /* 0x010fca0007f1e0ff */
[----:B------:R-:W-:-:S05]  /*99a0*/  IMAD.X R13, R27, 0x1, R3, P0 ;  /* 0x000000011b0d7824 */ /* 0x000fca00000e0603 */
[----:B------:R0:W4:Y:S01]  /*99b0*/  @P1 LDG.E.U16 R202, desc[UR14][R12.64] ;  /* 0x0000000e0cca1981 */ /* 0x000122000c1e1500 */
[----:B------:R-:W-:Y:S02]  /*99c0*/  ISETP.GT.AND P1, PT, R6, 0x1e, PT ;  /* 0x0000001e0600780c */ /* 0x000fe40003f24270 */
[----:B0-----:R-:W-:-:S05]  /*99d0*/  IADD3 R12, P0, R24, R2, RZ ;  /* 0x00000002180c7210 */ /* 0x001fca0007f1e0ff */
[----:B------:R-:W-:-:S06]  /*99e0*/  IMAD.X R13, R25, 0x1, R3, P0 ;  /* 0x00000001190d7824 */ /* 0x000fcc00000e0603 */
[----:B------:R0:W4:Y:S02]  /*99f0*/  @P1 LDG.E.U16 R213, desc[UR14][R12.64] ;  /* 0x0000000e0cd51981 */ /* 0x000124000c1e1500 */
[----:B0-----:R-:W-:-:S05]  /*9a00*/  IADD3 R12, P0, R8, R2, RZ ;  /* 0x00000002080c7210 */ /* 0x001fca0007f1e0ff */
[----:B------:R-:W-:Y:S02]  /*9a10*/  IMAD.X R13, R9, 0x1, R3, P0 ;  /* 0x00000001090d7824 */ /* 0x000fe400000e0603 */
[----:B------:R-:W3:Y:S04]  /*9a20*/  LDL.LU R9, [R1+0x8d0] ;  /* 0x0008d00001097983 */ /* 0x000ee80000300800 */
[----:B------:R-:W4:Y:S04]  /*9a30*/  LDL.LU R8, [R1+0x974] ;  /* 0x0009740001087983 */ /* 0x000f280000300800 */
[----:B------:R-:W3:Y:S04]  /*9a40*/  LDL.LU R25, [R1+0x978] ;  /* 0x0009780001197983 */ /* 0x000ee80000300800 */
[----:B------:R-:W4:Y:S04]  /*9a50*/  LDL.LU R24, [R1+0x8d4] ;  /* 0x0008d40001187983 */ /* 0x000f280000300800 */
[----:B------:R0:W4:Y:S02]  /*9a60*/  @P1 LDG.E.U16 R215, desc[UR14][R12.64] ;  /* 0x0000000e0cd71981 */ /* 0x000124000c1e1500 */
[----:B0-----:R-:W-:-:S05]  /*9a70*/  IADD3 R12, P0, R18, R2, RZ ;  /* 0x00000002120c7210 */ /* 0x001fca0007f1e0ff */
[----:B------:R-:W-:Y:S02]  /*9a80*/  IMAD.X R13, R19, 0x1, R3, P0 ;  /* 0x00000001130d7824 */ /* 0x000fe400000e0603 */
[----:B------:R-:W4:Y:S04]  /*9a90*/  LDL.LU R19, [R1+0x81c] ;  /* 0x00081c0001137983 */ /* 0x000f280000300800 */
[----:B------:R-:W4:Y:S01]  /*9aa0*/  LDL.LU R10, [R1+0x8c8] ;  /* 0x0008c800010a7983 */ /* 0x000f220000300800 */
[----:B------:R-:W-:Y:S01]  /*9ab0*/  ISETP.GT.AND P1, PT, R6, 0x1f, PT ;  /* 0x0000001f0600780c */ /* 0x000fe20003f24270 */
[----:B------:R-:W0:Y:S01]  /*9ac0*/  S2R R18, SR_TID.X ;  /* 0x0000000000127919 */ /* 0x000e220000002100 */
[----:B------:R-:W-:Y:S01]  /*9ad0*/  PRMT R217, RZ, 0x7610, R217 ;  /* 0x00007610ffd97816 */ /* 0x000fe200000000d9 */
[----:B------:R1:W-:Y:S01]  /*9ae0*/  STL [R1+0xa34], R2 ;  /* 0x000a340201007387 */ /* 0x0003e20000100800 */
[----:B------:R-:W-:-:S09]  /*9af0*/  PRMT R216, RZ, 0x7610, R216 ;  /* 0x00007610ffd87816 */ /* 0x000fd200000000d8 */
[----:B------:R2:W4:Y:S04]  /*9b00*/  @P1 LDG.E.U16 R217, desc[UR14][R12.64] ;  /* 0x0000000e0cd91981 */ /* 0x000528000c1e1500 */
[----:B------:R1:W-:Y:S04]  /*9b10*/  STL [R1+0xa30], R3 ;  /* 0x000a300301007387 */ /* 0x0003e80000100800 */
[----:B------:R-:W4:Y:S04]  /*9b20*/  LDL.LU R244, [R1+0x8c4] ;  /* 0x0008c40001f47983 */ /* 0x000f280000300800 */
[----:B------:R-:W4:Y:S01]  /*9b30*/  LDL.LU R245, [R1+0x96c] ;  /* 0x00096c0001f57983 */ /* 0x000f220000300800 */
[----:B0-----:R-:W-:-:S02]  /*9b40*/  LOP3.LUT R18, R18, 0x1f, RZ, 0xc0, !PT ;  /* 0x0000001f12127812 */ /* 0x001fc400078ec0ff */
[----:B------:R-:W-:Y:S02]  /*9b50*/  PRMT R214, RZ, 0x7610, R214 ;  /* 0x00007610ffd67816 */ /* 0x000fe400000000d6 */
[----:B------:R-:W-:Y:S02]  /*9b60*/  PRMT R212, RZ, 0x7610, R212 ;  /* 0x00007610ffd47816 */ /* 0x000fe400000000d4 */
[----:B--2---:R-:W-:Y:S02]  /*9b70*/  IADD3 R12, P0, R20, R2, RZ ;  /* 0x00000002140c7210 */ /* 0x004fe40007f1e0ff */
[----:B-1----:R-:W2:Y:S03]  /*9b80*/  LDL R2, [R1+0x95c] ;  /* 0x00095c0001027983 */ /* 0x002ea60000100800 */
[----:B------:R-:W-:Y:S02]  /*9b90*/  IMAD.X R13, R21, 0x1, R3, P0 ;  /* 0x00000001150d7824 */ /* 0x000fe400000e0603 */
[----:B------:R-:W2:Y:S04]  /*9ba0*/  LDL R3, [R1+0x94c] ;  /* 0x00094c0001037983 */ /* 0x000ea80000100800 */
[----:B------:R3:W2:Y:S04]  /*9bb0*/  @P1 LDG.E.U16 R216, desc[UR14][R12.64] ;  /* 0x0000000e0cd81981 */ /* 0x0006a8000c1e1500 */
[----:B------:R-:W-:Y:S01]  /*9bc0*/  STL [R1+0xa38], R6 ;  /* 0x000a380601007387 */ /* 0x000fe20000100800 */
[----:B------:R-:W-:Y:S06]  /*9bd0*/  BAR.SYNC.DEFER_BLOCKING 0x0 ;  /* 0x0000000000007b1d */ /* 0x000fec0000010000 */
[----:B------:R-:W2:Y:S04]  /*9be0*/  LDL.LU R248, [R1+0x814] ;  /* 0x0008140001f87983 */ /* 0x000ea80000300800 */
[----:B------:R-:W2:Y:S04]  /*9bf0*/  LDL.LU R249, [R1+0x8b8] ;  /* 0x0008b80001f97983 */ /* 0x000ea80000300800 */
[----:B------:R-:W2:Y:S04]  /*9c00*/  LDL.LU R246, [R1+0x968] ;  /* 0x0009680001f67983 */ /* 0x000ea80000300800 */
[----:B------:R-:W2:Y:S01]  /*9c10*/  LDL.LU R247, [R1+0x9c0] ;  /* 0x0009c00001f77983 */ /* 0x000ea20000300800 */
[----:B------:R-:W-:-:S02]  /*9c20*/  ISETP.GE.AND P0, PT, R18, R6, PT ;  /* 0x000000061200720c */ /* 0x000fc40003f06270 */
[----:B---3--:R-:W-:-:S05]  /*9c30*/  IADD3 R12, P1, R25, R4, RZ ;  /* 0x00000004190c7210 */ /* 0x008fca0007f3e0ff */
[----:B----4-:R-:W-:-:S06]  /*9c40*/  IMAD.X R13, R24, 0x1, R0, P1 ;  /* 0x00000001180d7824 */ /* 0x010fcc00008e0600 */
[----:B------:R0:W3:Y:S04]  /*9c50*/  @!P0 LDG.E.U16 R214, desc[UR14][R12.64] ;  /* 0x0000000e0cd68981 */ /* 0x0000e8000c1e1500 */
[----:B------:R-:W-:Y:S01]  /*9c60*/  STL [R1+0xa3c], R8 ;  /* 0x000a3c0801007387 */ /* 0x000fe20000100800 */
[----:B0-----:R-:W-:-:S03]  /*9c70*/  IADD3 R12, P1, R8, R4, RZ ;  /* 0x00000004080c7210 */ /* 0x001fc60007f3e0ff */
[----:B------:R0:W-:Y:S02]  /*9c80*/  STL [R1+0xa40], R9 ;  /* 0x000a400901007387 */ /* 0x0001e40000100800 */
[----:B------:R-:W-:-:S05]  /*9c90*/  IMAD.X R13, R9, 0x1, R0, P1 ;  /* 0x00000001090d7824 */ /* 0x000fca00008e0600 */
[----:B------:R1:W4:Y:S04]  /*9ca0*/  @!P0 LDG.E.U16 R212, desc[UR14][R12.64] ;  /* 0x0000000e0cd48981 */ /* 0x000328000c1e1500 */
[----:B0-----:R-:W3:Y:S04]  /*9cb0*/  LDL.LU R9, [R1+0x8b4] ;  /* 0x0008b40001097983 */ /* 0x001ee80000300800 */
[----:B------:R0:W-:Y:S01]  /*9cc0*/  STL [R1+0xa44], R10 ;  /* 0x000a440a01007387 */ /* 0x0001e20000100800 */
[----:B-1----:R-:W-:-:S03]  /*9cd0*/  IADD3 R12, P1, R10, R4, RZ ;  /* 0x000000040a0c7210 */ /* 0x002fc60007f3e0ff */
[----:B0-----:R-:W4:Y:S02]  /*9ce0*/  LDL.LU R10, [R1+0x9b8] ;  /* 0x0009b800010a7983 */ /* 0x001f240000300800 */
[----:B------:R-:W-:Y:S02]  /*9cf0*/  IMAD.X R13, R19, 0x1, R0, P1 ;  /* 0x00000001130d7824 */ /* 0x000fe400008e0600 */
[----:B------:R0:W-:Y:S04]  /*9d00*/  STL [R1+0xa48], R19 ;  /* 0x000a481301007387 */ /* 0x0001e80000100800 */
[----:B0-----:R-:W4:Y:S01]  /*9d10*/  LDL.LU R19, [R1+0x958] ;  /* 0x0009580001137983 */ /* 0x001f220000300800 */
[----:B------:R-:W-:-:S06]  /*9d20*/  PRMT R211, RZ, 0x7610, R211 ;  /* 0x00007610ffd37816 */ /* 0x000fcc00000000d3 */
[----:B------:R0:W4:Y:S01]  /*9d30*/  @!P0 LDG.E.U16 R211, desc[UR14][R12.64] ;  /* 0x0000000e0cd38981 */ /* 0x000122000c1e1500 */
[----:B------:R-:W-:Y:S02]  /*9d40*/  PRMT R210, RZ, 0x7610, R210 ;  /* 0x00007610ffd27816 */ /* 0x000fe400000000d2 */
[----:B0-----:R-:W-:-:S05]  /*9d50*/  IADD3 R12, P1, R245, R4, RZ ;  /* 0x00000004f50c7210 */ /* 0x001fca0007f3e0ff */
[----:B------:R-:W-:-:S05]  /*9d60*/  IMAD.X R13, R244, 0x1, R0, P1 ;  /* 0x00000001f40d7824 */ /* 0x000fca00008e0600 */
[----:B------:R2:W4:Y:S01]  /*9d70*/  @!P0 LDG.E.U16 R210, desc[UR14][R12.64] ;  /* 0x0000000e0cd28981 */ /* 0x000522000c1e1500 */
[----:B------:R-:W-:Y:S02]  /*9d80*/  PRMT R209, RZ, 0x7610, R209 ;  /* 0x00007610ffd17816 */ /* 0x000fe400000000d1 */
[----:B------:R-:W-:Y:S01]  /*9d90*/  PRMT R208, RZ, 0x7610, R208 ;  /* 0x00007610ffd07816 */ /* 0x000fe200000000d0 */
[----:B------:R0:W-:Y:S01]  /*9da0*/  STL [R1+0xa4c], R245 ;  /* 0x000a4cf501007387 */ /* 0x0001e20000100800 */
[----:B------:R-:W-:-:S03]  /*9db0*/  PRMT R207, RZ, 0x7610, R207 ;  /* 0x00007610ffcf7816 */ /* 0x000fc600000000cf */
[----:B0-----:R-:W4:Y:S04]  /*9dc0*/  LDL.LU R245, [R1+0x8a8] ;  /* 0x0008a80001f57983 */ /* 0x001f280000300800 */
[----:B------:R0:W-:Y:S04]  /*9dd0*/  STL [R1+0xa50], R244 ;  /* 0x000a50f401007387 */ /* 0x0001e80000100800 */
[----:B0-----:R-:W4:Y:S01]  /*9de0*/  LDL.LU R244, [R1+0x80c] ;  /* 0x00080c0001f47983 */ /* 0x001f220000300800 */
[----:B--2---:R-:W-:-:S05]  /*9df0*/  IADD3 R12, P1, R247, R4, RZ ;  /* 0x00000004f70c7210 */ /* 0x004fca0007f3e0ff */
[----:B------:R-:W-:-:S05]  /*9e00*/  IMAD.X R13, R246, 0x1, R0, P1 ;  /* 0x00000001f60d7824 */ /* 0x000fca00008e0600 */
[----:B------:R0:W2:Y:S02]  /*9e10*/  @!P0 LDG.E.U16 R209, desc[UR14][R12.64] ;  /* 0x0000000e0cd18981 */ /* 0x0000a4000c1e1500 */
[----:B0-----:R-:W-:-:S05]  /*9e20*/  IADD3 R12, P1, R249, R4, RZ ;  /* 0x00000004f90c7210 */ /* 0x001fca0007f3e0ff */
[----:B------:R-:W-:-:S05]  /*9e30*/  IMAD.X R13, R248, 0x1, R0, P1 ;  /* 0x00000001f80d7824 */ /* 0x000fca00008e0600 */
[----:B------:R0:W2:Y:S02]  /*9e40*/  @!P0 LDG.E.U16 R208, desc[UR14][R12.64] ;  /* 0x0000000e0cd08981 */ /* 0x0000a4000c1e1500 */
[----:B0-----:R-:W-:Y:S02]  /*9e50*/  IADD3 R12, P1, R2, R4, RZ ;  /* 0x00000004020c7210 */ /* 0x001fe40007f3e0ff */
[----:B------:R-:W-:Y:S04]  /*9e60*/  STL [R1+0xa54], R247 ;  /* 0x000a54f701007387 */ /* 0x000fe80000100800 */
[----:B------:R-:W-:Y:S04]  /*9e70*/  STL [R1+0xa58], R246 ;  /* 0x000a58f601007387 */ /* 0x000fe80000100800 */
[----:B------:R-:W-:Y:S04]  /*9e80*/  STL [R1+0xa5c], R249 ;  /* 0x000a5cf901007387 */ /* 0x000fe80000100800 */
[----:B------:R-:W-:Y:S04]  /*9e90*/  STL [R1+0xa60], R248 ;  /* 0x000a60f801007387 */ /* 0x000fe80000100800 */
[----:B------:R-:W2:Y:S04]  /*9ea0*/  LDL R2, [R1+0x898] ;  /* 0x0008980001027983 */ /* 0x000ea80000100800 */
[----:B------:R-:W2:Y:S04]  /*9eb0*/  LDL R27, [R1+0x93c] ;  /* 0x00093c00011b7983 */ /* 0x000ea80000100800 */
[----:B------:R-:W2:Y:S01]  /*9ec0*/  LDL R26, [R1+0x894] ;  /* 0x00089400011a7983 */ /* 0x000ea20000100800 */
[----:B---3--:R-:W-:-:S03]  /*9ed0*/  IMAD.X R13, R9, 0x1, R0, P1 ;  /* 0x00000001090d7824 */ /* 0x008fc600008e0600 */
[----:B------:R-:W-:Y:S04]  /*9ee0*/  STL [R1+0xa64], R9 ;  /* 0x000a640901007387 */ /* 0x000fe80000100800 */
[----:B------:R4:W3:Y:S02]  /*9ef0*/  @!P0 LDG.E.U16 R207, desc[UR14][R12.64] ;  /* 0x0000000e0ccf8981 */ /* 0x0008e4000c1e1500 */
[----:B----4-:R-:W-:Y:S02]  /*9f00*/  IADD3 R12, P1, R10, R4, RZ ;  /* 0x000000040a0c7210 */ /* 0x010fe40007f3e0ff */
[----:B------:R-:W-:Y:S03]  /*9f10*/  STL [R1+0xa68], R10 ;  /* 0x000a680a01007387 */ /* 0x000fe60000100800 */
[----:B------:R-:W-:Y:S01]  /*9f20*/  IMAD.X R13, R19, 0x1, R0, P1 ;  /* 0x00000001130d7824 */ /* 0x000fe200008e0600 */
[----:B------:R0:W-:Y:S04]  /*9f30*/  STL [R1+0xa6c], R19 ;  /* 0x000a6c1301007387 */ /* 0x0001e80000100800 */
[----:B0-----:R-:W4:Y:S01]  /*9f40*/  LDL.LU R19, [R1+0x8a4] ;  /* 0x0008a40001137983 */ /* 0x001f220000300800 */
[----:B------:R-:W-:-:S06]  /*9f50*/  PRMT R204, RZ, 0x7610, R204 ;  /* 0x00007610ffcc7816 */ /* 0x000fcc00000000cc */
[----:B------:R0:W3:Y:S01]  /*9f60*/  @!P0 LDG.E.U16 R204, desc[UR14][R12.64] ;  /* 0x0000000e0ccc8981 */ /* 0x0000e2000c1e1500 */
[----:B------:R-:W-:Y:S02]  /*9f70*/  PRMT R203, RZ, 0x7610, R203 ;  /* 0x00007610ffcb7816 */ /* 0x000fe400000000cb */
[----:B0-----:R-:W-:Y:S01]  /*9f80*/  IADD3 R12, P1, R245, R4, RZ ;  /* 0x00000004f50c7210 */ /* 0x001fe20007f3e0ff */
[----:B------:R0:W-:Y:S04]  /*9f90*/  STL [R1+0xa70], R245 ;  /* 0x000a70f501007387 */ /* 0x0001e80000100800 */
[----:B0-----:R-:W2:Y:S01]  /*9fa0*/  LDL.LU R245, [R1+0x9b0] ;  /* 0x0009b00001f57983 */ /* 0x001ea20000300800 */
[----:B------:R-:W-:-:S03]  /*9fb0*/  IMAD.X R13, R244, 0x1, R0, P1 ;  /* 0x00000001f40d7824 */ /* 0x000fc600008e0600 */
[----:B------:R0:W-:Y:S04]  /*9fc0*/  STL [R1+0xa74], R244 ;  /* 0x000a74f401007387 */ /* 0x0001e80000100800 */
[----:B------:R1:W3:Y:S04]  /*9fd0*/  @!P0 LDG.E.U16 R203, desc[UR14][R12.64] ;  /* 0x0000000e0ccb8981 */ /* 0x0002e8000c1e1500 */
[----:B0-----:R-:W3:Y:S01]  /*9fe0*/  LDL.LU R244, [R1+0x948] ;  /* 0x0009480001f47983 */ /* 0x001ee20000300800 */
[----:B-1----:R-:W-:-:S03]  /*9ff0*/  IADD3 R12, P1, R3, R4, RZ ;  /* 0x00000004030c7210 */ /* 0x002fc60007f3e0ff */
[----:B------:R-:W3:Y:S04]  /*a000*/  LDL R21, [R1+0x9a8] ;  /* 0x0009a80001157983 */ /* 0x000ee80000100800 */
[----:B------:R-:W3:Y:S04]  /*a010*/  LDL R8, [R1+0x938] ;  /* 0x0009380001087983 */ /* 0x000ee80000100800 */
[----:B------:R-:W3:Y:S04]  /*a020*/  LDL R6, [R1+0x888] ;  /* 0x0008880001067983 */ /* 0x000ee80000100800 */
[----:B------:R-:W3:Y:S04]  /*a030*/  LDL R3, [R1+0x7fc] ;  /* 0x0007fc0001037983 */ /* 0x000ee80000100800 */
[----:B------:R-:W3:Y:S01]  /*a040*/  LDL R9, [R1+0x9e4] ;  /* 0x0009e40001097983 */ /* 0x000ee20000100800 */
[----:B----4-:R-:W-:-:S03]  /*a050*/  IMAD.X R13, R19, 0x1, R0, P1 ;  /* 0x00000001130d7824 */ /* 0x010fc600008e0600 */
[----:B------:R0:W-:Y:S04]  /*a060*/  STL [R1+0xa78], R19 ;  /* 0x000a781301007387 */ /* 0x0001e80000100800 */
[----:B0-----:R-:W4:Y:S01]  /*a070*/  LDL.LU R19, [R1+0x804] ;  /* 0x0008040001137983 */ /* 0x001f220000300800 */
[----:B------:R-:W-:-:S06]  /*a080*/  PRMT R200, RZ, 0x7610, R200 ;  /* 0x00007610ffc87816 */ /* 0x000fcc00000000c8 */
[----:B------:R2:W4:Y:S01]  /*a090*/  @!P0 LDG.E.U16 R200, desc[UR14][R12.64] ;  /* 0x0000000e0cc88981 */ /* 0x000522000c1e1500 */
[----:B------:R-:W-:Y:S02]  /*a0a0*/  PRMT R199, RZ, 0x7610, R199 ;  /* 0x00007610ffc77816 */ /* 0x000fe400000000c7 */
[----:B------:R-:W-:Y:S02]  /*a0b0*/  PRMT R198, RZ, 0x7610, R198 ;  /* 0x00007610ffc67816 */ /* 0x000fe400000000c6 */
[-C--:B--2---:R-:W-:Y:S01]  /*a0c0*/  IADD3 R12, P1, R245, R4.reuse, RZ ;  /* 0x00000004f50c7210 */ /* 0x084fe20007f3e0ff */
[----:B------:R-:W-:Y:S04]  /*a0d0*/  STL [R1+0xa7c], R245 ;  /* 0x000a7cf501007387 */ /* 0x000fe80000100800 */
[----:B---3--:R-:W-:Y:S01]  /*a0e0*/  IMAD.X R13, R244, 0x1, R0, P1 ;  /* 0x00000001f40d7824 */ /* 0x008fe200008e0600 */
[----:B------:R-:W-:Y:S04]  /*a0f0*/  STL [R1+0xa80], R244 ;  /* 0x000a80f401007387 */ /* 0x000fe80000100800 */
[----:B------:R-:W2:Y:S04]  /*a100*/  LDL R20, [R1+0x92c] ;  /* 0x00092c0001147983 */ /* 0x000ea80000100800 */
[----:B------:R0:W3:Y:S04]  /*a110*/  @!P0 LDG.E.U16 R199, desc[UR14][R12.64] ;  /* 0x0000000e0cc78981 */ /* 0x0000e8000c1e1500 */
[----:B------:R-:W3:Y:S04]  /*a120*/  LDL R18, [R1+0x884] ;  /* 0x0008840001127983 */ /* 0x000ee80000100800 */
[----:B------:R-:W3:Y:S01]  /*a130*/  LDL R10, [R1+0x9a0] ;  /* 0x0009a000010a7983 */ /* 0x000ee20000100800 */
[----:B0-----:R-:W-:-:S03]  /*a140*/  IADD3 R12, P1, R2, R4, RZ ;  /* 0x00000004020c7210 */ /* 0x001fc60007f3e0ff */
[----:B------:R-:W3:Y:S01]  /*a150*/  LDL R2, [R1+0x928] ;  /* 0x0009280001027983 */ /* 0x000ee20000100800 */
[----:B------:R-:W-:Y:S02]  /*a160*/  PRMT R197, RZ, 0x7610, R197 ;  /* 0x00007610ffc57816 */ /* 0x000fe400000000c5 */
[----:B------:R-:W-:Y:S01]  /*a170*/  PRMT R196, RZ, 0x7610, R196 ;  /* 0x00007610ffc47816 */ /* 0x000fe200000000c4 */
[----:B----4-:R-:W-:-:S05]  /*a180*/  IMAD.X R13, R19, 0x1, R0, P1 ;  /* 0x00000001130d7824 */ /* 0x010fca00008e0600 */
[----:B------:R0:W4:Y:S04]  /*a190*/  @!P0 LDG.E.U16 R198, desc[UR14][R12.64] ;  /* 0x0000000e0cc68981 */ /* 0x000128000c1e1500 */
[----:B------:R1:W-:Y:S01]  /*a1a0*/  STL [R1+0xa84], R19 ;  /* 0x000a841301007387 */ /* 0x0003e20000100800 */
[----:B0-----:R-:W-:-:S03]  /*a1b0*/  IADD3 R12, P1, R27, R4, RZ ;  /* 0x000000041b0c7210 */ /* 0x001fc60007f3e0ff */
[----:B------:R-:W4:Y:S02]  /*a1c0*/  LDL R27, [R1+0x878] ;  /* 0x00087800011b7983 */ /* 0x000f240000100800 */
[----:B------:R-:W-:Y:S02]  /*a1d0*/  IMAD.X R13, R26, 0x1, R0, P1 ;  /* 0x000000011a0d7824 */ /* 0x000fe400008e0600 */
[----:B------:R-:W4:Y:S04]  /*a1e0*/  LDL R26, [R1+0x7f4] ;  /* 0x0007f400011a7983 */ /* 0x000f280000100800 */
[----:B------:R0:W4:Y:S02]  /*a1f0*/  @!P0 LDG.E.U16 R197, desc[UR14][R12.64] ;  /* 0x0000000e0cc58981 */ /* 0x000124000c1e1500 */
[----:B0-----:R-:W-:-:S02]  /*a200*/  IADD3 R12, P1, R21, R4, RZ ;  /* 0x00000004150c7210 */ /* 0x001fc40007f3e0ff */
[----:B------:R-:W4:Y:S03]  /*a210*/  LDL R21, [R1+0x874] ;  /* 0x0008740001157983 */ /* 0x000f260000100800 */
[----:B------:R-:W-:Y:S02]  /*a220*/  IMAD.X R13, R8, 0x1, R0, P1 ;  /* 0x00000001080d7824 */ /* 0x000fe400008e0600 */
[----:B------:R-:W4:Y:S04]  /*a230*/  LDL R8, [R1+0x91c] ;  /* 0x00091c0001087983 */ /* 0x000f280000100800 */
[----:B------:R0:W4:Y:S04]  /*a240*/  @!P0 LDG.E.U16 R196, desc[UR14][R12.64] ;  /* 0x0000000e0cc48981 */ /* 0x000128000c1e1500 */
[----:B------:R-:W-:Y:S01]  /*a250*/  STL [R1+0xa88], R7 ;  /* 0x000a880701007387 */ /* 0x000fe20000100800 */
[----:B------:R-:W-:-:S02]  /*a260*/  PRMT R195, RZ, 0x7610, R195 ;  /* 0x00007610ffc37816 */ /* 0x000fc400000000c3 */
[----:B------:R-:W-:Y:S01]  /*a270*/  PRMT R194, RZ, 0x7610, R194 ;  /* 0x00007610ffc27816 */ /* 0x000fe200000000c2 */
[----:B-1----:R-:W4:Y:S01]  /*a280*/  LDL R19, [R1+0x7ec] ;  /* 0x0007ec0001137983 */ /* 0x002f220000100800 */
[----:B0-----:R-:W-:-:S03]  /*a290*/  IADD3 R12, P1, R6, R4, RZ ;  /* 0x00000004060c7210 */ /* 0x001fc60007f3e0ff */
[----:B------:R-:W4:Y:S02]  /*a2a0*/  LDL R6, [R1+0x998] ;  /* 0x0009980001067983 */ /* 0x000f240000100800 */
[----:B------:R-:W-:Y:S01]  /*a2b0*/  IMAD.X R13, R3, 0x1, R0, P1 ;  /* 0x00000001030d7824 */ /* 0x000fe200008e0600 */
[----:B------:R-:W-:Y:S01]  /*a2c0*/  PRMT R193, RZ, 0x7610, R193 ;  /* 0x00007610ffc17816 */ /* 0x000fe200000000c1 */
[----:B------:R-:W4:Y:S04]  /*a2d0*/  LDL R3, [R1+0x918] ;  /* 0x0009180001037983 */ /* 0x000f280000100800 */
[----:B------:R2:W4:Y:S01]  /*a2e0*/  @!P0 LDG.E.U16 R195, desc[UR14][R12.64] ;  /* 0x0000000e0cc38981 */ /* 0x000522000c1e1500 */
[----:B------:R-:W-:-:S03]  /*a2f0*/  PRMT R191, RZ, 0x7610, R191 ;  /* 0x00007610ffbf7816 */ /* 0x000fc600000000bf */
[----:B------:R-:W-:Y:S04]  /*a300*/  STS.U16 [R7+UR12], R164 ;  /* 0x000000a407007988 */ /* 0x000fe8000800040c */
[----:B------:R-:W-:Y:S01]  /*a310*/  STS.U16 [R7+UR12+0x2000], R167 ;  /* 0x002000a707007988 */ /* 0x000fe2000800040c */
[----:B--2---:R-:W-:-:S03]  /*a320*/  IADD3 R12, P1, R20, R4, RZ ;  /* 0x00000004140c7210 */ /* 0x004fc60007f3e0ff */
[----:B------:R-:W2:Y:S02]  /*a330*/  LDL R20, [R1+0x868] ;  /* 0x0008680001147983 */ /* 0x000ea40000100800 */
[----:B---3--:R-:W-:Y:S02]  /*a340*/  IMAD.X R13, R18, 0x1, R0, P1 ;  /* 0x00000001120d7824 */ /* 0x008fe400008e0600 */
[----:B------:R-:W-:Y:S04]  /*a350*/  STS.U16 [R7+UR12+0x400], R159 ;  /* 0x0004009f07007988 */ /* 0x000fe8000800040c */
[----:B------:R0:W3:Y:S04]  /*a360*/  @!P0 LDG.E.U16 R194, desc[UR14][R12.64] ;  /* 0x0000000e0cc28981 */ /* 0x0000e8000c1e1500 */
[----:B------:R-:W3:Y:S04]  /*a370*/  LDL R18, [R1+0x860] ;  /* 0x0008600001127983 */ /* 0x000ee80000100800 */
[----:B------:R-:W-:Y:S01]  /*a380*/  STS.U16 [R7+UR12+0x2400], R158 ;  /* 0x0024009e07007988 */ /* 0x000fe2000800040c */
[----:B0-----:R-:W-:-:S03]  /*a390*/  IADD3 R12, P1, R10, R4, RZ ;  /* 0x000000040a0c7210 */ /* 0x001fc60007f3e0ff */
[----:B------:R-:W3:Y:S02]  /*a3a0*/  LDL R10, [R1+0x7e8] ;  /* 0x0007e800010a7983 */ /* 0x000ee40000100800 */
[----:B------:R-:W-:Y:S02]  /*a3b0*/  IMAD.X R13, R2, 0x1, R0, P1 ;  /* 0x00000001020d7824 */ /* 0x000fe400008e0600 */
[----:B------:R-:W-:Y:S04]  /*a3c0*/  STS.U16 [R7+UR12+0x800], R152 ;  /* 0x0008009807007988 */ /* 0x000fe8000800040c */
[----:B------:R4:W3:Y:S04]  /*a3d0*/  @!P0 LDG.E.U16 R193, desc[UR14][R12.64] ;  /* 0x0000000e0cc18981 */ /* 0x0008e8000c1e1500 */
[----:B------:R-:W-:Y:S04]  /*a3e0*/  STS.U16 [R7+UR12+0x2800], R23 ;  /* 0x0028001707007988 */ /* 0x000fe8000800040c */
[----:B------:R-:W-:Y:S04]  /*a3f0*/  STS.U16 [R7+UR12+0xc00], R14 ;  /* 0x000c000e07007988 */ /* 0x000fe8000800040c */
[----:B------:R0:W-:Y:S01]  /*a400*/  STS.U16 [R7+UR12+0x2c00], R11 ;  /* 0x002c000b07007988 */ /* 0x0001e2000800040c */
[----:B------:R-:W-:-:S02]  /*a410*/  PRMT R190, RZ, 0x7610, R190 ;  /* 0x00007610ffbe7816 */ /* 0x000fc400000000be */
[----:B------:R-:W-:Y:S01]  /*a420*/  PRMT R189, RZ, 0x7610, R189 ;  /* 0x00007610ffbd7816 */ /* 0x000fe200000000bd */
[----:B------:R-:W3:Y:S01]  /*a430*/  LDL R2, [R1+0x9e0] ;  /* 0x0009e00001027983 */ /* 0x000ee20000100800 */
[----:B------:R-:W-:Y:S02]  /*a440*/  PRMT R188, RZ, 0x7610, R188 ;  /* 0x00007610ffbc7816 */ /* 0x000fe400000000bc */
[----:B------:R-:W-:Y:S01]  /*a450*/  PRMT R187, RZ, 0x7610, R187 ;  /* 0x00007610ffbb7816 */ /* 0x000fe200000000bb */
[----:B------:R-:W3:Y:S04]  /*a460*/  LDL R28, [R1+0x8e0] ;  /* 0x0008e000011c7983 */ /* 0x000ee80000100800 */
[----:B0-----:R-:W3:Y:S01]  /*a470*/  LDL R7, [R1+0x90c] ;  /* 0x00090c0001077983 */ /* 0x001ee20000100800 */
[----:B----4-:R-:W-:-:S03]  /*a480*/  IADD3 R12, P1, R27, R4, RZ ;  /* 0x000000041b0c7210 */ /* 0x010fc60007f3e0ff */
        /* <DEDUP_REMOVED lines=14> */
[----:B--2---:R-:W-:-:S02]  /*a570*/  IADD3 R12, P1, R20, R4, RZ ;  /* 0x00000004140c7210 */ /* 0x004fc40007f3e0ff */
[----:B------:R-:W2:Y:S03]  /*a580*/  LDL R20, [R1+0x8fc] ;  /* 0x0008fc0001147983 */ /* 0x000ea60000100800 */
[----:B------:R-:W-:Y:S02]  /*a590*/  IMAD.X R13, R19, 0x1, R0, P1 ;  /* 0x00000001130d7824 */ /* 0x000fe400008e0600 */
[----:B------:R-:W2:Y:S04]  /*a5a0*/  LDL R19, [R1+0x844] ;  /* 0x0008440001137983 */ /* 0x000ea80000100800 */
[----:B------:R3:W2:Y:S04]  /*a5b0*/  @!P0 LDG.E.U16 R188, desc[UR14][R12.64] ;  /* 0x0000000e0cbc8981 */ /* 0x0006a8000c1e1500 */
[----:B------:R-:W-:Y:S01]  /*a5c0*/  STS.U16 [R9+UR12+0x80], R170 ;  /* 0x000080aa09007988 */ /* 0x000fe2000800040c */
[----:B---3--:R-:W-:-:S03]  /*a5d0*/  IADD3 R12, P1, R18, R4, RZ ;  /* 0x00000004120c7210 */ /* 0x008fc60007f3e0ff */
[----:B------:R-:W3:Y:S02]  /*a5e0*/  LDL R18, [R1+0x7d8] ;  /* 0x0007d80001127983 */ /* 0x000ee40000100800 */
[----:B------:R-:W-:Y:S02]  /*a5f0*/  IMAD.X R13, R10, 0x1, R0, P1 ;  /* 0x000000010a0d7824 */ /* 0x000fe400008e0600 */
[----:B------:R-:W-:Y:S04]  /*a600*/  STS.U16 [R9+UR12+0x2080], R171 ;  /* 0x002080ab09007988 */ /* 0x000fe8000800040c */
[----:B------:R-:W-:Y:S04]  /*a610*/  STS.U16 [R9+UR12+0x480], R162 ;  /* 0x000480a209007988 */ /* 0x000fe8000800040c */
[----:B------:R-:W-:Y:S04]  /*a620*/  STS.U16 [R9+UR12+0x2480], R161 ;  /* 0x002480a109007988 */ /* 0x000fe8000800040c */
[----:B------:R-:W3:Y:S04]  /*a630*/  LDL R10, [R1+0x8f0] ;  /* 0x0008f000010a7983 */ /* 0x000ee80000100800 */
[----:B------:R-:W-:Y:S04]  /*a640*/  STS.U16 [R9+UR12+0x880], R154 ;  /* 0x0008809a09007988 */ /* 0x000fe8000800040c */
[----:B------:R-:W-:Y:S04]  /*a650*/  STS.U16 [R9+UR12+0x2880], R153 ;  /* 0x0028809909007988 */ /* 0x000fe8000800040c */
[----:B------:R-:W-:Y:S04]  /*a660*/  STS.U16 [R9+UR12+0xc80], R16 ;  /* 0x000c801009007988 */ /* 0x000fe8000800040c */
[----:B------:R4:W3:Y:S04]  /*a670*/  @!P0 LDG.E.U16 R187, desc[UR14][R12.64] ;  /* 0x0000000e0cbb8981 */ /* 0x0008e8000c1e1500 */
[----:B------:R0:W-:Y:S01]  /*a680*/  STS.U16 [R9+UR12+0x2c80], R15 ;  /* 0x002c800f09007988 */ /* 0x0001e2000800040c */
[----:B------:R-:W-:-:S03]  /*a690*/  PRMT R186, RZ, 0x7610, R186 ;  /* 0x00007610ffba7816 */ /* 0x000fc600000000ba */
[----:B0-----:R-:W3:Y:S01]  /*a6a0*/  LDL R9, [R1+0x840] ;  /* 0x0008400001097983 */ /* 0x001ee20000100800 */
[----:B------:R-:W-:Y:S02]  /*a6b0*/  PRMT R185, RZ, 0x7610, R185 ;  /* 0x00007610ffb97816 */ /* 0x000fe400000000b9 */
[-C--:B----4-:R-:W-:Y:S02]  /*a6c0*/  IADD3 R12, P1, R8, R4.reuse, RZ ;  /* 0x00000004080c7210 */ /* 0x090fe40007f3e0ff */
[----:B------:R-:W4:Y:S03]  /*a6d0*/  LDL R8, [R1+0x984] ;  /* 0x0009840001087983 */ /* 0x000f260000100800 */
[----:B------:R-:W-:Y:S02]  /*a6e0*/  IMAD.X R13, R7, 0x1, R0, P1 ;  /* 0x00000001070d7824 */ /* 0x000fe400008e0600 */
[----:B------:R-:W4:Y:S04]  /*a6f0*/  LDL R7, [R1+0x8ec] ;  /* 0x0008ec0001077983 */ /* 0x000f280000100800 */
[----:B------:R0:W4:Y:S02]  /*a700*/  @!P0 LDG.E.U16 R186, desc[UR14][R12.64] ;  /* 0x0000000e0cba8981 */ /* 0x000124000c1e1500 */
[----:B0-----:R-:W-:-:S05]  /*a710*/  IADD3 R12, P1, R27, R4, RZ ;  /* 0x000000041b0c7210 */ /* 0x001fca0007f3e0ff */
[----:B------:R-:W-:Y:S02]  /*a720*/  IMAD.X R13, R6, 0x1, R0, P1 ;  /* 0x00000001060d7824 */ /* 0x000fe400008e0600 */
[----:B------:R-:W4:Y:S04]  /*a730*/  LDL R6, [R1+0x834] ;  /* 0x0008340001067983 */ /* 0x000f280000100800 */
[----:B------:R0:W4:Y:S02]  /*a740*/  @!P0 LDG.E.U16 R185, desc[UR14][R12.64] ;  /* 0x0000000e0cb98981 */ /* 0x000124000c1e1500 */
[----:B0-----:R-:W-:Y:S02]  /*a750*/  IADD3 R12, P1, R3, R4, RZ ;  /* 0x00000004030c7210 */ /* 0x001fe40007f3e0ff */
[----:B------:R-:W4:Y:S01]  /*a760*/  LDL R3, [R1+0x7d0] ;  /* 0x0007d00001037983 */ /* 0x000f220000100800 */
[----:B------:R-:W-:-:S02]  /*a770*/  PRMT R184, RZ, 0x7610, R184 ;  /* 0x00007610ffb87816 */ /* 0x000fc400000000b8 */
[----:B------:R-:W-:-:S05]  /*a780*/  IMAD.X R13, R26, 0x1, R0, P1 ;  /* 0x000000011a0d7824 */ /* 0x000fca00008e0600 */
[----:B------:R0:W4:Y:S01]  /*a790*/  @!P0 LDG.E.U16 R184, desc[UR14][R12.64] ;  /* 0x0000000e0cb88981 */ /* 0x000122000c1e1500 */
[----:B------:R-:W-:Y:S02]  /*a7a0*/  PRMT R183, RZ, 0x7610, R183 ;  /* 0x00007610ffb77816 */ /* 0x000fe400000000b7 */
[----:B0-----:R-:W-:-:S05]  /*a7b0*/  IADD3 R12, P1, R21, R4, RZ ;  /* 0x00000004150c7210 */ /* 0x001fca0007f3e0ff */
[----:B--2---:R-:W-:-:S05]  /*a7c0*/  IMAD.X R13, R20, 0x1, R0, P1 ;  /* 0x00000001140d7824 */ /* 0x004fca00008e0600 */
[----:B------:R0:W2:Y:S01]  /*a7d0*/  @!P0 LDG.E.U16 R183, desc[UR14][R12.64] ;  /* 0x0000000e0cb78981 */ /* 0x0000a2000c1e1500 */
[----:B------:R-:W-:Y:S02]  /*a7e0*/  PRMT R182, RZ, 0x7610, R182 ;  /* 0x00007610ffb67816 */ /* 0x000fe400000000b6 */
[----:B0-----:R-:W-:Y:S02]  /*a7f0*/  IADD3 R12, P1, R19, R4, RZ ;  /* 0x00000004130c7210 */ /* 0x001fe40007f3e0ff */
[----:B------:R-:W-:Y:S01]  /*a800*/  PRMT R181, RZ, 0x7610, R181 ;  /* 0x00007610ffb57816 */ /* 0x000fe200000000b5 */
[----:B------:R-:W2:Y:S02]  /*a810*/  LDL R19, [R1+0x830] ;  /* 0x0008300001137983 */ /* 0x000ea40000100800 */
[----:B---3--:R-:W-:-:S05]  /*a820*/  IMAD.X R13, R18, 0x1, R0, P1 ;  /* 0x00000001120d7824 */ /* 0x008fca00008e0600 */
[----:B------:R0:W3:Y:S02]  /*a830*/  @!P0 LDG.E.U16 R182, desc[UR14][R12.64] ;  /* 0x0000000e0cb68981 */ /* 0x0000e4000c1e1500 */
[-C--:B0-----:R-:W-:Y:S02]  /*a840*/  IADD3 R12, P1, R10, R4.reuse, RZ ;  /* 0x000000040a0c7210 */ /* 0x081fe40007f3e0ff */
[----:B------:R-:W3:Y:S03]  /*a850*/  LDL R10, [R1+0x97c] ;  /* 0x00097c00010a7983 */ /* 0x000ee60000100800 */
[----:B------:R-:W-:Y:S01]  /*a860*/  IMAD.X R13, R9, 0x1, R0, P1 ;  /* 0x00000001090d7824 */ /* 0x000fe200008e0600 */
[----:B------:R-:W-:Y:S01]  /*a870*/  PRMT R180, RZ, 0x7610, R180 ;  /* 0x00007610ffb47816 */ /* 0x000fe200000000b4 */
[----:B------:R-:W3:Y:S04]  /*a880*/  LDL R9, [R1+0x8dc] ;  /* 0x0008dc0001097983 */ /* 0x000ee80000100800 */
[----:B------:R4:W3:Y:S04]  /*a890*/  @!P0 LDG.E.U16 R181, desc[UR14][R12.64] ;  /* 0x0000000e0cb58981 */ /* 0x0008e8000c1e1500 */
[----:B------:R-:W-:Y:S04]  /*a8a0*/  STS.U16 [R2+UR12+0x100], R174 ;  /* 0x000100ae02007988 */ /* 0x000fe8000800040c */
[----:B------:R-:W-:Y:S04]  /*a8b0*/  STS.U16 [R2+UR12+0x2100], R175 ;  /* 0x002100af02007988 */ /* 0x000fe8000800040c */
[----:B------:R-:W-:Y:S04]  /*a8c0*/  STS.U16 [R2+UR12+0x500], R168 ;  /* 0x000500a802007988 */ /* 0x000fe8000800040c */
[----:B------:R-:W-:Y:S04]  /*a8d0*/  STS.U16 [R2+UR12+0x2500], R169 ;  /* 0x002500a902007988 */ /* 0x000fe8000800040c */
[----:B------:R-:W-:Y:S04]  /*a8e0*/  STS.U16 [R2+UR12+0x900], R157 ;  /* 0x0009009d02007988 */ /* 0x000fe8000800040c */
[----:B------:R-:W-:Y:S04]  /*a8f0*/  STS.U16 [R2+UR12+0x2900], R160 ;  /* 0x002900a002007988 */ /* 0x000fe8000800040c */
[----:B------:R-:W-:Y:S04]  /*a900*/  STS.U16 [R2+UR12+0xd00], R22 ;  /* 0x000d001602007988 */ /* 0x000fe8000800040c */
[----:B------:R0:W-:Y:S01]  /*a910*/  STS.U16 [R2+UR12+0x2d00], R17 ;  /* 0x002d001102007988 */ /* 0x0001e2000800040c */
[----:B----4-:R-:W-:-:S05]  /*a920*/  IADD3 R12, P1, R8, R4, RZ ;  /* 0x00000004080c7210 */ /* 0x010fca0007f3e0ff */
[----:B------:R-:W-:Y:S02]  /*a930*/  IMAD.X R13, R7, 0x1, R0, P1 ;  /* 0x00000001070d7824 */ /* 0x000fe400008e0600 */
[----:B------:R-:W4:Y:S04]  /*a940*/  LDL R7, [R1+0x9dc] ;  /* 0x0009dc0001077983 */ /* 0x000f280000100800 */
[----:B------:R-:W4:Y:S04]  /*a950*/  LDL.LU R27, [R1+0x824] ;  /* 0x00082400011b7983 */ /* 0x000f280000300800 */
[----:B------:R-:W4:Y:S04]  /*a960*/  LDL.LU R26, [R1+0x7c8] ;  /* 0x0007c800011a7983 */ /* 0x000f280000300800 */
[----:B------:R1:W4:Y:S04]  /*a970*/  @!P0 LDG.E.U16 R180, desc[UR14][R12.64] ;  /* 0x0000000e0cb48981 */ /* 0x000328000c1e1500 */
[----:B------:R-:W4:Y:S04]  /*a980*/  LDL.LU R248, [R1+0x950] ;  /* 0x0009500001f87983 */ /* 0x000f280000300800 */
[----:B------:R-:W4:Y:S01]  /*a990*/  LDL.LU R249, [R1+0x9b4] ;  /* 0x0009b40001f97983 */ /* 0x000f220000300800 */
[----:B-1----:R-:W-:-:S03]  /*a9a0*/  IADD3 R12, P1, R6, R4, RZ ;  /* 0x00000004060c7210 */ /* 0x002fc60007f3e0ff */
[----:B------:R-:W4:Y:S04]  /*a9b0*/  LDL.LU R246, [R1+0x8ac] ;  /* 0x0008ac0001f67983 */ /* 0x000f280000300800 */
[----:B------:R-:W4:Y:S04]  /*a9c0*/  LDL.LU R247, [R1+0x954] ;  /* 0x0009540001f77983 */ /* 0x000f280000300800 */
[----:B------:R-:W4:Y:S01]  /*a9d0*/  LDL.LU R8, [R1+0x810] ;  /* 0x0008100001087983 */ /* 0x000f220000300800 */
[----:B------:R-:W-:-:S03]  /*a9e0*/  IMAD.X R13, R3, 0x1, R0, P1 ;  /* 0x00000001030d7824 */ /* 0x000fc600008e0600 */
[----:B------:R-:W4:Y:S04]  /*a9f0*/  LDL.LU R6, [R1+0x8b0] ;  /* 0x0008b00001067983 */ /* 0x000f280000300800 */
[----:B0-----:R-:W4:Y:S04]  /*aa00*/  LDL.LU R2, [R1+0x960] ;  /* 0x0009600001027983 */ /* 0x001f280000300800 */
[----:B------:R-:W4:Y:S04]  /*aa10*/  LDL.LU R3, [R1+0x9bc] ;  /* 0x0009bc0001037983 */ /* 0x000f280000300800 */
[----:B------:R-:W4:Y:S04]  /*aa20*/  LDL.LU R250, [R1+0x8bc] ;  /* 0x0008bc0001fa7983 */ /* 0x000f280000300800 */
[----:B------:R-:W4:Y:S04]  /*aa30*/  LDL.LU R251, [R1+0x964] ;  /* 0x0009640001fb7983 */ /* 0x000f280000300800 */
[----:B------:R-:W4:Y:S04]  /*aa40*/  LDL.LU R242, [R1+0x818] ;  /* 0x0008180001f27983 */ /* 0x000f280000300800 */
[----:B------:R-:W4:Y:S04]  /*aa50*/  LDL.LU R243, [R1+0x8c0] ;  /* 0x0008c00001f37983 */ /* 0x000f280000300800 */
[----:B------:R-:W4:Y:S04]  /*aa60*/  LDL.LU R20, [R1+0x970] ;  /* 0x0009700001147983 */ /* 0x000f280000300800 */
[----:B------:R-:W4:Y:S04]  /*aa70*/  LDL.LU R21, [R1+0x9c4] ;  /* 0x0009c40001157983 */ /* 0x000f280000300800 */
[----:B------:R-:W4:Y:S04]  /*aa80*/  LDL.LU R18, [R1+0x820] ;  /* 0x0008200001127983 */ /* 0x000f280000300800 */
[----:B------:R-:W4:Y:S01]  /*aa90*/  LDL.LU R252, [R1+0x8cc] ;  /* 0x0008cc0001fc7983 */ /* 0x000f220000300800 */
[----:B------:R-:W-:-:S02]  /*aaa0*/  PRMT R179, RZ, 0x7610, R179 ;  /* 0x00007610ffb37816 */ /* 0x000fc400000000b3 */
[----:B------:R-:W-:Y:S01]  /*aab0*/  PRMT R178, RZ, 0x7610, R178 ;  /* 0x00007610ffb27816 */ /* 0x000fe200000000b2 */
[----:B------:R-:W4:Y:S04]  /*aac0*/  LDL R29, [R1+0x9d8] ;  /* 0x0009d800011d7983 */ /* 0x000f280000100800 */
[----:B------:R0:W4:Y:S02]  /*aad0*/  @!P0 LDG.E.U16 R179, desc[UR14][R12.64] ;  /* 0x0000000e0cb38981 */ /* 0x000124000c1e1500 */
[----:B0-----:R-:W-:-:S05]  /*aae0*/  IADD3 R12, P1, R28, R4, RZ ;  /* 0x000000041c0c7210 */ /* 0x001fca0007f3e0ff */
[----:B--2---:R-:W-:-:S05]  /*aaf0*/  IMAD.X R13, R19, 0x1, R0, P1 ;  /* 0x00000001130d7824 */ /* 0x004fca00008e0600 */
[----:B------:R3:W2:Y:S01]  /*ab00*/  @!P0 LDG.E.U16 R178, desc[UR14][R12.64] ;  /* 0x0000000e0cb28981 */ /* 0x0006a2000c1e1500 */
[----:B------:R-:W-:Y:S02]  /*ab10*/  PRMT R177, RZ, 0x7610, R177 ;  /* 0x00007610ffb17816 */ /* 0x000fe400000000b1 */
[----:B---3--:R-:W-:-:S05]  /*ab20*/  IADD3 R12, P1, R10, R4, RZ ;  /* 0x000000040a0c7210 */ /* 0x008fca0007f3e0ff */
[----:B------:R-:W-:-:S05]  /*ab30*/  IMAD.X R13, R9, 0x1, R0, P1 ;  /* 0x00000001090d7824 */ /* 0x000fca00008e0600 */
[----:B------:R0:W3:Y:S01]  /*ab40*/  @!P0 LDG.E.U16 R177, desc[UR14][R12.64] ;  /* 0x0000000e0cb18981 */ /* 0x0000e2000c1e1500 */
[----:B------:R-:W-:Y:S02]  /*ab50*/  PRMT R175, RZ, 0x7610, R175 ;  /* 0x00007610ffaf7816 */ /* 0x000fe400000000af */
[----:B------:R-:W-:Y:S01]  /*ab60*/  PRMT R174, RZ, 0x7610, R174 ;  /* 0x00007610ffae7816 */ /* 0x000fe200000000ae */
[----:B----4-:R1:W-:Y:S01]  /*ab70*/  STS.U16 [R7+UR12+0x180], R176 ;  /* 0x000180b007007988 */ /* 0x0103e2000800040c */
[----:B0-----:R-:W-:-:S05]  /*ab80*/  IADD3 R12, P1, R27, R4, RZ ;  /* 0x000000041b0c7210 */ /* 0x001fca0007f3e0ff */
[----:B------:R-:W-:Y:S01]  /*ab90*/  IMAD.X R13, R26, 0x1, R0, P1 ;  /* 0x000000011a0d7824 */ /* 0x000fe200008e0600 */
[----:B-1----:R-:W-:-:S06]  /*aba0*/  PRMT R176, RZ, 0x7610, R176 ;  /* 0x00007610ffb07816 */ /* 0x002fcc00000000b0 */
[----:B------:R0:W4:Y:S04]  /*abb0*/  @!P0 LDG.E.U16 R176, desc[UR14][R12.64] ;  /* 0x0000000e0cb08981 */ /* 0x000128000c1e1500 */
[----:B------:R-:W-:Y:S04]  /*abc0*/  STS.U16 [R7+UR12+0x2180], R222 ;  /* 0x002180de07007988 */ /* 0x000fe8000800040c */
[----:B------:R-:W-:Y:S04]  /*abd0*/  STS.U16 [R7+UR12+0x580], R172 ;  /* 0x000580ac07007988 */ /* 0x000fe8000800040c */
[----:B------:R1:W-:Y:S02]  /*abe0*/  STS.U16 [R7+UR12+0x2580], R173 ;  /* 0x002580ad07007988 */ /* 0x0003e4000800040c */
[----:B-1----:R-:W-:-:S02]  /*abf0*/  PRMT R173, RZ, 0x7610, R173 ;  /* 0x00007610ffad7816 */ /* 0x002fc400000000ad */
[----:B0-----:R-:W-:-:S05]  /*ac00*/  IADD3 R12, P1, R252, R4, RZ ;  /* 0x00000004fc0c7210 */ /* 0x001fca0007f3e0ff */
[----:B------:R-:W-:-:S05]  /*ac10*/  IMAD.X R13, R18, 0x1, R0, P1 ;  /* 0x00000001120d7824 */ /* 0x000fca00008e0600 */
[----:B------:R0:W4:Y:S02]  /*ac20*/  @!P0 LDG.E.U16 R175, desc[UR14][R12.64] ;  /* 0x0000000e0caf8981 */ /* 0x000124000c1e1500 */
[----:B0-----:R-:W-:-:S05]  /*ac30*/  IADD3 R12, P1, R21, R4, RZ ;  /* 0x00000004150c7210 */ /* 0x001fca0007f3e0ff */
[----:B------:R-:W-:-:S05]  /*ac40*/  IMAD.X R13, R20, 0x1, R0, P1 ;  /* 0x00000001140d7824 */ /* 0x000fca00008e0600 */
[----:B------:R0:W4:Y:S02]  /*ac50*/  @!P0 LDG.E.U16 R174, desc[UR14][R12.64] ;  /* 0x0000000e0cae8981 */ /* 0x000124000c1e1500 */
[----:B0-----:R-:W-:-:S05]  /*ac60*/  IADD3 R12, P1, R243, R4, RZ ;  /* 0x00000004f30c7210 */ /* 0x001fca0007f3e0ff */
[----:B------:R-:W-:-:S05]  /*ac70*/  IMAD.X R13, R242, 0x1, R0, P1 ;  /* 0x00000001f20d7824 */ /* 0x000fca00008e0600 */
[----:B------:R0:W4:Y:S01]  /*ac80*/  @!P0 LDG.E.U16 R173, desc[UR14][R12.64] ;  /* 0x0000000e0cad8981 */ /* 0x000122000c1e1500 */
[----:B------:R-:W-:-:S03]  /*ac90*/  PRMT R172, RZ, 0x7610, R172 ;  /* 0x00007610ffac7816 */ /* 0x000fc600000000ac */
[----:B------:R-:W-:Y:S01]  /*aca0*/  STL [R1+0xa8c], R252 ;  /* 0x000a8cfc01007387 */ /* 0x000fe20000100800 */
[----:B0-----:R-:W-:-:S03]  /*acb0*/  IADD3 R12, P1, R251, R4, RZ ;  /* 0x00000004fb0c7210 */ /* 0x001fc60007f3e0ff */
[----:B------:R-:W-:Y:S02]  /*acc0*/  STL [R1+0xa90], R18 ;  /* 0x000a901201007387 */ /* 0x000fe40000100800 */
[----:B------:R-:W-:Y:S02]  /*acd0*/  IMAD.X R13, R250, 0x1, R0, P1 ;  /* 0x00000001fa0d7824 */ /* 0x000fe400008e0600 */
[----:B------:R-:W-:Y:S04]  /*ace0*/  STL [R1+0xa94], R21 ;  /* 0x000a941501007387 */ /* 0x000fe80000100800 */
[----:B------:R-:W-:Y:S04]  /*acf0*/  STL [R1+0xa98], R20 ;  /* 0x000a981401007387 */ /* 0x000fe80000100800 */
[----:B------:R-:W-:Y:S04]  /*ad00*/  STL [R1+0xa9c], R243 ;  /* 0x000a9cf301007387 */ /* 0x000fe80000100800 */
[----:B------:R0:W4:Y:S04]  /*ad10*/  @!P0 LDG.E.U16 R172, desc[UR14][R12.64] ;  /* 0x0000000e0cac8981 */ /* 0x000128000c1e1500 */
[----:B------:R-:W-:Y:S04]  /*ad20*/  STL [R1+0xaa0], R242 ;  /* 0x000aa0f201007387 */ /* 0x000fe80000100800 */
[----:B------:R-:W-:Y:S01]  /*ad30*/  STL [R1+0xaa4], R251 ;  /* 0x000aa4fb01007387 */ /* 0x000fe20000100800 */
[----:B0-----:R-:W-:-:S03]  /*ad40*/  IADD3 R12, P1, R3, R4, RZ ;  /* 0x00000004030c7210 */ /* 0x001fc60007f3e0ff */
[----:B------:R-:W-:Y:S04]  /*ad50*/  STL [R1+0xaa8], R250 ;  /* 0x000aa8fa01007387 */ /* 0x000fe80000100800 */
[----:B------:R-:W-:Y:S01]  /*ad60*/  STL [R1+0xaac], R3 ;  /* 0x000aac0301007387 */ /* 0x000fe20000100800 */
[----:B------:R-:W-:-:S03]  /*ad70*/  IMAD.X R13, R2, 0x1, R0, P1 ;  /* 0x00000001020d7824 */ /* 0x000fc600008e0600 */
[----:B------:R0:W-:Y:S04]  /*ad80*/  STL [R1+0xab0], R2 ;  /* 0x000ab00201007387 */ /* 0x0001e80000100800 */
[----:B------:R-:W2:Y:S04]  /*ad90*/  LDL R28, [R1+0x9d4] ;  /* 0x0009d400011c7983 */ /* 0x000ea80000100800 */
[----:B0-----:R-:W3:Y:S04]  /*ada0*/  LDL.LU R2, [R1+0x87c] ;  /* 0x00087c0001027983 */ /* 0x001ee80000300800 */
[----:B------:R-:W4:Y:S04]  /*adb0*/  LDL.LU R3, [R1+0x924] ;  /* 0x0009240001037983 */ /* 0x000f280000300800 */
[----:B------:R-:W2:Y:S04]  /*adc0*/  LDL.LU R250, [R1+0x7f8] ;  /* 0x0007f80001fa7983 */ /* 0x000ea80000300800 */
[----:B------:R-:W3:Y:S04]  /*add0*/  LDL.LU R251, [R1+0x880] ;  /* 0x0008800001fb7983 */ /* 0x000ee80000300800 */
[----:B------:R-:W4:Y:S04]  /*ade0*/  LDL.LU R242, [R1+0x930] ;  /* 0x0009300001f27983 */ /* 0x000f280000300800 */
[----:B------:R-:W2:Y:S04]  /*adf0*/  LDL.LU R243, [R1+0x9a4] ;  /* 0x0009a40001f37983 */ /* 0x000ea80000300800 */
[----:B------:R-:W-:Y:S04]  /*ae00*/  STS.U16 [R7+UR12+0x980], R165 ;  /* 0x000980a507007988 */ /* 0x000fe8000800040c */
[----:B------:R-:W3:Y:S04]  /*ae10*/  LDL.LU R20, [R1+0x88c] ;  /* 0x00088c0001147983 */ /* 0x000ee80000300800 */
[----:B------:R-:W-:Y:S04]  /*ae20*/  STS.U16 [R7+UR12+0x2980], R166 ;  /* 0x002980a607007988 */ /* 0x000fe8000800040c */
[----:B------:R-:W4:Y:S04]  /*ae30*/  LDL.LU R21, [R1+0x934] ;  /* 0x0009340001157983 */ /* 0x000f280000300800 */
[----:B------:R-:W-:Y:S04]  /*ae40*/  STS.U16 [R7+UR12+0xd80], R155 ;  /* 0x000d809b07007988 */ /* 0x000fe8000800040c */
[----:B------:R-:W2:Y:S04]  /*ae50*/  LDL.LU R18, [R1+0x800] ;  /* 0x0008000001127983 */ /* 0x000ea80000300800 */
[----:B------:R0:W-:Y:S04]  /*ae60*/  STS.U16 [R7+UR12+0x2d80], R156 ;  /* 0x002d809c07007988 */ /* 0x0001e8000800040c */
[----:B------:R-:W3:Y:S04]  /*ae70*/  LDL.LU R252, [R1+0x890] ;  /* 0x0008900001fc7983 */ /* 0x000ee80000300800 */
[----:B0-----:R-:W4:Y:S04]  /*ae80*/  LDL.LU R7, [R1+0x940] ;  /* 0x0009400001077983 */ /* 0x001f280000300800 */
[----:B------:R-:W2:Y:S04]  /*ae90*/  LDL.LU R19, [R1+0x9ac] ;  /* 0x0009ac0001137983 */ /* 0x000ea80000300800 */
[----:B------:R-:W3:Y:S04]  /*aea0*/  LDL.LU R244, [R1+0x944] ;  /* 0x0009440001f47983 */ /* 0x000ee80000300800 */
[----:B------:R-:W4:Y:S04]  /*aeb0*/  LDL.LU R245, [R1+0x89c] ;  /* 0x00089c0001f57983 */ /* 0x000f280000300800 */
[----:B------:R-:W2:Y:S04]  /*aec0*/  LDL.LU R10, [R1+0x808] ;  /* 0x00080800010a7983 */ /* 0x000ea80000300800 */
[----:B------:R-:W3:Y:S01]  /*aed0*/  LDL.LU R9, [R1+0x8a0] ;  /* 0x0008a00001097983 */ /* 0x000ee20000300800 */
[----:B------:R-:W-:-:S06]  /*aee0*/  PRMT R171, RZ, 0x7610, R171 ;  /* 0x00007610ffab7816 */ /* 0x000fcc00000000ab */
[----:B------:R0:W4:Y:S01]  /*aef0*/  @!P0 LDG.E.U16 R171, desc[UR14][R12.64] ;  /* 0x0000000e0cab8981 */ /* 0x000122000c1e1500 */
[----:B------:R-:W-:Y:S02]  /*af00*/  PRMT R170, RZ, 0x7610, R170 ;  /* 0x00007610ffaa7816 */ /* 0x000fe400000000aa */
[----:B0-----:R-:W-:-:S05]  /*af10*/  IADD3 R12, P1, R6, R4, RZ ;  /* 0x00000004060c7210 */ /* 0x001fca0007f3e0ff */
[----:B------:R-:W-:-:S05]  /*af20*/  IMAD.X R13, R8, 0x1, R0, P1 ;  /* 0x00000001080d7824 */ /* 0x000fca00008e0600 */
        /* <DEDUP_REMOVED lines=10> */
[----:B------:R-:W-:Y:S02]  /*afd0*/  PRMT R166, RZ, 0x7610, R166 ;  /* 0x00007610ffa67816 */ /* 0x000fe400000000a6 */
[----:B------:R-:W-:Y:S01]  /*afe0*/  PRMT R165, RZ, 0x7610, R165 ;  /* 0x00007610ffa57816 */ /* 0x000fe200000000a5 */
[----:B------:R-:W-:Y:S01]  /*aff0*/  STL [R1+0xab4], R6 ;  /* 0x000ab40601007387 */ /* 0x000fe20000100800 */
[----:B------:R-:W-:-:S03]  /*b000*/  PRMT R164, RZ, 0x7610, R164 ;  /* 0x00007610ffa47816 */ /* 0x000fc600000000a4 */
[----:B------:R-:W-:Y:S04]  /*b010*/  STL [R1+0xab8], R8 ;  /* 0x000ab80801007387 */ /* 0x000fe80000100800 */
[----:B------:R-:W-:Y:S04]  /*b020*/  STL [R1+0xabc], R247 ;  /* 0x000abcf701007387 */ /* 0x000fe80000100800 */
[----:B------:R-:W-:Y:S04]  /*b030*/  STL [R1+0xac0], R246 ;  /* 0x000ac0f601007387 */ /* 0x000fe80000100800 */
[----:B------:R-:W-:Y:S04]  /*b040*/  STL [R1+0xac4], R249 ;  /* 0x000ac4f901007387 */ /* 0x000fe80000100800 */
[----:B------:R-:W-:Y:S01]  /*b050*/  STL [R1+0xac8], R248 ;  /* 0x000ac8f801007387 */ /* 0x000fe20000100800 */
[----:B---3--:R-:W-:-:S05]  /*b060*/  IADD3 R12, P1, R9, R4, RZ ;  /* 0x00000004090c7210 */ /* 0x008fca0007f3e0ff */
[----:B--2---:R-:W-:-:S05]  /*b070*/  IMAD.X R13, R10, 0x1, R0, P1 ;  /* 0x000000010a0d7824 */ /* 0x004fca00008e0600 */
[----:B------:R0:W2:Y:S02]  /*b080*/  @!P0 LDG.E.U16 R167, desc[UR14][R12.64] ;  /* 0x0000000e0ca78981 */ /* 0x0000a4000c1e1500 */
[----:B0-----:R-:W-:-:S05]  /*b090*/  IADD3 R12, P1, R244, R4, RZ ;  /* 0x00000004f40c7210 */ /* 0x001fca0007f3e0ff */
[----:B----4-:R-:W-:-:S05]  /*b0a0*/  IMAD.X R13, R245, 0x1, R0, P1 ;  /* 0x00000001f50d7824 */ /* 0x010fca00008e0600 */
[----:B------:R0:W3:Y:S02]  /*b0b0*/  @!P0 LDG.E.U16 R166, desc[UR14][R12.64] ;  /* 0x0000000e0ca68981 */ /* 0x0000e4000c1e1500 */
[----:B0-----:R-:W-:-:S05]  /*b0c0*/  IADD3 R12, P1, R19, R4, RZ ;  /* 0x00000004130c7210 */ /* 0x001fca0007f3e0ff */
[----:B------:R-:W-:-:S05]  /*b0d0*/  IMAD.X R13, R7, 0x1, R0, P1 ;  /* 0x00000001070d7824 */ /* 0x000fca00008e0600 */
[----:B------:R0:W4:Y:S04]  /*b0e0*/  @!P0 LDG.E.U16 R165, desc[UR14][R12.64] ;  /* 0x0000000e0ca58981 */ /* 0x000128000c1e1500 */
        /* <DEDUP_REMOVED lines=32> */
[----:B------:R-:W-:Y:S04]  /*b2f0*/  STS.U16 [R29+UR12+0x200], R229 ;  /* 0x000200e51d007988 */ /* 0x000fe8000800040c */
[----:B------:R-:W-:Y:S04]  /*b300*/  STS.U16 [R29+UR12+0x2200], R230 ;  /* 0x002200e61d007988 */ /* 0x000fe8000800040c */
[----:B------:R-:W-:Y:S04]  /*b310*/  STS.U16 [R29+UR12+0x600], R220 ;  /* 0x000600dc1d007988 */ /* 0x000fe8000800040c */
[----:B------:R-:W-:Y:S04]  /*b320*/  STS.U16 [R29+UR12+0x2600], R221 ;  /* 0x002600dd1d007988 */ /* 0x000fe8000800040c */
[----:B------:R-:W-:Y:S04]  /*b330*/  STS.U16 [R29+UR12+0xa00], R205 ;  /* 0x000a00cd1d007988 */ /* 0x000fe8000800040c */
[----:B------:R-:W-:Y:S04]  /*b340*/  STS.U16 [R29+UR12+0x2a00], R206 ;  /* 0x002a00ce1d007988 */ /* 0x000fe8000800040c */
[----:B------:R0:W-:Y:S02]  /*b350*/  STS.U16 [R29+UR12+0xe00], R163 ;  /* 0x000e00a31d007988 */ /* 0x0001e4000800040c */
[----:B0-----:R-:W-:-:S06]  /*b360*/  PRMT R163, RZ, 0x7610, R163 ;  /* 0x00007610ffa37816 */ /* 0x001fcc00000000a3 */
        /* <DEDUP_REMOVED lines=13> */
[----:B------:R-:W-:-:S03]  /*b440*/  PRMT R159, RZ, 0x7610, R159 ;  /* 0x00007610ff9f7816 */ /* 0x000fc6000000009f */
[----:B------:R-:W-:Y:S01]  /*b450*/  STL [R1+0xaf4], R243 ;  /* 0x000af4f301007387 */ /* 0x000fe20000100800 */
[----:B------:R-:W-:-:S03]  /*b460*/  PRMT R158, RZ, 0x7610, R158 ;  /* 0x00007610ff9e7816 */ /* 0x000fc6000000009e */
[----:B------:R-:W-:Y:S04]  /*b470*/  STL [R1+0xaf8], R242 ;  /* 0x000af8f201007387 */ /* 0x000fe80000100800 */
[----:B------:R-:W-:Y:S04]  /*b480*/  STL [R1+0xafc], R251 ;  /* 0x000afcfb01007387 */ /* 0x000fe80000100800 */
[----:B------:R-:W-:Y:S04]  /*b490*/  STL [R1+0xb00], R250 ;  /* 0x000b00fa01007387 */ /* 0x000fe80000100800 */
[----:B------:R-:W-:Y:S04]  /*b4a0*/  STL [R1+0xb04], R3 ;  /* 0x000b040301007387 */ /* 0x000fe80000100800 */
[----:B------:R0:W-:Y:S04]  /*b4b0*/  STS.U16 [R29+UR12+0x2e00], R192 ;  /* 0x002e00c01d007988 */ /* 0x0001e8000800040c */
[----:B------:R-:W-:Y:S04]  /*b4c0*/  STL [R1+0xb08], R2 ;  /* 0x000b080201007387 */ /* 0x000fe80000100800 */
        /* <DEDUP_REMOVED lines=8> */
[----:B---3--:R-:W-:-:S05]  /*b550*/  IADD3 R12, P1, R6, R4, RZ ;  /* 0x00000004060c7210 */ /* 0x008fca0007f3e0ff */
[----:B--2---:R-:W-:-:S05]  /*b560*/  IMAD.X R13, R8, 0x1, R0, P1 ;  /* 0x00000001080d7824 */ /* 0x004fca00008e0600 */
[----:B------:R4:W2:Y:S02]  /*b570*/  @!P0 LDG.E.U16 R159, desc[UR14][R12.64] ;  /* 0x0000000e0c9f8981 */ /* 0x0008a4000c1e1500 */
[-C--:B----4-:R-:W-:Y:S02]  /*b580*/  IADD3 R12, P1, R247, R4.reuse, RZ ;  /* 0x00000004f70c7210 */ /* 0x090fe40007f3e0ff */
[----:B------:R-:W-:Y:S03]  /*b590*/  STL [R1+0xb0c], R6 ;  /* 0x000b0c0601007387 */ /* 0x000fe60000100800 */
[----:B------:R-:W-:Y:S01]  /*b5a0*/  IMAD.X R13, R246, 0x1, R0, P1 ;  /* 0x00000001f60d7824 */ /* 0x000fe200008e0600 */
[----:B------:R-:W-:Y:S04]  /*b5b0*/  STL [R1+0xb10], R8 ;  /* 0x000b100801007387 */ /* 0x000fe80000100800 */
[----:B------:R-:W-:Y:S04]  /*b5c0*/  STL [R1+0xb14], R247 ;  /* 0x000b14f701007387 */ /* 0x000fe80000100800 */
[----:B------:R3:W4:Y:S04]  /*b5d0*/  @!P0 LDG.E.U16 R158, desc[UR14][R12.64] ;  /* 0x0000000e0c9e8981 */ /* 0x000728000c1e1500 */
[----:B------:R-:W-:Y:S04]  /*b5e0*/  STL [R1+0xb18], R246 ;  /* 0x000b18f601007387 */ /* 0x000fe80000100800 */
[----:B------:R-:W-:Y:S01]  /*b5f0*/  STL [R1+0xb1c], R249 ;  /* 0x000b1cf901007387 */ /* 0x000fe20000100800 */
[----:B---3--:R-:W-:-:S03]  /*b600*/  IADD3 R12, P1, R249, R4, RZ ;  /* 0x00000004f90c7210 */ /* 0x008fc60007f3e0ff */
[----:B------:R3:W-:Y:S04]  /*b610*/  STL [R1+0xb20], R248 ;  /* 0x000b20f801007387 */ /* 0x0007e80000100800 */
[----:B------:R-:W2:Y:S01]  /*b620*/  LDL R30, [R1+0x9cc] ;  /* 0x0009cc00011e7983 */ /* 0x000ea20000100800 */
[----:B------:R-:W-:-:S03]  /*b630*/  IMAD.X R13, R248, 0x1, R0, P1 ;  /* 0x00000001f80d7824 */ /* 0x000fc600008e0600 */
[----:B0-----:R-:W4:Y:S04]  /*b640*/  LDL.LU R29, [R1+0x8d8] ;  /* 0x0008d800011d7983 */ /* 0x001f280000300800 */
[----:B-1----:R-:W4:Y:S04]  /*b650*/  LDL.LU R28, [R1+0x828] ;  /* 0x00082800011c7983 */ /* 0x002f280000300800 */
[----:B---3--:R-:W3:Y:S04]  /*b660*/  LDL.LU R248, [R1+0x7cc] ;  /* 0x0007cc0001f87983 */ /* 0x008ee80000300800 */
[----:B------:R-:W2:Y:S04]  /*b670*/  LDL.LU R249, [R1+0x82c] ;  /* 0x00082c0001f97983 */ /* 0x000ea80000300800 */
[----:B------:R-:W4:Y:S04]  /*b680*/  LDL.LU R246, [R1+0x8e4] ;  /* 0x0008e40001f67983 */ /* 0x000f280000300800 */
[----:B------:R-:W3:Y:S04]  /*b690*/  LDL.LU R247, [R1+0x980] ;  /* 0x0009800001f77983 */ /* 0x000ee80000300800 */
[----:B------:R-:W2:Y:S04]  /*b6a0*/  LDL.LU R8, [R1+0x838] ;  /* 0x0008380001087983 */ /* 0x000ea80000300800 */
[----:B------:R-:W4:Y:S04]  /*b6b0*/  LDL.LU R6, [R1+0x8e8] ;  /* 0x0008e80001067983 */ /* 0x000f280000300800 */
[----:B------:R-:W3:Y:S04]  /*b6c0*/  LDL.LU R2, [R1+0x7d4] ;  /* 0x0007d40001027983 */ /* 0x000ee80000300800 */
[----:B------:R-:W2:Y:S04]  /*b6d0*/  LDL.LU R3, [R1+0x83c] ;  /* 0x00083c0001037983 */ /* 0x000ea80000300800 */
[----:B------:R-:W4:Y:S04]  /*b6e0*/  LDL.LU R250, [R1+0x8f4] ;  /* 0x0008f40001fa7983 */ /* 0x000f280000300800 */
[----:B------:R-:W3:Y:S04]  /*b6f0*/  LDL.LU R251, [R1+0x988] ;  /* 0x0009880001fb7983 */ /* 0x000ee80000300800 */
[----:B------:R-:W2:Y:S04]  /*b700*/  LDL.LU R242, [R1+0x848] ;  /* 0x0008480001f27983 */ /* 0x000ea80000300800 */
[----:B------:R-:W4:Y:S01]  /*b710*/  LDL.LU R243, [R1+0x8f8] ;  /* 0x0008f80001f37983 */ /* 0x000f220000300800 */
[----:B------:R-:W-:-:S06]  /*b720*/  PRMT R157, RZ, 0x7610, R157 ;  /* 0x00007610ff9d7816 */ /* 0x000fcc000000009d */
[----:B------:R0:W3:Y:S01]  /*b730*/  @!P0 LDG.E.U16 R157, desc[UR14][R12.64] ;  /* 0x0000000e0c9d8981 */ /* 0x0000e2000c1e1500 */
[----:B------:R-:W-:Y:S02]  /*b740*/  PRMT R156, RZ, 0x7610, R156 ;  /* 0x00007610ff9c7816 */ /* 0x000fe4000000009c */
[----:B0-----:R-:W-:-:S05]  /*b750*/  IADD3 R12, P1, R9, R4, RZ ;  /* 0x00000004090c7210 */ /* 0x001fca0007f3e0ff */
[----:B------:R-:W-:-:S05]  /*b760*/  IMAD.X R13, R10, 0x1, R0, P1 ;  /* 0x000000010a0d7824 */ /* 0x000fca00008e0600 */
        /* <DEDUP_REMOVED lines=18> */
[----:B------:R-:W-:Y:S02]  /*b890*/  PRMT R22, RZ, 0x7610, R22 ;  /* 0x00007610ff167816 */ /* 0x000fe40000000016 */
[----:B------:R-:W-:Y:S02]  /*b8a0*/  PRMT R17, RZ, 0x7610, R17 ;  /* 0x00007610ff117816 */ /* 0x000fe40000000011 */
[----:B------:R-:W-:Y:S02]  /*b8b0*/  PRMT R16, RZ, 0x7610, R16 ;  /* 0x00007610ff107816 */ /* 0x000fe40000000010 */
[----:B------:R-:W-:Y:S01]  /*b8c0*/  PRMT R15, RZ, 0x7610, R15 ;  /* 0x00007610ff0f7816 */ /* 0x000fe2000000000f */
[----:B------:R-:W-:Y:S01]  /*b8d0*/  STS.U16 [R31+UR12+0x300], R239 ;  /* 0x000300ef1f007988 */ /* 0x000fe2000800040c */
[----:B------:R-:W-:-:S03]  /*b8e0*/  PRMT R14, RZ, 0x7610, R14 ;  /* 0x00007610ff0e7816 */ /* 0x000fc6000000000e */
[----:B------:R-:W-:Y:S04]  /*b8f0*/  STS.U16 [R31+UR12+0x2300], R238 ;  /* 0x002300ee1f007988 */ /* 0x000fe8000800040c */
[----:B------:R-:W-:Y:S04]  /*b900*/  STS.U16 [R31+UR12+0x700], R232 ;  /* 0x000700e81f007988 */ /* 0x000fe8000800040c */
[----:B------:R-:W-:Y:S04]  /*b910*/  STS.U16 [R31+UR12+0x2700], R233 ;  /* 0x002700e91f007988 */ /* 0x000fe8000800040c */
[----:B------:R-:W-:Y:S04]  /*b920*/  STS.U16 [R31+UR12+0xb00], R223 ;  /* 0x000b00df1f007988 */ /* 0x000fe8000800040c */
[----:B------:R-:W-:Y:S04]  /*b930*/  STS.U16 [R31+UR12+0x2b00], R224 ;  /* 0x002b00e01f007988 */ /* 0x000fe8000800040c */
[----:B------:R-:W-:Y:S04]  /*b940*/  STS.U16 [R31+UR12+0xf00], R213 ;  /* 0x000f00d51f007988 */ /* 0x000fe8000800040c */
[----:B------:R-:W-:Y:S01]  /*b950*/  STS.U16 [R31+UR12+0x2f00], R215 ;  /* 0x002f00d71f007988 */ /* 0x000fe2000800040c */
[----:B------:R-:W-:-:S02]  /*b960*/  PRMT R11, RZ, 0x7610, R11 ;  /* 0x00007610ff0b7816 */ /* 0x000fc4000000000b */
[----:B----4-:R-:W-:-:S05]  /*b970*/  IADD3 R12, P1, R243, R4, RZ ;  /* 0x00000004f30c7210 */ /* 0x010fca0007f3e0ff */
[----:B--2---:R-:W-:-:S05]  /*b980*/  IMAD.X R13, R242, 0x1, R0, P1 ;  /* 0x00000001f20d7824 */ /* 0x004fca00008e0600 */
[----:B------:R3:W2:Y:S02]  /*b990*/  @!P0 LDG.E.U16 R23, desc[UR14][R12.64] ;  /* 0x0000000e0c178981 */ /* 0x0006a4000c1e1500 */
[----:B---3--:R-:W-:-:S05]  /*b9a0*/  IADD3 R12, P1, R251, R4, RZ ;  /* 0x00000004fb0c7210 */ /* 0x008fca0007f3e0ff */
[----:B------:R-:W-:-:S05]  /*b9b0*/  IMAD.X R13, R250, 0x1, R0, P1 ;  /* 0x00000001fa0d7824 */ /* 0x000fca00008e0600 */
[----:B------:R0:W3:Y:S02]  /*b9c0*/  @!P0 LDG.E.U16 R22, desc[UR14][R12.64] ;  /* 0x0000000e0c168981 */ /* 0x0000e4000c1e1500 */
        /* <DEDUP_REMOVED lines=8> */
[----:B------:R0:W4:Y:S02]  /*ba50*/  @!P0 LDG.E.U16 R15, desc[UR14][R12.64] ;  /* 0x0000000e0c0f8981 */ /* 0x000124000c1e1500 */
[----:B0-----:R-:W-:-:S05]  /*ba60*/  IADD3 R12, P1, R249, R4, RZ ;  /* 0x00000004f90c7210 */ /* 0x001fca0007f3e0ff */
[----:B------:R-:W-:Y:S01]  /*ba70*/  IMAD.X R13, R248, 0x1, R0, P1 ;  /* 0x00000001f80d7824 */ /* 0x000fe200008e0600 */
[----:B------:R-:W-:Y:S04]  /*ba80*/  STS.U16 [R30+UR12+0x380], R241 ;  /* 0x000380f11e007988 */ /* 0x000fe8000800040c */
[----:B------:R0:W4:Y:S04]  /*ba90*/  @!P0 LDG.E.U16 R14, desc[UR14][R12.64] ;  /* 0x0000000e0c0e8981 */ /* 0x000128000c1e1500 */
[----:B------:R-:W-:Y:S04]  /*baa0*/  STS.U16 [R30+UR12+0x2380], R240 ;  /* 0x002380f01e007988 */ /* 0x000fe8000800040c */
[----:B------:R-:W-:Y:S01]  /*bab0*/  STL.64 [R1+0xf38], R28 ;  /* 0x000f381c01007387 */ /* 0x000fe20000100a00 */
[----:B0-----:R-:W-:-:S03]  /*bac0*/  IADD3 R12, P1, R29, R4, RZ ;  /* 0x000000041d0c7210 */ /* 0x001fc60007f3e0ff */
[----:B------:R-:W-:Y:S04]  /*bad0*/  STS.U16 [R30+UR12+0x780], R237 ;  /* 0x000780ed1e007988 */ /* 0x000fe8000800040c */
[----:B------:R-:W-:Y:S01]  /*bae0*/  STL.64 [R1+0xf30], R26 ;  /* 0x000f301a01007387 */ /* 0x000fe20000100a00 */
[----:B------:R-:W-:-:S03]  /*baf0*/  IMAD.X R13, R28, 0x1, R0, P1 ;  /* 0x000000011c0d7824 */ /* 0x000fc600008e0600 */
[----:B------:R-:W-:Y:S04]  /*bb00*/  STS.U16 [R30+UR12+0x2780], R236 ;  /* 0x002780ec1e007988 */ /* 0x000fe8000800040c */
[----:B------:R0:W-:Y:S04]  /*bb10*/  STL.64 [R1+0xf28], R24 ;  /* 0x000f281801007387 */ /* 0x0001e80000100a00 */
[----:B------:R-:W-:Y:S04]  /*bb20*/  STS.U16 [R30+UR12+0xb80], R228 ;  /* 0x000b80e41e007988 */ /* 0x000fe8000800040c */
[----:B------:R-:W-:Y:S04]  /*bb30*/  STS.U16 [R30+UR12+0x2b80], R227 ;  /* 0x002b80e31e007988 */ /* 0x000fe8000800040c */
[----:B0-----:R-:W4:Y:S04]  /*bb40*/  LDL.LU.64 R24, [R1+0x400] ;  /* 0x0004000001187983 */ /* 0x001f280000300a00 */
[----:B------:R-:W-:Y:S04]  /*bb50*/  STS.U16 [R30+UR12+0xf80], R217 ;  /* 0x000f80d91e007988 */ /* 0x000fe8000800040c */
[----:B------:R-:W4:Y:S04]  /*bb60*/  LDL.LU.64 R26, [R1+0x408] ;  /* 0x00040800011a7983 */ /* 0x000f280000300a00 */
[----:B------:R0:W-:Y:S04]  /*bb70*/  STS.U16 [R30+UR12+0x2f80], R216 ;  /* 0x002f80d81e007988 */ /* 0x0001e8000800040c */
[----:B------:R-:W4:Y:S04]  /*bb80*/  LDL.LU.64 R28, [R1+0x410] ;  /* 0x00041000011c7983 */ /* 0x000f280000300a00 */
[----:B------:R1:W4:Y:S04]  /*bb90*/  @!P0 LDG.E.U16 R11, desc[UR14][R12.64] ;  /* 0x0000000e0c0b8981 */ /* 0x000328000c1e1500 */
[----:B0-----:R-:W4:Y:S04]  /*bba0*/  LDL.LU.64 R30, [R1+0x418] ;  /* 0x00041800011e7983 */ /* 0x001f280000300a00 */
[----:B------:R-:W4:Y:S04]  /*bbb0*/  LDL.LU.64 R32, [R1+0x420] ;  /* 0x0004200001207983 */ /* 0x000f280000300a00 */
        /* <DEDUP_REMOVED lines=58> */
[----:B------:R-:W4:Y:S01]  /*bf60*/  LDL.LU.64 R150, [R1+0x5f8] ;  /* 0x0005f80001967983 */ /* 0x000f220000300a00 */
[----:B-1----:R-:W-:-:S03]  /*bf70*/  LOP3.LUT R12, R5, 0x20, RZ, 0x3c, !PT ;  /* 0x00000020050c7812 */ /* 0x002fc600078e3cff */
[----:B------:R-:W-:Y:S04]  /*bf80*/  STS.U16 [R5+UR12+0x4000], R212 ;  /* 0x004000d405007988 */ /* 0x000fe8000800040c */
        /* <DEDUP_REMOVED lines=56> */
[----:B--2---:R-:W-:Y:S04]  /*c310*/  STS.U16 [R12+UR12+0x7100], R23 ;  /* 0x007100170c007988 */ /* 0x004fe8000800040c */
[----:B---3--:R-:W-:Y:S04]  /*c320*/  STS.U16 [R12+UR12+0x7300], R22 ;  /* 0x007300160c007988 */ /* 0x008fe8000800040c */
[----:B----4-:R-:W-:Y:S04]  /*c330*/  STS.U16 [R12+UR12+0x7500], R17 ;  /* 0x007500110c007988 */ /* 0x010fe8000800040c */
[----:B------:R-:W-:Y:S04]  /*c340*/  STS.U16 [R12+UR12+0x7700], R16 ;  /* 0x007700100c007988 */ /* 0x000fe8000800040c */
[----:B------:R-:W-:Y:S04]  /*c350*/  STS.U16 [R12+UR12+0x7900], R15 ;  /* 0x0079000f0c007988 */ /* 0x000fe8000800040c */
[----:B------:R-:W-:Y:S04]  /*c360*/  STS.U16 [R12+UR12+0x7b00], R14 ;  /* 0x007b000e0c007988 */ /* 0x000fe8000800040c */
[----:B------:R0:W-:Y:S01]  /*c370*/  STS.U16 [R12+UR12+0x7d00], R11 ;  /* 0x007d000b0c007988 */ /* 0x0001e2000800040c */
[----:B------:R1:W-:Y:S06]  /*c380*/  MEMBAR.ALL.CTA ;  /* 0x0000000000007992 */ /* 0x0003ec0000008000 */
[----:B-1----:R-:W1:Y:S02]  /*c390*/  FENCE.VIEW.ASYNC.S ;  /* 0x00000000000073c6 */ /* 0x002e640000000000 */
[----:B-1----:R-:W-:Y:S06]  /*c3a0*/  BAR.SYNC.DEFER_BLOCKING 0x0 ;  /* 0x0000000000007b1d */ /* 0x002fec0000010000 */
[----:B------:R-:W-:Y:S01]  /*c3b0*/  UMOV UR4, UR13 ;  /* 0x0000000d00047c82 */ /* 0x000fe20008000000 */
[----:B------:R-:W-:Y:S01]  /*c3c0*/  UMOV UR5, 0x40000040 ;  /* 0x4000004000057882 */ /* 0x000fe20000000000 */
[----:B------:R-:W-:-:S06]  /*c3d0*/  WARPGROUP.ARRIVE ;  /* 0x00000000000079c5 */ /* 0x000fcc0000000000 */
[----:B------:R-:W-:Y:S03]  /*c3e0*/  HGMMA.64x256x16.F32.BF16 R24, gdesc[UR4].tnspA, R24, gsb0 ;  /* 0x23e00000041879f0 */ /* 0x000fe60008001818 */
[----:B------:R-:W-:Y:S02]  /*c3f0*/  WARPGROUP.DEPBAR.LE gsb0, 0x0 ;  /* 0x00008000000079c5 */ /* 0x000fe40000010000 */
[----:B------:R-:W-:-:S15]  /*c400*/  WARPGROUP.ARRIVE ;  /* 0x00000000000079c5 */ /* 0x000fde0000000000 */
[----:B------:R-:W-:-:S08]  /*c410*/  NOP ;  /* 0x0000000000007918 */ /* 0x000fd00000000000 */
[----:B------:R-:W-:Y:S03]  /*c420*/  HGMMA.64x256x16.F32.BF16 R24, gdesc[UR8].tnspA, R24, gsb0 ;  /* 0x23e00000081879f0 */ /* 0x000fe60008001818 */
[----:B------:R-:W-:Y:S02]  /*c430*/  WARPGROUP.DEPBAR.LE gsb0, 0x0 ;  /* 0x00008000000079c5 */ /* 0x000fe40000010000 */
[----:B------:R-:W-:Y:S04]  /*c440*/  STL.64 [R1+0x400], R24 ;  /* 0x0004001801007387 */ /* 0x000fe80000100a00 */
[----:B------:R-:W-:Y:S04]  /*c450*/  STL.64 [R1+0x408], R26 ;  /* 0x0004081a01007387 */ /* 0x000fe80000100a00 */
[----:B------:R1:W-:Y:S04]  /*c460*/  STL.64 [R1+0x410], R28 ;  /* 0x0004101c01007387 */ /* 0x0003e80000100a00 */
        /* <DEDUP_REMOVED lines=57> */
[----:B------:R4:W-:Y:S01]  /*c800*/  STL.64 [R1+0x5e0], R144 ;  /* 0x0005e09001007387 */ /* 0x0009e20000100a00 */
[----:B------:R-:W-:-:S03]  /*c810*/  IMAD.MOV.U32 R241, RZ, RZ, R26 ;  /* 0x000000fffff17224 */ /* 0x000fc600078e001a */
[----:B------:R4:W-:Y:S01]  /*c820*/  STL.64 [R1+0x5e8], R146 ;  /* 0x0005e89201007387 */ /* 0x0009e20000100a00 */
[----:B0-----:R-:W-:-:S03]  /*c830*/  IMAD.MOV.U32 R11, RZ, RZ, R24 ;  /* 0x000000ffff0b7224 */ /* 0x001fc600078e0018 */
[----:B------:R0:W-:Y:S04]  /*c840*/  STL.64 [R1+0x5f0], R148 ;  /* 0x0005f09401007387 */ /* 0x0001e80000100a00 */
[----:B------:R0:W-:Y:S04]  /*c850*/  STL.64 [R1+0x5f8], R150 ;  /* 0x0005f89601007387 */ /* 0x0001e80000100a00 */
[----:B-1----:R-:W2:Y:S04]  /*c860*/  LDL.LU.64 R28, [R1+0xf38] ;  /* 0x000f3800011c7983 */ /* 0x002ea80000300a00 */
[----:B------:R-:W3:Y:S04]  /*c870*/  LDL.LU.64 R26, [R1+0xf30] ;  /* 0x000f3000011a7983 */ /* 0x000ee80000300a00 */
[----:B------:R-:W4:Y:S01]  /*c880*/  LDL.LU.64 R24, [R1+0xf28] ;  /* 0x000f280001187983 */ /* 0x000f220000300a00 */
[----:B------:R-:W-:-:S02]  /*c890*/  IMAD.MOV.U32 R156, RZ, RZ, R97 ;  /* 0x000000ffff9c7224 */ /* 0x000fc400078e0061 */
[----:B------:R-:W-:Y:S02]  /*c8a0*/  IMAD.MOV.U32 R152, RZ, RZ, R96 ;  /* 0x000000ffff987224 */ /* 0x000fe400078e0060 */
[----:B------:R-:W-:Y:S02]  /*c8b0*/  IMAD.MOV.U32 R157, RZ, RZ, R99 ;  /* 0x000000ffff9d7224 */ /* 0x000fe400078e0063 */
[----:B------:R-:W-:Y:S02]  /*c8c0*/  IMAD.MOV.U32 R153, RZ, RZ, R98 ;  /* 0x000000ffff997224 */ /* 0x000fe400078e0062 */
[----:B------:R-:W-:Y:S02]  /*c8d0*/  IMAD.MOV.U32 R164, RZ, RZ, R101 ;  /* 0x000000ffffa47224 */ /* 0x000fe400078e0065 */
[----:B------:R-:W-:Y:S02]  /*c8e0*/  IMAD.MOV.U32 R160, RZ, RZ, R100 ;  /* 0x000000ffffa07224 */ /* 0x000fe400078e0064 */
        /* <DEDUP_REMOVED lines=38> */
[----:B--2---:R-:W-:Y:S02]  /*cb50*/  IMAD.MOV.U32 R15, RZ, RZ, R29 ;  /* 0x000000ffff0f7224 */ /* 0x004fe400078e001d */
[----:B------:R-:W-:Y:S02]  /*cb60*/  IMAD.MOV.U32 R14, RZ, RZ, R28 ;  /* 0x000000ffff0e7224 */ /* 0x000fe400078e001c */
[----:B---3--:R-:W-:Y:S02]  /*cb70*/  IMAD.MOV.U32 R17, RZ, RZ, R27 ;  /* 0x000000ffff117224 */ /* 0x008fe400078e001b */
[----:B------:R-:W-:Y:S02]  /*cb80*/  IMAD.MOV.U32 R16, RZ, RZ, R26 ;  /* 0x000000ffff107224 */ /* 0x000fe400078e001a */
[----:B----4-:R-:W-:-:S02]  /*cb90*/  IMAD.MOV.U32 R13, RZ, RZ, R25 ;  /* 0x000000ffff0d7224 */ /* 0x010fc400078e0019 */
[----:B------:R-:W-:Y:S02]  /*cba0*/  IMAD.MOV.U32 R12, RZ, RZ, R24 ;  /* 0x000000ffff0c7224 */ /* 0x000fe400078e0018 */
[----:B------:R-:W2:Y:S04]  /*cbb0*/  LDL.LU.64 R24, [R1] ;  /* 0x0000000001187983 */ /* 0x000ea80000300a00 */
[----:B------:R-:W3:Y:S04]  /*cbc0*/  LDL.LU.64 R26, [R1+0x8] ;  /* 0x00000800011a7983 */ /* 0x000ee80000300a00 */
[----:B------:R-:W4:Y:S04]  /*cbd0*/  LDL.LU.64 R28, [R1+0x10] ;  /* 0x00001000011c7983 */ /* 0x000f280000300a00 */
[----:B------:R-:W2:Y:S04]  /*cbe0*/  LDL.LU.64 R30, [R1+0x18] ;  /* 0x00001800011e7983 */ /* 0x000ea80000300a00 */
        /* <DEDUP_REMOVED lines=58> */
[----:B0-----:R-:W4:Y:S04]  /*cf90*/  LDL.LU.64 R148, [R1+0x1f0] ;  /* 0x0001f00001947983 */ /* 0x001f280000300a00 */
[----:B------:R-:W2:Y:S04]  /*cfa0*/  LDL.LU.64 R150, [R1+0x1f8] ;  /* 0x0001f80001967983 */ /* 0x000ea80000300a00 */
[----:B--2---:R-:W-:Y:S04]  /*cfb0*/  STL.64 [R1+0xf20], R150 ;  /* 0x000f209601007387 */ /* 0x004fe80000100a00 */
[----:B----4-:R-:W-:Y:S04]  /*cfc0*/  STL.64 [R1+0xf18], R148 ;  /* 0x000f189401007387 */ /* 0x010fe80000100a00 */
[----:B---3--:R-:W-:Y:S04]  /*cfd0*/  STL.64 [R1+0xf10], R146 ;  /* 0x000f109201007387 */ /* 0x008fe80000100a00 */
        /* <DEDUP_REMOVED lines=61> */
[----:B0-----:R-:W2:Y:S04]  /*d3b0*/  LDL.LU.64 R24, [R1+0x200] ;  /* 0x0002000001187983 */ /* 0x001ea80000300a00 */
[----:B------:R-:W2:Y:S04]  /*d3c0*/  LDL.LU.64 R26, [R1+0x208] ;  /* 0x00020800011a7983 */ /* 0x000ea80000300a00 */
        /* <DEDUP_REMOVED lines=61> */
[----:B------:R-:W2:Y:S01]  /*d7a0*/  LDL.LU.64 R150, [R1+0x3f8] ;  /* 0x0003f80001967983 */ /* 0x000ea20000300a00 */
[----:B------:R-:W-:Y:S01]  /*d7b0*/  UMOV UR18, UR6 ;  /* 0x0000000600127c82 */ /* 0x000fe20008000000 */
[----:B------:R-:W-:Y:S01]  /*d7c0*/  UMOV UR19, UR7 ;  /* 0x0000000700137c82 */ /* 0x000fe20008000000 */
[----:B------:R-:W-:Y:S01]  /*d7d0*/  UMOV UR22, UR10 ;  /* 0x0000000a00167c82 */ /* 0x000fe20008000000 */
[----:B------:R-:W-:Y:S01]  /*d7e0*/  UMOV UR23, UR11 ;  /* 0x0000000b00177c82 */ /* 0x000fe20008000000 */
[----:B--2---:R-:W-:-:S06]  /*d7f0*/  WARPGROUP.ARRIVE ;  /* 0x00000000000079c5 */ /* 0x004fcc0000000000 */
        /* <DEDUP_REMOVED lines=69> */
[----:B------:R0:W-:Y:S01]  /*dc50*/  STL.64 [R1+0x3f8], R150 ;  /* 0x0003f89601007387 */ /* 0x0001e20000100a00 */
[----:B------:R-:W-:-:S02]  /*dc60*/  IMAD.MOV.U32 R239, RZ, RZ, R139 ;  /* 0x000000ffffef7224 */ /* 0x000fc400078e008b */
[----:B------:R-:W-:Y:S02]  /*dc70*/  IMAD.MOV.U32 R235, RZ, RZ, R138 ;  /* 0x000000ffffeb7224 */ /* 0x000fe400078e008a */
[----:B------:R-:W-:Y:S01]  /*dc80*/  IMAD.MOV.U32 R238, RZ, RZ, R137 ;  /* 0x000000ffffee7224 */ /* 0x000fe200078e0089 */
[----:B0-----:R-:W2:Y:S04]  /*dc90*/  LDL.LU.64 R150, [R1+0xf20] ;  /* 0x000f200001967983 */ /* 0x001ea80000300a00 */
[----:B------:R-:W2:Y:S04]  /*dca0*/  LDL.LU.64 R148, [R1+0xf18] ;  /* 0x000f180001947983 */ /* 0x000ea80000300a00 */
[----:B------:R-:W2:Y:S01]  /*dcb0*/  LDL.LU.64 R146, [R1+0xf10] ;  /* 0x000f100001927983 */ /* 0x000ea20000300a00 */
[----:B------:R-:W-:-:S03]  /*dcc0*/  IMAD.MOV.U32 R234, RZ, RZ, R136 ;  /* 0x000000ffffea7224 */ /* 0x000fc600078e0088 */
        /* <DEDUP_REMOVED lines=11> */
[----:B------:R-:W-:Y:S02]  /*dd80*/  IMAD.MOV.U32 R222, RZ, RZ, R129 ;  /* 0x000000ffffde7224 */ /* 0x000fe400078e0081 */
[----:B------:R-:W-:Y:S01]  /*dd90*/  IMAD.MOV.U32 R218, RZ, RZ, R128 ;  /* 0x000000ffffda7224 */ /* 0x000fe200078e0080 */
[----:B------:R-:W2:Y:S01]  /*dda0*/  LDL.LU.64 R132, [R1+0xed8] ;  /* 0x000ed80001847983 */ /* 0x000ea20000300a00 */
[----:B------:R-:W-:Y:S02]  /*ddb0*/  IMAD.MOV.U32 R215, RZ, RZ, R127 ;  /* 0x000000ffffd77224 */ /* 0x000fe400078e007f */
[----:B------:R-:W-:Y:S01]  /*ddc0*/  IMAD.MOV.U32 R211, RZ, RZ, R126 ;  /* 0x000000ffffd37224 */ /* 0x000fe200078e007e */
[----:B------:R-:W2:Y:S01]  /*ddd0*/  LDL.LU.64 R130, [R1+0xed0] ;  /* 0x000ed00001827983 */ /* 0x000ea20000300a00 */
[----:B------:R-:W-:Y:S02]  /*dde0*/  IMAD.MOV.U32 R214, RZ, RZ, R125 ;  /* 0x000000ffffd67224 */ /* 0x000fe400078e007d */
[----:B------:R-:W-:Y:S01]  /*ddf0*/  IMAD.MOV.U32 R210, RZ, RZ, R124 ;  /* 0x000000ffffd27224 */ /* 0x000fe200078e007c */
[----:B------:R-:W2:Y:S01]  /*de00*/  LDL.LU.64 R128, [R1+0xec8] ;  /* 0x000ec80001807983 */ /* 0x000ea20000300a00 */
[----:B------:R-:W-:-:S02]  /*de10*/  IMAD.MOV.U32 R207, RZ, RZ, R123 ;  /* 0x000000ffffcf7224 */ /* 0x000fc400078e007b */
        /* <DEDUP_REMOVED lines=49> */
[----:B------:R-:W-:-:S03]  /*e130*/  IMAD.MOV.U32 R23, RZ, RZ, R75 ;  /* 0x000000ffff177224 */ /* 0x000fc600078e004b */
[----:B------:R-:W2:Y:S01]  /*e140*/  LDL.LU.64 R82, [R1+0xe10] ;  /* 0x000e100001527983 */ /* 0x000ea20000300a00 */
[----:B------:R-:W-:-:S03]  /*e150*/  IMAD.MOV.U32 R22, RZ, RZ, R73 ;  /* 0x000000ffff167224 */ /* 0x000fc600078e0049 */
        /* <DEDUP_REMOVED lines=38> */
[----:B------:R-:W-:Y:S01]  /*e3c0*/  HGMMA.64x256x16.F32.BF16 R24, gdesc[UR28].tnspA, R24, gsb0 ;  /* 0x23e000001c1879f0 */ /* 0x000fe20008001818 */
[----:B------:R-:W-:-:S04]  /*e3d0*/  LOP3.LUT R13, R13, R12, RZ, 0x3c, !PT ;  /* 0x0000000c0d0d7212 */ /* 0x000fc800078e3cff */
[----:B------:R-:W-:-:S04]  /*e3e0*/  LOP3.LUT R12, R13, R12, RZ, 0x3c, !PT ;  /* 0x0000000c0d0c7212 */ /* 0x000fc800078e3cff */
[----:B------:R-:W-:-:S03]  /*e3f0*/  LOP3.LUT R13, R13, R12, RZ, 0x3c, !PT ;  /* 0x0000000c0d0d7212 */ /* 0x000fc600078e3cff */
[----:B------:R-:W-:Y:S01]  /*e400*/  IMAD.WIDE R12, R231, 0x2, R12 ;  /* 0x00000002e70c7825 */ /* 0x000fe200078e020c */
[----:B------:R-:W-:Y:S02]  /*e410*/  WARPGROUP.DEPBAR.LE gsb0, 0x0 ;  /* 0x00008000000079c5 */ /* 0x000fe40000010000 */
[----:B------:R-:W-:Y:S04]  /*e420*/  STL.64 [R1], R24 ;  /* 0x0000001801007387 */ /* 0x000fe80000100a00 */
        /* <DEDUP_REMOVED lines=123> */
[----:B------:R-:W2:Y:S04]  /*ebe0*/  LDL.LU.64 R32, [R1+0xb48] ;  /* 0x000b480001207983 */ /* 0x000ea80000300a00 */
[----:B------:R-:W2:Y:S04]  /*ebf0*/  LDL.LU.64 R30, [R1+0xb40] ;  /* 0x000b4000011e7983 */ /* 0x000ea80000300a00 */
[----:B------:R-:W2:Y:S04]  /*ec00*/  LDL.LU.64 R28, [R1+0xb38] ;  /* 0x000b3800011c7983 */ /* 0x000ea80000300a00 */
[----:B------:R-:W2:Y:S04]  /*ec10*/  LDL.LU.64 R26, [R1+0xb30] ;  /* 0x000b3000011a7983 */ /* 0x000ea80000300a00 */
[----:B------:R-:W2:Y:S04]  /*ec20*/  LDL.LU.64 R24, [R1+0xb28] ;  /* 0x000b280001187983 */ /* 0x000ea80000300a00 */
[----:B------:R0:W-:Y:S04]  /*ec30*/  STL [R1+0x978], R12 ;  /* 0x0009780c01007387 */ /* 0x0001e80000100800 */
[----:B------:R1:W-:Y:S04]  /*ec40*/  STL [R1+0x8d4], R13 ;  /* 0x0008d40d01007387 */ /* 0x0003e80000100800 */
[----:B0-----:R-:W3:Y:S04]  /*ec50*/  LDL.LU R12, [R1+0x8dc] ;  /* 0x0008dc00010c7983 */ /* 0x001ee80000300800 */
[----:B-1----:R-:W3:Y:S01]  /*ec60*/  LDL.LU R13, [R1+0x97c] ;  /* 0x00097c00010d7983 */ /* 0x002ee20000300800 */
[----:B------:R-:W-:-:S02]  /*ec70*/  LOP3.LUT R17, R17, R16, RZ, 0x3c, !PT ;  /* 0x0000001011117212 */ /* 0x000fc400078e3cff */
[----:B------:R-:W-:Y:S02]  /*ec80*/  LOP3.LUT R15, R15, R14, RZ, 0x3c, !PT ;  /* 0x0000000e0f0f7212 */ /* 0x000fe400078e3cff */
[----:B------:R-:W-:Y:S02]  /*ec90*/  LOP3.LUT R16, R17, R16, RZ, 0x3c, !PT ;  /* 0x0000001011107212 */ /* 0x000fe400078e3cff */
[----:B------:R-:W-:Y:S02]  /*eca0*/  LOP3.LUT R14, R15, R14, RZ, 0x3c, !PT ;  /* 0x0000000e0f0e7212 */ /* 0x000fe400078e3cff */
[----:B------:R-:W-:Y:S02]  /*ecb0*/  LOP3.LUT R17, R17, R16, RZ, 0x3c, !PT ;  /* 0x0000001011117212 */ /* 0x000fe400078e3cff */
[----:B------:R-:W-:Y:S01]  /*ecc0*/  LOP3.LUT R15, R15, R14, RZ, 0x3c, !PT ;  /* 0x0000000e0f0f7212 */ /* 0x000fe200078e3cff */
[----:B------:R-:W-:-:S04]  /*ecd0*/  IMAD.WIDE R16, R231, 0x2, R16 ;  /* 0x00000002e7107825 */ /* 0x000fc800078e0210 */
[----:B------:R-:W-:Y:S01]  /*ece0*/  IMAD.WIDE R14, R231, 0x2, R14 ;  /* 0x00000002e70e7825 */ /* 0x000fe200078e020e */
[----:B------:R-:W-:Y:S04]  /*ecf0*/  STL [R1+0x824], R16 ;  /* 0x0008241001007387 */ /* 0x000fe80000100800 */
[----:B------:R-:W-:Y:S04]  /*ed00*/  STL [R1+0x7c8], R17 ;  /* 0x0007c81101007387 */ /* 0x000fe80000100800 */
[----:B------:R0:W-:Y:S04]  /*ed10*/  STL [R1+0x8d8], R14 ;  /* 0x0008d80e01007387 */ /* 0x0001e80000100800 */
[----:B------:R1:W-:Y:S04]  /*ed20*/  STL [R1+0x828], R15 ;  /* 0x0008280f01007387 */ /* 0x0003e80000100800 */
[----:B0-----:R-:W4:Y:S04]  /*ed30*/  LDL.LU R14, [R1+0x830] ;  /* 0x00083000010e7983 */ /* 0x001f280000300800 */
[----:B-1----:R-:W4:Y:S01]  /*ed40*/  LDL.LU R15, [R1+0x8e0] ;  /* 0x0008e000010f7983 */ /* 0x002f220000300800 */
[----:B------:R-:W-:-:S02]  /*ed50*/  IMAD.MOV.U32 R16, RZ, RZ, R249 ;  /* 0x000000ffff107224 */ /* 0x000fc400078e00f9 */
[----:B------:R-:W-:Y:S02]  /*ed60*/  IMAD.MOV.U32 R17, RZ, RZ, R248 ;  /* 0x000000ffff117224 */ /* 0x000fe400078e00f8 */
[----:B------:R-:W-:Y:S01]  /*ed70*/  IMAD.WIDE R16, R231, 0x2, R16 ;  /* 0x00000002e7107825 */ /* 0x000fe200078e0210 */
[----:B---3--:R-:W-:-:S04]  /*ed80*/  LOP3.LUT R13, R13, R12, RZ, 0x3c, !PT ;  /* 0x0000000c0d0d7212 */ /* 0x008fc800078e3cff */
[----:B------:R-:W-:-:S04]  /*ed90*/  LOP3.LUT R12, R13, R12, RZ, 0x3c, !PT ;  /* 0x0000000c0d0c7212 */ /* 0x000fc800078e3cff */
[----:B------:R-:W-:-:S03]  /*eda0*/  LOP3.LUT R13, R13, R12, RZ, 0x3c, !PT ;  /* 0x0000000c0d0d7212 */ /* 0x000fc600078e3cff */
[----:B------:R-:W-:-:S05]  /*edb0*/  IMAD.WIDE R12, R231, 0x2, R12 ;  /* 0x00000002e70c7825 */ /* 0x000fca00078e020c */
[----:B------:R0:W-:Y:S04]  /*edc0*/  STL [R1+0x97c], R12 ;  /* 0x00097c0c01007387 */ /* 0x0001e80000100800 */
[----:B------:R1:W-:Y:S04]  /*edd0*/  STL [R1+0x8dc], R13 ;  /* 0x0008dc0d01007387 */ /* 0x0003e80000100800 */
[----:B------:R-:W3:Y:S04]  /*ede0*/  LDL.LU R248, [R1+0xb20] ;  /* 0x000b200001f87983 */ /* 0x000ee80000300800 */
[----:B------:R-:W2:Y:S01]  /*edf0*/  LDL.LU R249, [R1+0xb1c] ;  /* 0x000b1c0001f97983 */ /* 0x000ea20000300800 */
[----:B0-----:R-:W-:-:S02]  /*ee00*/  IMAD.MOV.U32 R12, RZ, RZ, R247 ;  /* 0x000000ffff0c7224 */ /* 0x001fc400078e00f7 */
[----:B-1----:R-:W-:Y:S02]  /*ee10*/  IMAD.MOV.U32 R13, RZ, RZ, R246 ;  /* 0x000000ffff0d7224 */ /* 0x002fe400078e00f6 */
[----:B------:R-:W2:Y:S04]  /*ee20*/  LDL.LU R246, [R1+0xb18] ;  /* 0x000b180001f67983 */ /* 0x000ea80000300800 */
[----:B------:R-:W2:Y:S04]  /*ee30*/  LDL.LU R247, [R1+0xb14] ;  /* 0x000b140001f77983 */ /* 0x000ea80000300800 */
[----:B------:R0:W-:Y:S04]  /*ee40*/  STL [R1+0x82c], R16 ;  /* 0x00082c1001007387 */ /* 0x0001e80000100800 */
[----:B------:R1:W-:Y:S04]  /*ee50*/  STL [R1+0x7cc], R17 ;  /* 0x0007cc1101007387 */ /* 0x0003e80000100800 */
[----:B0-----:R-:W3:Y:S04]  /*ee60*/  LDL.LU R16, [R1+0x7d0] ;  /* 0x0007d00001107983 */ /* 0x001ee80000300800 */
[----:B-1----:R-:W3:Y:S01]  /*ee70*/  LDL.LU R17, [R1+0x834] ;  /* 0x0008340001117983 */ /* 0x002ee20000300800 */
[----:B----4-:R-:W-:-:S04]  /*ee80*/  LOP3.LUT R15, R15, R14, RZ, 0x3c, !PT ;  /* 0x0000000e0f0f7212 */ /* 0x010fc800078e3cff */
[----:B------:R-:W-:-:S04]  /*ee90*/  LOP3.LUT R14, R15, R14, RZ, 0x3c, !PT ;  /* 0x0000000e0f0e7212 */ /* 0x000fc800078e3cff */
[----:B------:R-:W-:Y:S01]  /*eea0*/  LOP3.LUT R15, R15, R14, RZ, 0x3c, !PT ;  /* 0x0000000e0f0f7212 */ /* 0x000fe200078e3cff */
[----:B------:R-:W-:-:S04]  /*eeb0*/  IMAD.WIDE R12, R231, 0x2, R12 ;  /* 0x00000002e70c7825 */ /* 0x000fc800078e020c */
[----:B------:R-:W-:-:S05]  /*eec0*/  IMAD.WIDE R14, R231, 0x2, R14 ;  /* 0x00000002e70e7825 */ /* 0x000fca00078e020e */
[----:B------:R0:W-:Y:S04]  /*eed0*/  STL [R1+0x8e0], R14 ;  /* 0x0008e00e01007387 */ /* 0x0001e80000100800 */
[----:B------:R1:W-:Y:S01]  /*eee0*/  STL [R1+0x830], R15 ;  /* 0x0008300f01007387 */ /* 0x0003e20000100800 */
[----:B0-----:R-:W-:-:S03]  /*eef0*/  IMAD.MOV.U32 R14, RZ, RZ, R8 ;  /* 0x000000ffff0e7224 */ /* 0x001fc600078e0008 */
[----:B------:R-:W4:Y:S01]  /*ef00*/  LDL.LU R8, [R1+0xb10] ;  /* 0x000b100001087983 */ /* 0x000f220000300800 */
[----:B-1----:R-:W-:-:S03]  /*ef10*/  IMAD.MOV.U32 R15, RZ, RZ, R6 ;  /* 0x000000ffff0f7224 */ /* 0x002fc600078e0006 */
[----:B------:R-:W4:Y:S04]  /*ef20*/  LDL.LU R6, [R1+0xb0c] ;  /* 0x000b0c0001067983 */ /* 0x000f280000300800 */
[----:B------:R0:W-:Y:S01]  /*ef30*/  STL [R1+0x980], R12 ;  /* 0x0009800c01007387 */ /* 0x0001e20000100800 */
[----:B------:R-:W-:-:S03]  /*ef40*/  LOP3.LUT R15, R15, R14, RZ, 0x3c, !PT ;  /* 0x0000000e0f0f7212 */ /* 0x000fc600078e3cff */
[----:B------:R1:W-:Y:S01]  /*ef50*/  STL [R1+0x8e4], R13 ;  /* 0x0008e40d01007387 */ /* 0x0003e20000100800 */
[----:B------:R-:W-:-:S03]  /*ef60*/  LOP3.LUT R14, R15, R14, RZ, 0x3c, !PT ;  /* 0x0000000e0f0e7212 */ /* 0x000fc600078e3cff */
[----:B0-----:R-:W2:Y:S04]  /*ef70*/  LDL.LU R12, [R1+0x8ec] ;  /* 0x0008ec00010c7983 */ /* 0x001ea80000300800 */
[----:B-1----:R-:W2:Y:S01]  /*ef80*/  LDL.LU R13, [R1+0x984] ;  /* 0x00098400010d7983 */ /* 0x002ea20000300800 */
[----:B------:R-:W-:-:S03]  /*ef90*/  LOP3.LUT R15, R15, R14, RZ, 0x3c, !PT ;  /* 0x0000000e0f0f7212 */ /* 0x000fc600078e3cff */
[----:B------:R-:W-:Y:S01]  /*efa0*/  IMAD.WIDE R14, R231, 0x2, R14 ;  /* 0x00000002e70e7825 */ /* 0x000fe200078e020e */
[----:B---3--:R-:W-:-:S04]  /*efb0*/  LOP3.LUT R17, R17, R16, RZ, 0x3c, !PT ;  /* 0x0000001011117212 */ /* 0x008fc800078e3cff */
[----:B------:R-:W-:-:S04]  /*efc0*/  LOP3.LUT R16, R17, R16, RZ, 0x3c, !PT ;  /* 0x0000001011107212 */ /* 0x000fc800078e3cff */
[----:B------:R-:W-:-:S03]  /*efd0*/  LOP3.LUT R17, R17, R16, RZ, 0x3c, !PT ;  /* 0x0000001011117212 */ /* 0x000fc600078e3cff */
[----:B------:R-:W-:-:S05]  /*efe0*/  IMAD.WIDE R16, R231, 0x2, R16 ;  /* 0x00000002e7107825 */ /* 0x000fca00078e0210 */
[----:B------:R-:W-:Y:S04]  /*eff0*/  STL [R1+0x834], R16 ;  /* 0x0008341001007387 */ /* 0x000fe80000100800 */
[----:B------:R-:W-:Y:S04]  /*f000*/  STL [R1+0x7d0], R17 ;  /* 0x0007d01101007387 */ /* 0x000fe80000100800 */
[----:B------:R0:W-:Y:S04]  /*f010*/  STL [R1+0x8e8], R14 ;  /* 0x0008e80e01007387 */ /* 0x0001e80000100800 */
[----:B------:R1:W-:Y:S04]  /*f020*/  STL [R1+0x838], R15 ;  /* 0x0008380f01007387 */ /* 0x0003e80000100800 */
[----:B0-----:R-:W3:Y:S04]  /*f030*/  LDL.LU R14, [R1+0x840] ;  /* 0x00084000010e7983 */ /* 0x001ee80000300800 */
[----:B-1----:R-:W3:Y:S01]  /*f040*/  LDL.LU R15, [R1+0x8f0] ;  /* 0x0008f000010f7983 */ /* 0x002ee20000300800 */
[----:B--2---:R-:W-:-:S04]  /*f050*/  LOP3.LUT R13, R13, R12, RZ, 0x3c, !PT ;  /* 0x0000000c0d0d7212 */ /* 0x004fc800078e3cff */
[----:B------:R-:W-:-:S04]  /*f060*/  LOP3.LUT R12, R13, R12, RZ, 0x3c, !PT ;  /* 0x0000000c0d0c7212 */ /* 0x000fc800078e3cff */
[----:B------:R-:W-:Y:S01]  /*f070*/  LOP3.LUT R13, R13, R12, RZ, 0x3c, !PT ;  /* 0x0000000c0d0d7212 */ /* 0x000fe200078e3cff */
[----:B------:R-:W-:Y:S02]  /*f080*/  IMAD.MOV.U32 R16, RZ, RZ, R3 ;  /* 0x000000ffff107224 */ /* 0x000fe400078e0003 */
[----:B------:R-:W-:Y:S02]  /*f090*/  IMAD.MOV.U32 R17, RZ, RZ, R2 ;  /* 0x000000ffff117224 */ /* 0x000fe400078e0002 */
[----:B------:R-:W-:-:S04]  /*f0a0*/  IMAD.WIDE R12, R231, 0x2, R12 ;  /* 0x00000002e70c7825 */ /* 0x000fc800078e020c */
[----:B------:R-:W-:Y:S01]  /*f0b0*/  IMAD.WIDE R16, R231, 0x2, R16 ;  /* 0x00000002e7107825 */ /* 0x000fe200078e0210 */
[----:B------:R0:W-:Y:S04]  /*f0c0*/  STL [R1+0x984], R12 ;  /* 0x0009840c01007387 */ /* 0x0001e80000100800 */
[----:B------:R1:W-:Y:S04]  /*f0d0*/  STL [R1+0x8ec], R13 ;  /* 0x0008ec0d01007387 */ /* 0x0003e80000100800 */
[----:B------:R-:W2:Y:S04]  /*f0e0*/  LDL.LU R2, [R1+0xb08] ;  /* 0x000b080001027983 */ /* 0x000ea80000300800 */
[----:B------:R-:W2:Y:S01]  /*f0f0*/  LDL.LU R3, [R1+0xb04] ;  /* 0x000b040001037983 */ /* 0x000ea20000300800 */
[----:B0-----:R-:W-:-:S02]  /*f100*/  IMAD.MOV.U32 R12, RZ, RZ, R251 ;  /* 0x000000ffff0c7224 */ /* 0x001fc400078e00fb */
[----:B-1----:R-:W-:Y:S02]  /*f110*/  IMAD.MOV.U32 R13, RZ, RZ, R250 ;  /* 0x000000ffff0d7224 */ /* 0x002fe400078e00fa */
[----:B------:R-:W2:Y:S04]  /*f120*/  LDL.LU R250, [R1+0xb00] ;  /* 0x000b000001fa7983 */ /* 0x000ea80000300800 */
[----:B------:R-:W2:Y:S04]  /*f130*/  LDL.LU R251, [R1+0xafc] ;  /* 0x000afc0001fb7983 */ /* 0x000ea80000300800 */
[----:B------:R0:W-:Y:S04]  /*f140*/  STL [R1+0x83c], R16 ;  /* 0x00083c1001007387 */ /* 0x0001e80000100800 */
[----:B------:R1:W-:Y:S04]  /*f150*/  STL [R1+0x7d4], R17 ;  /* 0x0007d41101007387 */ /* 0x0003e80000100800 */
[----:B0-----:R-:W4:Y:S04]  /*f160*/  LDL.LU R16, [R1+0x7d8] ;  /* 0x0007d80001107983 */ /* 0x001f280000300800 */
[----:B-1----:R-:W4:Y:S01]  /*f170*/  LDL.LU R17, [R1+0x844] ;  /* 0x0008440001117983 */ /* 0x002f220000300800 */
[----:B------:R-:W-:Y:S01]  /*f180*/  IMAD.WIDE R12, R231, 0x2, R12 ;  /* 0x00000002e70c7825 */ /* 0x000fe200078e020c */
[----:B---3--:R-:W-:-:S04]  /*f190*/  LOP3.LUT R15, R15, R14, RZ, 0x3c, !PT ;  /* 0x0000000e0f0f7212 */ /* 0x008fc800078e3cff */
[----:B------:R-:W-:-:S04]  /*f1a0*/  LOP3.LUT R14, R15, R14, RZ, 0x3c, !PT ;  /* 0x0000000e0f0e7212 */ /* 0x000fc800078e3cff */
[----:B------:R-:W-:-:S03]  /*f1b0*/  LOP3.LUT R15, R15, R14, RZ, 0x3c, !PT ;  /* 0x0000000e0f0f7212 */ /* 0x000fc600078e3cff */
[----:B------:R-:W-:-:S05]  /*f1c0*/  IMAD.WIDE R14, R231, 0x2, R14 ;  /* 0x00000002e70e7825 */ /* 0x000fca00078e020e */
[----:B------:R0:W-:Y:S04]  /*f1d0*/  STL [R1+0x8f0], R14 ;  /* 0x0008f00e01007387 */ /* 0x0001e80000100800 */
[----:B------:R1:W-:Y:S01]  /*f1e0*/  STL [R1+0x840], R15 ;  /* 0x0008400f01007387 */ /* 0x0003e20000100800 */
[----:B0-----:R-:W-:-:S03]  /*f1f0*/  IMAD.MOV.U32 R14, RZ, RZ, R242 ;  /* 0x000000ffff0e7224 */ /* 0x001fc600078e00f2 */
[----:B------:R-:W3:Y:S01]  /*f200*/  LDL.LU R242, [R1+0xaf8] ;  /* 0x000af80001f27983 */ /* 0x000ee20000300800 */
[----:B-1----:R-:W-:-:S03]  /*f210*/  IMAD.MOV.U32 R15, RZ, RZ, R243 ;  /* 0x000000ffff0f7224 */ /* 0x002fc600078e00f3 */
[----:B------:R-:W3:Y:S04]  /*f220*/  LDL.LU R243, [R1+0xaf4] ;  /* 0x000af40001f37983 */ /* 0x000ee80000300800 */
[----:B------:R0:W-:Y:S04]  /*f230*/  STL [R1+0x988], R12 ;  /* 0x0009880c01007387 */ /* 0x0001e80000100800 */
[----:B------:R1:W-:Y:S04]  /*f240*/  STL [R1+0x8f4], R13 ;  /* 0x0008f40d01007387 */ /* 0x0003e80000100800 */
[----:B0-----:R-:W2:Y:S04]  /*f250*/  LDL.LU R12, [R1+0x8fc] ;  /* 0x0008fc00010c7983 */ /* 0x001ea80000300800 */
[----:B-1----:R-:W2:Y:S01]  /*f260*/  LDL.LU R13, [R1+0x98c] ;  /* 0x00098c00010d7983 */ /* 0x002ea20000300800 */
[----:B------:R-:W-:-:S04]  /*f270*/  LOP3.LUT R15, R15, R14, RZ, 0x3c, !PT ;  /* 0x0000000e0f0f7212 */ /* 0x000fc800078e3cff */
[----:B------:R-:W-:Y:S02]  /*f280*/  LOP3.LUT R14, R15, R14, RZ, 0x3c, !PT ;  /* 0x0000000e0f0e7212 */ /* 0x000fe400078e3cff */
[----:B----4-:R-:W-:-:S04]  /*f290*/  LOP3.LUT R17, R17, R16, RZ, 0x3c, !PT ;  /* 0x0000001011117212 */ /* 0x010fc800078e3cff */
[----:B------:R-:W-:Y:S02]  /*f2a0*/  LOP3.LUT R16, R17, R16, RZ, 0x3c, !PT ;  /* 0x0000001011107212 */ /* 0x000fe400078e3cff */
[----:B------:R-:W-:Y:S02]  /*f2b0*/  LOP3.LUT R15, R15, R14, RZ, 0x3c, !PT ;  /* 0x0000000e0f0f7212 */ /* 0x000fe400078e3cff */
[----:B------:R-:W-:Y:S01]  /*f2c0*/  LOP3.LUT R17, R17, R16, RZ, 0x3c, !PT ;  /* 0x0000001011117212 */ /* 0x000fe200078e3cff */
[----:B------:R-:W-:-:S04]  /*f2d0*/  IMAD.WIDE R14, R231, 0x2, R14 ;  /* 0x00000002e70e7825 */ /* 0x000fc800078e020e */
[----:B------:R-:W-:-:S05]  /*f2e0*/  IMAD.WIDE R16, R231, 0x2, R16 ;  /* 0x00000002e7107825 */ /* 0x000fca00078e0210 */
        /* <DEDUP_REMOVED lines=9> */
[----:B--2---:R-:W-:-:S04]  /*f380*/  LOP3.LUT R13, R13, R12, RZ, 0x3c, !PT ;  /* 0x0000000c0d0d7212 */ /* 0x004fc800078e3cff */
[----:B------:R-:W-:-:S04]  /*f390*/  LOP3.LUT R12, R13, R12, RZ, 0x3c, !PT ;  /* 0x0000000c0d0c7212 */ /* 0x000fc800078e3cff */
[----:B------:R-:W-:-:S03]  /*f3a0*/  LOP3.LUT R13, R13, R12, RZ, 0x3c, !PT ;  /* 0x0000000c0d0d7212 */ /* 0x000fc600078e3cff */
[----:B------:R-:W-:-:S05]  /*f3b0*/  IMAD.WIDE R12, R231, 0x2, R12 ;  /* 0x00000002e70c7825 */ /* 0x000fca00078e020c */
        /* <DEDUP_REMOVED lines=41> */
[----:B------:R-:W-:Y:S01]  /*f650*/  IMAD.MOV.U32 R16, RZ, RZ, R244 ;  /* 0x000000ffff107224 */ /* 0x000fe200078e00f4 */
[----:B--2---:R-:W-:-:S04]  /*f660*/  LOP3.LUT R13, R13, R12, RZ, 0x3c, !PT ;  /* 0x0000000c0d0d7212 */ /* 0x004fc800078e3cff */
[----:B------:R-:W-:-:S04]  /*f670*/  LOP3.LUT R12, R13, R12, RZ, 0x3c, !PT ;  /* 0x0000000c0d0c7212 */ /* 0x000fc800078e3cff */
[----:B------:R-:W-:Y:S01]  /*f680*/  LOP3.LUT R13, R13, R12, RZ, 0x3c, !PT ;  /* 0x0000000c0d0d7212 */ /* 0x000fe200078e3cff */
        /* <DEDUP_REMOVED lines=31> */
[----:B------:R-:W-:-:S04]  /*f880*/  LOP3.LUT R14, R15, R14, RZ, 0x3c, !PT ;  /* 0x0000000e0f0e7212 */ /* 0x000fc800078e3cff */
[----:B------:R-:W-:Y:S02]  /*f890*/  LOP3.LUT R15, R15, R14, RZ, 0x3c, !PT ;  /* 0x0000000e0f0f7212 */ /* 0x000fe400078e3cff */
[----:B----4-:R-:W-:-:S04]  /*f8a0*/  LOP3.LUT R17, R17, R16, RZ, 0x3c, !PT ;  /* 0x0000001011117212 */ /* 0x010fc800078e3cff */
[----:B------:R-:W-:-:S04]  /*f8b0*/  LOP3.LUT R16, R17, R16, RZ, 0x3c, !PT ;  /* 0x0000001011107212 */ /* 0x000fc800078e3cff */
        /* <DEDUP_REMOVED lines=118> */
[----:B------:R0:W5:Y:S04]  /*10020*/  LDL.LU R7, [R1+0xa88] ;  /* 0x000a880001077983 */ /* 0x0001680000300800 */
[----:B------:R-:W3:Y:S04]  /*10030*/  LDL.LU R19, [R1+0xa84] ;  /* 0x000a840001137983 */ /* 0x000ee80000300800 */
[----:B------:R1:W-:Y:S04]  /*10040*/  STL [R1+0x890], R16 ;  /* 0x0008901001007387 */ /* 0x0003e80000100800 */
[----:B------:R0:W-:Y:S01]  /*10050*/  STL [R1+0x800], R17 ;  /* 0x0008001101007387 */ /* 0x0001e20000100800 */
[----:B-1----:R-:W-:-:S03]  /*10060*/  IMAD.MOV.U32 R16, RZ, RZ, R244 ;  /* 0x000000ffff107224 */ /* 0x002fc600078e00f4 */
[----:B------:R-:W2:Y:S04]  /*10070*/  LDL.LU R244, [R1+0xa80] ;  /* 0x000a800001f47983 */ /* 0x000ea80000300800 */
[----:B0-----:R-:W3:Y:S01]  /*10080*/  LDL.LU R17, [R1+0x898] ;  /* 0x0008980001117983 */ /* 0x001ee20000300800 */
[----:B----4-:R-:W-:-:S04]  /*10090*/  LOP3.LUT R15, R15, R14, RZ, 0x3c, !PT ;  /* 0x0000000e0f0f7212 */ /* 0x010fc800078e3cff */
[----:B------:R-:W-:-:S04]  /*100a0*/  LOP3.LUT R14, R15, R14, RZ, 0x3c, !PT ;  /* 0x0000000e0f0e7212 */ /* 0x000fc800078e3cff */
[----:B------:R-:W-:-:S03]  /*100b0*/  LOP3.LUT R15, R15, R14, RZ, 0x3c, !PT ;  /* 0x0000000e0f0f7212 */ /* 0x000fc600078e3cff */
[----:B------:R-:W-:-:S04]  /*100c0*/  IMAD.WIDE R14, R231, 0x2, R14 ;  /* 0x00000002e70e7825 */ /* 0x000fc800078e020e */
[----:B------:R-:W-:Y:S01]  /*100d0*/  IMAD.WIDE R12, R231, 0x2, R12 ;  /* 0x00000002e70c7825 */ /* 0x000fe200078e020c */
[----:B------:R0:W-:Y:S04]  /*100e0*/  STL [R1+0x93c], R14 ;  /* 0x00093c0e01007387 */ /* 0x0001e80000100800 */
[----:B------:R1:W-:Y:S01]  /*100f0*/  STL [R1+0x894], R15 ;  /* 0x0008940f01007387 */ /* 0x0003e20000100800 */
[----:B0-----:R-:W-:-:S03]  /*10100*/  IMAD.MOV.U32 R14, RZ, RZ, R245 ;  /* 0x000000ffff0e7224 */ /* 0x001fc600078e00f5 */
[----:B------:R-:W4:Y:S01]  /*10110*/  LDL.LU R245, [R1+0xa7c] ;  /* 0x000a7c0001f57983 */ /* 0x000f220000300800 */
[----:B-1----:R-:W-:-:S03]  /*10120*/  IMAD.MOV.U32 R15, RZ, RZ, R16 ;  /* 0x000000ffff0f7224 */ /* 0x002fc600078e0010 */
[----:B------:R-:W-:Y:S04]  /*10130*/  STL [R1+0x9ac], R12 ;  /* 0x0009ac0c01007387 */ /* 0x000fe80000100800 */
[----:B------:R2:W-:Y:S01]  /*10140*/  STL [R1+0x940], R13 ;  /* 0x0009400d01007387 */ /* 0x0005e20000100800 */
[----:B---3--:R-:W-:Y:S02]  /*10150*/  IMAD.MOV.U32 R16, RZ, RZ, R17 ;  /* 0x000000ffff107224 */ /* 0x008fe400078e0011 */
[----:B------:R-:W-:Y:S02]  /*10160*/  IMAD.MOV.U32 R17, RZ, RZ, R19 ;  /* 0x000000ffff117224 */ /* 0x000fe400078e0013 */
[----:B------:R-:W3:Y:S01]  /*10170*/  LDL.LU R19, [R1+0xa78] ;  /* 0x000a780001137983 */ /* 0x000ee20000300800 */
[----:B------:R-:W-:-:S04]  /*10180*/  LOP3.LUT R15, R15, R14, RZ, 0x3c, !PT ;  /* 0x0000000e0f0f7212 */ /* 0x000fc800078e3cff */
[----:B------:R-:W-:Y:S01]  /*10190*/  LOP3.LUT R14, R15, R14, RZ, 0x3c, !PT ;  /* 0x0000000e0f0e7212 */ /* 0x000fe200078e3cff */
[----:B------:R-:W-:-:S03]  /*101a0*/  IMAD.WIDE R16, R231, 0x2, R16 ;  /* 0x00000002e7107825 */ /* 0x000fc600078e0210 */
[----:B------:R-:W-:Y:S01]  /*101b0*/  LOP3.LUT R15, R15, R14, RZ, 0x3c, !PT ;  /* 0x0000000e0f0f7212 */ /* 0x000fe200078e3cff */
[----:B--2---:R-:W-:Y:S02]  /*101c0*/  IMAD.MOV.U32 R13, RZ, RZ, R244 ;  /* 0x000000ffff0d7224 */ /* 0x004fe400078e00f4 */
[----:B------:R-:W2:Y:S01]  /*101d0*/  LDL.LU R244, [R1+0xa74] ;  /* 0x000a740001f47983 */ /* 0x000ea20000300800 */
[----:B------:R-:W-:-:S04]  /*101e0*/  IMAD.WIDE R14, R231, 0x2, R14 ;  /* 0x00000002e70e7825 */ /* 0x000fc800078e020e */
[----:B----4-:R-:W-:Y:S02]  /*101f0*/  IMAD.MOV.U32 R12, RZ, RZ, R245 ;  /* 0x000000ffff0c7224 */ /* 0x010fe400078e00f5 */
[----:B------:R-:W4:Y:S04]  /*10200*/  LDL.LU R245, [R1+0xa70] ;  /* 0x000a700001f57983 */ /* 0x000f280000300800 */
[----:B------:R-:W-:Y:S04]  /*10210*/  STL [R1+0x898], R16 ;  /* 0x0008981001007387 */ /* 0x000fe80000100800 */
[----:B------:R0:W-:Y:S04]  /*10220*/  STL [R1+0x804], R17 ;  /* 0x0008041101007387 */ /* 0x0001e80000100800 */
[----:B------:R3:W-:Y:S04]  /*10230*/  STL [R1+0x944], R14 ;  /* 0x0009440e01007387 */ /* 0x0007e80000100800 */
[----:B------:R1:W-:Y:S01]  /*10240*/  STL [R1+0x89c], R15 ;  /* 0x00089c0f01007387 */ /* 0x0003e20000100800 */
[----:B------:R-:W-:-:S04]  /*10250*/  IMAD.WIDE R12, R231, 0x2, R12 ;  /* 0x00000002e70c7825 */ /* 0x000fc800078e020c */
[----:B0-----:R-:W-:Y:S02]  /*10260*/  IMAD.MOV.U32 R17, RZ, RZ, R10 ;  /* 0x000000ffff117224 */ /* 0x001fe400078e000a */
[----:B------:R-:W-:Y:S02]  /*10270*/  IMAD.MOV.U32 R16, RZ, RZ, R9 ;  /* 0x000000ffff107224 */ /* 0x000fe400078e0009 */
[----:B---3--:R-:W-:Y:S02]  /*10280*/  IMAD.MOV.U32 R14, RZ, RZ, R19 ;  /* 0x000000ffff0e7224 */ /* 0x008fe400078e0013 */
[----:B------:R-:W3:Y:S04]  /*10290*/  LDL.LU R19, [R1+0xa6c] ;  /* 0x000a6c0001137983 */ /* 0x000ee80000300800 */
[----:B-1----:R-:W3:Y:S04]  /*102a0*/  LDL.LU R15, [R1+0x94c] ;  /* 0x00094c00010f7983 */ /* 0x002ee80000300800 */
[----:B------:R-:W-:Y:S04]  /*102b0*/  STL [R1+0x9b0], R12 ;  /* 0x0009b00c01007387 */ /* 0x000fe80000100800 */
[----:B------:R0:W-:Y:S04]  /*102c0*/  STL [R1+0x948], R13 ;  /* 0x0009480d01007387 */ /* 0x0001e80000100800 */
[----:B------:R-:W3:Y:S04]  /*102d0*/  LDL.LU R10, [R1+0xa68] ;  /* 0x000a6800010a7983 */ /* 0x000ee80000300800 */
[----:B------:R-:W3:Y:S01]  /*102e0*/  LDL.LU R9, [R1+0xa64] ;  /* 0x000a640001097983 */ /* 0x000ee20000300800 */
[----:B------:R-:W-:-:S04]  /*102f0*/  IMAD.WIDE R16, R231, 0x2, R16 ;  /* 0x00000002e7107825 */ /* 0x000fc800078e0210 */
[----:B0-----:R-:W-:Y:S02]  /*10300*/  IMAD.MOV.U32 R13, RZ, RZ, R248 ;  /* 0x000000ffff0d7224 */ /* 0x001fe400078e00f8 */
[----:B------:R-:W-:Y:S01]  /*10310*/  IMAD.MOV.U32 R12, RZ, RZ, R249 ;  /* 0x000000ffff0c7224 */ /* 0x000fe200078e00f9 */
[----:B------:R-:W3:Y:S04]  /*10320*/  LDL.LU R248, [R1+0xa60] ;  /* 0x000a600001f87983 */ /* 0x000ee80000300800 */
[----:B------:R-:W3:Y:S04]  /*10330*/  LDL.LU R249, [R1+0xa5c] ;  /* 0x000a5c0001f97983 */ /* 0x000ee80000300800 */
[----:B------:R4:W-:Y:S04]  /*10340*/  STL [R1+0x8a0], R16 ;  /* 0x0008a01001007387 */ /* 0x0009e80000100800 */
[----:B------:R2:W-:Y:S01]  /*10350*/  STL [R1+0x808], R17 ;  /* 0x0008081101007387 */ /* 0x0005e20000100800 */
[----:B------:R-:W-:-:S04]  /*10360*/  IMAD.WIDE R12, R231, 0x2, R12 ;  /* 0x00000002e70c7825 */ /* 0x000fc800078e020c */
[----:B----4-:R-:W-:Y:S02]  /*10370*/  IMAD.MOV.U32 R16, RZ, RZ, R245 ;  /* 0x000000ffff107224 */ /* 0x010fe400078e00f5 */
[----:B--2---:R-:W-:Y:S02]  /*10380*/  IMAD.MOV.U32 R17, RZ, RZ, R244 ;  /* 0x000000ffff117224 */ /* 0x004fe400078e00f4 */
[----:B------:R-:W-:Y:S01]  /*10390*/  IMAD.WIDE R16, R231, 0x2, R16 ;  /* 0x00000002e7107825 */ /* 0x000fe200078e0210 */
[----:B---3--:R-:W-:-:S04]  /*103a0*/  LOP3.LUT R15, R15, R14, RZ, 0x3c, !PT ;  /* 0x0000000e0f0f7212 */ /* 0x008fc800078e3cff */
[----:B------:R-:W-:-:S04]  /*103b0*/  LOP3.LUT R14, R15, R14, RZ, 0x3c, !PT ;  /* 0x0000000e0f0e7212 */ /* 0x000fc800078e3cff */
[----:B------:R-:W-:-:S03]  /*103c0*/  LOP3.LUT R15, R15, R14, RZ, 0x3c, !PT ;  /* 0x0000000e0f0f7212 */ /* 0x000fc600078e3cff */
[----:B------:R-:W-:-:S05]  /*103d0*/  IMAD.WIDE R14, R231, 0x2, R14 ;  /* 0x00000002e70e7825 */ /* 0x000fca00078e020e */
[----:B------:R0:W-:Y:S04]  /*103e0*/  STL [R1+0x94c], R14 ;  /* 0x00094c0e01007387 */ /* 0x0001e80000100800 */
[----:B------:R1:W-:Y:S01]  /*103f0*/  STL [R1+0x8a4], R15 ;  /* 0x0008a40f01007387 */ /* 0x0003e20000100800 */
[----:B0-----:R-:W-:Y:S02]  /*10400*/  IMAD.MOV.U32 R14, RZ, RZ, R246 ;  /* 0x000000ffff0e7224 */ /* 0x001fe400078e00f6 */
[----:B-1----:R-:W-:Y:S01]  /*10410*/  IMAD.MOV.U32 R15, RZ, RZ, R247 ;  /* 0x000000ffff0f7224 */ /* 0x002fe200078e00f7 */
[----:B------:R-:W2:Y:S04]  /*10420*/  LDL.LU R246, [R1+0xa58] ;  /* 0x000a580001f67983 */ /* 0x000ea80000300800 */
[-C--:B------:R-:W-:Y:S01]  /*10430*/  LOP3.LUT R15, R15, R14.reuse, RZ, 0x3c, !PT ;  /* 0x0000000e0f0f7212 */ /* 0x080fe200078e3cff */
[----:B------:R-:W3:Y:S03]  /*10440*/  LDL.LU R247, [R1+0xa54] ;  /* 0x000a540001f77983 */ /* 0x000ee60000300800 */
[C---:B------:R-:W-:Y:S01]  /*10450*/  LOP3.LUT R14, R15.reuse, R14, RZ, 0x3c, !PT ;  /* 0x0000000e0f0e7212 */ /* 0x040fe200078e3cff */
[----:B------:R0:W-:Y:S03]  /*10460*/  STL [R1+0x9b4], R12 ;  /* 0x0009b40c01007387 */ /* 0x0001e60000100800 */
[----:B------:R-:W-:Y:S01]  /*10470*/  LOP3.LUT R15, R15, R14, RZ, 0x3c, !PT ;  /* 0x0000000e0f0f7212 */ /* 0x000fe200078e3cff */
[----:B------:R1:W-:Y:S04]  /*10480*/  STL [R1+0x950], R13 ;  /* 0x0009500d01007387 */ /* 0x0003e80000100800 */
[----:B------:R-:W4:Y:S01]  /*10490*/  LDL.LU R244, [R1+0xa50] ;  /* 0x000a500001f47983 */ /* 0x000f220000300800 */
[----:B------:R-:W-:-:S03]  /*104a0*/  IMAD.WIDE R14, R231, 0x2, R14 ;  /* 0x00000002e70e7825 */ /* 0x000fc600078e020e */
[----:B------:R-:W4:Y:S01]  /*104b0*/  LDL.LU R245, [R1+0xa4c] ;  /* 0x000a4c0001f57983 */ /* 0x000f220000300800 */
[----:B0-----:R-:W-:Y:S02]  /*104c0*/  IMAD.MOV.U32 R12, RZ, RZ, R10 ;  /* 0x000000ffff0c7224 */ /* 0x001fe400078e000a */
[----:B-1----:R-:W-:Y:S02]  /*104d0*/  IMAD.MOV.U32 R13, RZ, RZ, R19 ;  /* 0x000000ffff0d7224 */ /* 0x002fe400078e0013 */
[----:B------:R-:W4:Y:S04]  /*104e0*/  LDL.LU R19, [R1+0xa48] ;  /* 0x000a480001137983 */ /* 0x000f280000300800 */
[----:B------:R-:W4:Y:S04]  /*104f0*/  LDL.LU R10, [R1+0xa44] ;  /* 0x000a4400010a7983 */ /* 0x000f280000300800 */
[----:B------:R-:W-:Y:S04]  /*10500*/  STL [R1+0x8a8], R16 ;  /* 0x0008a81001007387 */ /* 0x000fe80000100800 */
[----:B------:R-:W-:Y:S04]  /*10510*/  STL [R1+0x80c], R17 ;  /* 0x00080c1101007387 */ /* 0x000fe80000100800 */
[----:B------:R0:W-:Y:S04]  /*10520*/  STL [R1+0x954], R14 ;  /* 0x0009540e01007387 */ /* 0x0001e80000100800 */
[----:B------:R1:W-:Y:S01]  /*10530*/  STL [R1+0x8ac], R15 ;  /* 0x0008ac0f01007387 */ /* 0x0003e20000100800 */
[----:B0-----:R-:W-:-:S03]  /*10540*/  IMAD.MOV.U32 R14, RZ, RZ, R9 ;  /* 0x000000ffff0e7224 */ /* 0x001fc600078e0009 */
[----:B------:R-:W4:Y:S04]  /*10550*/  LDL.LU R9, [R1+0xa40] ;  /* 0x000a400001097983 */ /* 0x000f280000300800 */
[----:B-1----:R-:W2:Y:S01]  /*10560*/  LDL.LU R15, [R1+0x95c] ;  /* 0x00095c00010f7983 */ /* 0x002ea20000300800 */
[----:B------:R-:W-:-:S04]  /*10570*/  IMAD.WIDE R12, R231, 0x2, R12 ;  /* 0x00000002e70c7825 */ /* 0x000fc800078e020c */
[----:B------:R-:W-:Y:S02]  /*10580*/  IMAD.MOV.U32 R16, RZ, RZ, R6 ;  /* 0x000000ffff107224 */ /* 0x000fe400078e0006 */
[----:B------:R-:W-:Y:S01]  /*10590*/  IMAD.MOV.U32 R17, RZ, RZ, R8 ;  /* 0x000000ffff117224 */ /* 0x000fe200078e0008 */
[----:B------:R0:W-:Y:S01]  /*105a0*/  STL [R1+0x9b8], R12 ;  /* 0x0009b80c01007387 */ /* 0x0001e20000100800 */
[----:B------:R-:W-:-:S03]  /*105b0*/  IMAD.WIDE R16, R231, 0x2, R16 ;  /* 0x00000002e7107825 */ /* 0x000fc600078e0210 */
[----:B------:R1:W-:Y:S04]  /*105c0*/  STL [R1+0x958], R13 ;  /* 0x0009580d01007387 */ /* 0x0003e80000100800 */
[----:B------:R-:W4:Y:S04]  /*105d0*/  LDL.LU R8, [R1+0xa3c] ;  /* 0x000a3c0001087983 */ /* 0x000f280000300800 */
[----:B------:R-:W4:Y:S01]  /*105e0*/  LDL.LU R6, [R1+0xa38] ;  /* 0x000a380001067983 */ /* 0x000f220000300800 */
[----:B0-----:R-:W-:Y:S02]  /*105f0*/  IMAD.MOV.U32 R12, RZ, RZ, R3 ;  /* 0x000000ffff0c7224 */ /* 0x001fe400078e0003 */
[----:B-1----:R-:W-:-:S02]  /*10600*/  IMAD.MOV.U32 R13, RZ, RZ, R2 ;  /* 0x000000ffff0d7224 */ /* 0x002fc400078e0002 */
[----:B------:R-:W4:Y:S04]  /*10610*/  LDL.LU R2, [R1+0xa34] ;  /* 0x000a340001027983 */ /* 0x000f280000300800 */
[----:B------:R-:W4:Y:S04]  /*10620*/  LDL.LU R3, [R1+0xa30] ;  /* 0x000a300001037983 */ /* 0x000f280000300800 */
[----:B------:R0:W-:Y:S04]  /*10630*/  STL [R1+0x8b0], R16 ;  /* 0x0008b01001007387 */ /* 0x0001e80000100800 */
[----:B------:R1:W-:Y:S01]  /*10640*/  STL [R1+0x810], R17 ;  /* 0x0008101101007387 */ /* 0x0003e20000100800 */
[----:B------:R-:W-:Y:S01]  /*10650*/  IMAD.WIDE R12, R231, 0x2, R12 ;  /* 0x00000002e70c7825 */ /* 0x000fe200078e020c */
[----:B------:R-:W-:Y:S01]  /*10660*/  WARPGROUP.ARRIVE ;  /* 0x00000000000079c5 */ /* 0x000fe20000000000 */
[----:B------:R-:W-:Y:S01]  /*10670*/  UMOV UR34, UR6 ;  /* 0x0000000600227c82 */ /* 0x000fe20008000000 */
[----:B------:R-:W-:Y:S01]  /*10680*/  UMOV UR35, UR7 ;  /* 0x0000000700237c82 */ /* 0x000fe20008000000 */
[----:B0-----:R-:W-:-:S03]  /*10690*/  IMAD.MOV.U32 R16, RZ, RZ, R249 ;  /* 0x000000ffff107224 */ /* 0x001fc600078e00f9 */
[----:B------:R-:W-:Y:S01]  /*106a0*/  HGMMA.64x256x16.F32.BF16 R24, gdesc[UR32].tnspA, R24, gsb0 ;  /* 0x23e00000201879f0 */ /* 0x000fe20008001818 */
[----:B-1----:R-:W-:Y:S02]  /*106b0*/  IMAD.MOV.U32 R17, RZ, RZ, R248 ;  /* 0x000000ffff117224 */ /* 0x002fe400078e00f8 */
[----:B------:R-:W-:Y:S01]  /*106c0*/  IMAD.WIDE R16, R231, 0x2, R16 ;  /* 0x00000002e7107825 */ /* 0x000fe200078e0210 */
[----:B------:R-:W-:Y:S01]  /*106d0*/  UMOV UR38, UR10 ;  /* 0x0000000a00267c82 */ /* 0x000fe20008000000 */
[----:B------:R-:W-:Y:S01]  /*106e0*/  UMOV UR39, UR11 ;  /* 0x0000000b00277c82 */ /* 0x000fe20008000000 */
[----:B--2---:R-:W-:-:S04]  /*106f0*/  LOP3.LUT R15, R15, R14, RZ, 0x3c, !PT ;  /* 0x0000000e0f0f7212 */ /* 0x004fc800078e3cff */
[----:B------:R-:W-:-:S04]  /*10700*/  LOP3.LUT R14, R15, R14, RZ, 0x3c, !PT ;  /* 0x0000000e0f0e7212 */ /* 0x000fc800078e3cff */
[----:B------:R-:W-:-:S03]  /*10710*/  LOP3.LUT R15, R15, R14, RZ, 0x3c, !PT ;  /* 0x0000000e0f0f7212 */ /* 0x000fc600078e3cff */
[----:B------:R-:W-:-:S05]  /*10720*/  IMAD.WIDE R14, R231, 0x2, R14 ;  /* 0x00000002e70e7825 */ /* 0x000fca00078e020e */
[----:B------:R0:W-:Y:S04]  /*10730*/  STL [R1+0x95c], R14 ;  /* 0x00095c0e01007387 */ /* 0x0001e80000100800 */
[----:B------:R1:W-:Y:S01]  /*10740*/  STL [R1+0x8b4], R15 ;  /* 0x0008b40f01007387 */ /* 0x0003e20000100800 */
[----:B0-----:R-:W-:Y:S02]  /*10750*/  IMAD.MOV.U32 R14, RZ, RZ, R250 ;  /* 0x000000ffff0e7224 */ /* 0x001fe400078e00fa */
[----:B-1----:R-:W-:Y:S01]  /*10760*/  IMAD.MOV.U32 R15, RZ, RZ, R251 ;  /* 0x000000ffff0f7224 */ /* 0x002fe200078e00fb */
[----:B------:R0:W5:Y:S04]  /*10770*/  LDL.LU R250, [R1+0xa2c] ;  /* 0x000a2c0001fa7983 */ /* 0x0001680000300800 */
[-C--:B------:R-:W-:Y:S01]  /*10780*/  LOP3.LUT R15, R15, R14.reuse, RZ, 0x3c, !PT ;  /* 0x0000000e0f0f7212 */ /* 0x080fe200078e3cff */
[----:B------:R0:W5:Y:S03]  /*10790*/  LDL.LU R251, [R1+0xa28] ;  /* 0x000a280001fb7983 */ /* 0x0001660000300800 */
[C---:B------:R-:W-:Y:S01]  /*107a0*/  LOP3.LUT R14, R15.reuse, R14, RZ, 0x3c, !PT ;  /* 0x0000000e0f0e7212 */ /* 0x040fe200078e3cff */
[----:B------:R3:W-:Y:S03]  /*107b0*/  STL [R1+0x9bc], R12 ;  /* 0x0009bc0c01007387 */ /* 0x0007e60000100800 */
[----:B------:R-:W-:Y:S01]  /*107c0*/  LOP3.LUT R15, R15, R14, RZ, 0x3c, !PT ;  /* 0x0000000e0f0f7212 */ /* 0x000fe200078e3cff */
[----:B------:R1:W-:Y:S04]  /*107d0*/  STL [R1+0x960], R13 ;  /* 0x0009600d01007387 */ /* 0x0003e80000100800 */
[----:B------:R0:W5:Y:S01]  /*107e0*/  LDL.LU R248, [R1+0xa24] ;  /* 0x000a240001f87983 */ /* 0x0001620000300800 */
[----:B------:R-:W-:-:S03]  /*107f0*/  IMAD.WIDE R14, R231, 0x2, R14 ;  /* 0x00000002e70e7825 */ /* 0x000fc600078e020e */
[----:B------:R0:W5:Y:S01]  /*10800*/  LDL.LU R249, [R1+0xa20] ;  /* 0x000a200001f97983 */ /* 0x0001620000300800 */
[----:B---3--:R-:W-:Y:S02]  /*10810*/  IMAD.MOV.U32 R12, RZ, RZ, R247 ;  /* 0x000000ffff0c7224 */ /* 0x008fe400078e00f7 */
[----:B-1----:R-:W-:Y:S02]  /*10820*/  IMAD.MOV.U32 R13, RZ, RZ, R246 ;  /* 0x000000ffff0d7224 */ /* 0x002fe400078e00f6 */
[----:B------:R0:W5:Y:S04]  /*10830*/  LDL.LU R246, [R1+0xa1c] ;  /* 0x000a1c0001f67983 */ /* 0x0001680000300800 */
[----:B------:R0:W5:Y:S04]  /*10840*/  LDL.LU R247, [R1+0xa18] ;  /* 0x000a180001f77983 */ /* 0x0001680000300800 */
[----:B------:R-:W-:Y:S04]  /*10850*/  STL [R1+0x8b8], R16 ;  /* 0x0008b81001007387 */ /* 0x000fe80000100800 */
[----:B------:R-:W-:Y:S04]  /*10860*/  STL [R1+0x814], R17 ;  /* 0x0008141101007387 */ /* 0x000fe80000100800 */
[----:B------:R4:W-:Y:S04]  /*10870*/  STL [R1+0x964], R14 ;  /* 0x0009640e01007387 */ /* 0x0009e80000100800 */
[----:B------:R1:W-:Y:S01]  /*10880*/  STL [R1+0x8bc], R15 ;  /* 0x0008bc0f01007387 */ /* 0x0003e20000100800 */
[----:B----4-:R-:W-:-:S02]  /*10890*/  IMAD.MOV.U32 R14, RZ, RZ, R244 ;  /* 0x000000ffff0e7224 */ /* 0x010fc400078e00f4 */
[----:B-1----:R-:W-:Y:S01]  /*108a0*/  IMAD.MOV.U32 R15, RZ, RZ, R245 ;  /* 0x000000ffff0f7224 */ /* 0x002fe200078e00f5 */
[----:B------:R0:W5:Y:S04]  /*108b0*/  LDL.LU R244, [R1+0xa14] ;  /* 0x000a140001f47983 */ /* 0x0001680000300800 */
[-C--:B------:R-:W-:Y:S01]  /*108c0*/  LOP3.LUT R15, R15, R14.reuse, RZ, 0x3c, !PT ;  /* 0x0000000e0f0f7212 */ /* 0x080fe200078e3cff */
[----:B------:R-:W-:Y:S01]  /*108d0*/  IMAD.WIDE R12, R231, 0x2, R12 ;  /* 0x00000002e70c7825 */ /* 0x000fe200078e020c */
[----:B------:R0:W5:Y:S02]  /*108e0*/  LDL.LU R245, [R1+0xa10] ;  /* 0x000a100001f57983 */ /* 0x0001640000300800 */
[----:B------:R-:W-:Y:S01]  /*108f0*/  LOP3.LUT R14, R15, R14, RZ, 0x3c, !PT ;  /* 0x0000000e0f0e7212 */ /* 0x000fe200078e3cff */
[----:B------:R-:W-:-:S02]  /*10900*/  IMAD.MOV.U32 R16, RZ, RZ, R243 ;  /* 0x000000ffff107224 */ /* 0x000fc400078e00f3 */
[----:B------:R-:W-:Y:S01]  /*10910*/  IMAD.MOV.U32 R17, RZ, RZ, R242 ;  /* 0x000000ffff117224 */ /* 0x000fe200078e00f2 */
[----:B------:R-:W-:Y:S01]  /*10920*/  LOP3.LUT R15, R15, R14, RZ, 0x3c, !PT ;  /* 0x0000000e0f0f7212 */ /* 0x000fe200078e3cff */
[----:B------:R1:W-:Y:S01]  /*10930*/  STL [R1+0x9c0], R12 ;  /* 0x0009c00c01007387 */ /* 0x0003e20000100800 */
[----:B------:R-:W-:-:S03]  /*10940*/  IMAD.WIDE R16, R231, 0x2, R16 ;  /* 0x00000002e7107825 */ /* 0x000fc600078e0210 */
[----:B------:R2:W-:Y:S01]  /*10950*/  STL [R1+0x968], R13 ;  /* 0x0009680d01007387 */ /* 0x0005e20000100800 */
[----:B------:R-:W-:-:S03]  /*10960*/  IMAD.WIDE R14, R231, 0x2, R14 ;  /* 0x00000002e70e7825 */ /* 0x000fc600078e020e */
[----:B------:R0:W5:Y:S04]  /*10970*/  LDL.LU R242, [R1+0xa0c] ;  /* 0x000a0c0001f27983 */ /* 0x0001680000300800 */
[----:B------:R0:W5:Y:S01]  /*10980*/  LDL.LU R243, [R1+0xa08] ;  /* 0x000a080001f37983 */ /* 0x0001620000300800 */
[----:B-1----:R-:W-:Y:S02]  /*10990*/  IMAD.MOV.U32 R12, RZ, RZ, R21 ;  /* 0x000000ffff0c7224 */ /* 0x002fe400078e0015 */
[----:B--2---:R-:W-:Y:S02]  /*109a0*/  IMAD.MOV.U32 R13, RZ, RZ, R20 ;  /* 0x000000ffff0d7224 */ /* 0x004fe400078e0014 */
[----:B------:R0:W5:Y:S04]  /*109b0*/  LDL.LU R20, [R1+0xa04] ;  /* 0x000a040001147983 */ /* 0x0001680000300800 */
[----:B------:R0:W5:Y:S04]  /*109c0*/  LDL.LU R21, [R1+0xa00] ;  /* 0x000a000001157983 */ /* 0x0001680000300800 */
[----:B------:R-:W-:Y:S04]  /*109d0*/  STL [R1+0x8c0], R16 ;  /* 0x0008c01001007387 */ /* 0x000fe80000100800 */
[----:B------:R-:W-:Y:S04]  /*109e0*/  STL [R1+0x818], R17 ;  /* 0x0008181101007387 */ /* 0x000fe80000100800 */
[----:B------:R1:W-:Y:S04]  /*109f0*/  STL [R1+0x96c], R14 ;  /* 0x00096c0e01007387 */ /* 0x0003e80000100800 */
[----:B------:R2:W-:Y:S01]  /*10a00*/  STL [R1+0x8c4], R15 ;  /* 0x0008c40f01007387 */ /* 0x0005e20000100800 */
[----:B-1----:R-:W-:-:S03]  /*10a10*/  IMAD.MOV.U32 R14, RZ, RZ, R18 ;  /* 0x000000ffff0e7224 */ /* 0x002fc600078e0012 */
[----:B------:R0:W5:Y:S01]  /*10a20*/  LDL.LU R18, [R1+0x9fc] ;  /* 0x0009fc0001127983 */ /* 0x0001620000300800 */
[----:B--2---:R-:W-:-:S03]  /*10a30*/  IMAD.MOV.U32 R15, RZ, RZ, R252 ;  /* 0x000000ffff0f7224 */ /* 0x004fc600078e00fc */
[----:B------:R-:W2:Y:S01]  /*10a40*/  LDL.LU R252, [R1+0x9f8] ;  /* 0x0009f80001fc7983 */ /* 0x000ea20000300800 */
[----:B------:R-:W-:Y:S02]  /*10a50*/  WARPGROUP.DEPBAR.LE gsb0, 0x0 ;  /* 0x00008000000079c5 */ /* 0x000fe40000010000 */
[----:B------:R-:W-:-:S06]  /*10a60*/  WARPGROUP.ARRIVE ;  /* 0x00000000000079c5 */ /* 0x000fcc0000000000 */
[----:B------:R-:W-:Y:S01]  /*10a70*/  HGMMA.64x256x16.F32.BF16 R24, gdesc[UR36].tnspA, R24, gsb0 ;  /* 0x23e00000241879f0 */ /* 0x000fe20008001818 */
[----:B------:R-:W-:Y:S01]  /*10a80*/  IMAD.WIDE R12, R231, 0x2, R12 ;  /* 0x00000002e70c7825 */ /* 0x000fe200078e020c */
[----:B------:R-:W-:-:S03]  /*10a90*/  LOP3.LUT R15, R15, R14, RZ, 0x3c, !PT ;  /* 0x0000000e0f0f7212 */ /* 0x000fc600078e3cff */
[----:B------:R-:W-:Y:S02]  /*10aa0*/  IMAD.MOV.U32 R16, RZ, RZ, R10 ;  /* 0x000000ffff107224 */ /* 0x000fe400078e000a */
[----:B------:R-:W-:Y:S01]  /*10ab0*/  IMAD.MOV.U32 R17, RZ, RZ, R19 ;  /* 0x000000ffff117224 */ /* 0x000fe200078e0013 */
[----:B------:R-:W-:Y:S01]  /*10ac0*/  LOP3.LUT R14, R15, R14, RZ, 0x3c, !PT ;  /* 0x0000000e0f0e7212 */ /* 0x000fe200078e3cff */
[----:B------:R1:W-:Y:S01]  /*10ad0*/  STL [R1+0x9c4], R12 ;  /* 0x0009c40c01007387 */ /* 0x0003e20000100800 */
[----:B------:R-:W-:-:S03]  /*10ae0*/  IMAD.WIDE R16, R231, 0x2, R16 ;  /* 0x00000002e7107825 */ /* 0x000fc600078e0210 */
[----:B------:R3:W-:Y:S01]  /*10af0*/  STL [R1+0x970], R13 ;  /* 0x0009700d01007387 */ /* 0x0007e20000100800 */
[----:B------:R-:W-:-:S03]  /*10b00*/  LOP3.LUT R15, R15, R14, RZ, 0x3c, !PT ;  /* 0x0000000e0f0f7212 */ /* 0x000fc600078e3cff */
[----:B------:R0:W5:Y:S04]  /*10b10*/  LDL.LU R19, [R1+0x9f4] ;  /* 0x0009f40001137983 */ /* 0x0001680000300800 */
[----:B------:R0:W5:Y:S01]  /*10b20*/  LDL.LU R10, [R1+0x9f0] ;  /* 0x0009f000010a7983 */ /* 0x0001620000300800 */
[----:B-1----:R-:W-:Y:S02]  /*10b30*/  IMAD.MOV.U32 R12, RZ, RZ, R8 ;  /* 0x000000ffff0c7224 */ /* 0x002fe400078e0008 */
[----:B---3--:R-:W-:Y:S02]  /*10b40*/  IMAD.MOV.U32 R13, RZ, RZ, R9 ;  /* 0x000000ffff0d7224 */ /* 0x008fe400078e0009 */
[----:B------:R0:W5:Y:S01]  /*10b50*/  LDL.LU R9, [R1+0x9ec] ;  /* 0x0009ec0001097983 */ /* 0x0001620000300800 */
[----:B------:R-:W-:-:S03]  /*10b60*/  IMAD.WIDE R14, R231, 0x2, R14 ;  /* 0x00000002e70e7825 */ /* 0x000fc600078e020e */
[----:B------:R0:W5:Y:S04]  /*10b70*/  LDL.LU R8, [R1+0x9e8] ;  /* 0x0009e80001087983 */ /* 0x0001680000300800 */
[----:B------:R-:W-:Y:S01]  /*10b80*/  STL [R1+0x8c8], R16 ;  /* 0x0008c81001007387 */ /* 0x000fe20000100800 */
[----:B------:R-:W-:-:S03]  /*10b90*/  IMAD.WIDE R12, R231, 0x2, R12 ;  /* 0x00000002e70c7825 */ /* 0x000fc600078e020c */
[----:B------:R1:W-:Y:S04]  /*10ba0*/  STL [R1+0x81c], R17 ;  /* 0x00081c1101007387 */ /* 0x0003e80000100800 */
[----:B------:R0:W-:Y:S01]  /*10bb0*/  STL [R1+0x8cc], R14 ;  /* 0x0008cc0e01007387 */ /* 0x0001e20000100800 */
[----:B-1----:R-:W1:Y:S03]  /*10bc0*/  LDC R17, c[0x0][0x238] ;  /* 0x00008e00ff117b82 */ /* 0x002e660000000800 */
[----:B------:R0:W-:Y:S04]  /*10bd0*/  STL [R1+0x820], R15 ;  /* 0x0008200f01007387 */ /* 0x0001e80000100800 */
[----:B------:R0:W-:Y:S04]  /*10be0*/  STL [R1+0x974], R12 ;  /* 0x0009740c01007387 */ /* 0x0001e80000100800 */
[----:B------:R0:W-:Y:S01]  /*10bf0*/  STL [R1+0x8d0], R13 ;  /* 0x0008d00d01007387 */ /* 0x0001e20000100800 */
[----:B------:R-:W-:-:S02]  /*10c00*/  VIADD R6, R6, 0xffffffe0 ;  /* 0xffffffe006067836 */ /* 0x000fc40000000000 */
[----:B-1----:R-:W-:-:S04]  /*10c10*/  IMAD.SHL.U32 R17, R17, 0x20, RZ ;  /* 0x0000002011117824 */ /* 0x002fc800078e00ff */
[----:B------:R-:W-:Y:S01]  /*10c20*/  IMAD.WIDE R2, R17, 0x2, R2 ;  /* 0x0000000211027825 */ /* 0x000fe200078e0202 */
[----:B------:R-:W-:-:S03]  /*10c30*/  WARPGROUP.DEPBAR.LE gsb0, 0x0 ;  /* 0x00008000000079c5 */ /* 0x000fc60000010000 */
[----:B--2---:R-:W-:-:S05]  /*10c40*/  VIADD R252, R252, 0xffffffff ;  /* 0xfffffffffcfc7836 */ /* 0x004fca0000000000 */
[----:B------:R-:W-:-:S13]  /*10c50*/  ISETP.NE.U32.AND P0, PT, R252, RZ, PT ;  /* 0x000000fffc00720c */ /* 0x000fda0003f05070 */
[----:B0-----:R-:W-:Y:S05]  /*10c60*/  @P0 BRA `(.L_x_1) ;  /* 0xffffff7000e80947 */ /* 0x001fea000383ffff */
[----:B------:R-:W2:Y:S04]  /*10c70*/  LDL.LU R14, [R1+0x5d8] ;  /* 0x0005d800010e7983 */ /* 0x000ea80000300800 */
[----:B------:R-:W3:Y:S04]  /*10c80*/  LDL.LU R15, [R1+0x1d8] ;  /* 0x0001d800010f7983 */ /* 0x000ee80000300800 */
[----:B------:R-:W4:Y:S04]  /*10c90*/  LDL.LU R16, [R1+0x3d0] ;  /* 0x0003d00001107983 */ /* 0x000f280000300800 */
[----:B------:R-:W2:Y:S04]  /*10ca0*/  LDL.LU R17, [R1+0x3d8] ;  /* 0x0003d80001117983 */ /* 0x000ea80000300800 */
[----:B-----5:R-:W3:Y:S04]  /*10cb0*/  LDL.LU R7, [R1+0x5f4] ;  /* 0x0005f40001077983 */ /* 0x020ee80000300800 */
[----:B------:R-:W4:Y:S04]  /*10cc0*/  LDL.LU R5, [R1+0x3f8] ;  /* 0x0003f80001057983 */ /* 0x000f280000300800 */
[----:B------:R-:W2:Y:S04]  /*10cd0*/  LDL.LU R6, [R1+0x3f0] ;  /* 0x0003f00001067983 */ /* 0x000ea80000300800 */
[----:B------:R-:W4:Y:S04]  /*10ce0*/  LDL.LU R231, [R1+0x1f8] ;  /* 0x0001f80001e77983 */ /* 0x000f280000300800 */
[----:B------:R-:W4:Y:S04]  /*10cf0*/  LDL.LU R252, [R1+0x5f8] ;  /* 0x0005f80001fc7983 */ /* 0x000f280000300800 */
[----:B------:R-:W3:Y:S04]  /*10d00*/  LDL.LU R0, [R1+0x1f0] ;  /* 0x0001f00001007983 */ /* 0x000ee80000300800 */
[----:B------:R-:W3:Y:S04]  /*10d10*/  LDL.LU R4, [R1+0x5f0] ;  /* 0x0005f00001047983 */ /* 0x000ee80000300800 */
        /* <DEDUP_REMOVED lines=18> */
[----:B------:R0:W-:Y:S04]  /*10e40*/  STL [R1+0xba0], R172 ;  /* 0x000ba0ac01007387 */ /* 0x0001e80000100800 */
[----:B0-----:R-:W4:Y:S04]  /*10e50*/  LDL.LU R172, [R1+0x1f4] ;  /* 0x0001f40001ac7983 */ /* 0x001f280000300800 */
        /* <DEDUP_REMOVED lines=8> */
[----:B------:R-:W-:Y:S04]  /*10ee0*/  STL [R1+0xb8c], R169 ;  /* 0x000b8ca901007387 */ /* 0x000fe80000100800 */
        /* <DEDUP_REMOVED lines=33> */
[----:B------:R-:W-:Y:S01]  /*11100*/  STL [R1+0xb04], R87 ;  /* 0x000b045701007387 */ /* 0x000fe20000100800 */
[----:B--2---:R-:W-:-:S03]  /*11110*/  F2FP.BF16.F32.PACK_AB R6, R148, R6 ;  /* 0x000000069406723e */ /* 0x004fc600000010ff */
[----:B------:R-:W-:Y:S04]  /*11120*/  STL [R1+0xb00], R85 ;  /* 0x000b005501007387 */ /* 0x000fe80000100800 */
[----:B------:R-:W-:Y:S04]  /*11130*/  STL [R1+0xafc], R86 ;  /* 0x000afc5601007387 */ /* 0x000fe80000100800 */
[----:B------:R-:W-:Y:S04]  /*11140*/  STL [R1+0xaf8], R84 ;  /* 0x000af85401007387 */ /* 0x000fe80000100800 */
[----:B------:R-:W-:Y:S01]  /*11150*/  STL [R1+0xaf4], R83 ;  /* 0x000af45301007387 */ /* 0x000fe20000100800 */
[----:B---3--:R-:W-:-:S03]  /*11160*/  F2FP.BF16.F32.PACK_AB R0, R0, R4 ;  /* 0x000000040000723e */ /* 0x008fc600000010ff */
[----:B------:R-:W-:Y:S01]  /*11170*/  STL [R1+0xaf0], R81 ;  /* 0x000af05101007387 */ /* 0x000fe20000100800 */
[----:B----4-:R-:W-:-:S03]  /*11180*/  F2FP.BF16.F32.PACK_AB R4, R147, R20 ;  /* 0x000000149304723e */ /* 0x010fc600000010ff */
        /* <DEDUP_REMOVED lines=15> */
[----:B------:R-:W-:-:S03]  /*11280*/  F2FP.BF16.F32.PACK_AB R2, R2, R3 ;  /* 0x000000030202723e */ /* 0x000fc600000010ff */
        /* <DEDUP_REMOVED lines=49> */
[----:B------:R1:W-:Y:S04]  /*115a0*/  STL [R1+0x9ec], R9 ;  /* 0x0009ec0901007387 */ /* 0x0003e80000100800 */
[----:B------:R2:W-:Y:S01]  /*115b0*/  STL [R1+0x9e8], R8 ;  /* 0x0009e80801007387 */ /* 0x0005e20000100800 */
[----:B0-----:R-:W-:-:S02]  /*115c0*/  F2FP.BF16.F32.PACK_AB R10, R149, R170 ;  /* 0x000000aa950a723e */ /* 0x001fc400000010ff */
[----:B-1----:R-:W-:Y:S02]  /*115d0*/  F2FP.BF16.F32.PACK_AB R9, R106, R171 ;  /* 0x000000ab6a09723e */ /* 0x002fe400000010ff */
[----:B--2---:R-:W-:-:S05]  /*115e0*/  F2FP.BF16.F32.PACK_AB R8, R151, R104 ;  /* 0x000000689708723e */ /* 0x004fca00000010ff */
[----:B------:R0:W-:Y:S04]  /*115f0*/  STL [R1+0x61c], R8 ;  /* 0x00061c0801007387 */ /* 0x0001e80000100800 */
[----:B------:R-:W-:Y:S04]  /*11600*/  STL [R1+0x618], R10 ;  /* 0x0006180a01007387 */ /* 0x000fe80000100800 */
[----:B------:R-:W-:Y:S01]  /*11610*/  STL [R1+0x614], R9 ;  /* 0x0006140901007387 */ /* 0x000fe20000100800 */
[----:B0-----:R-:W-:Y:S01]  /*11620*/  F2FP.BF16.F32.PACK_AB R8, R172, R7 ;  /* 0x00000007ac08723e */ /* 0x001fe200000010ff */
[----:B------:R-:W-:Y:S01]  /*11630*/  IMAD.MOV.U32 R172, RZ, RZ, R15 ;  /* 0x000000ffffac7224 */ /* 0x000fe200078e000f */
[----:B------:R-:W-:-:S02]  /*11640*/  F2FP.BF16.F32.PACK_AB R7, R150, R5 ;  /* 0x000000059607723e */ /* 0x000fc400000010ff */
[----:B------:R-:W-:Y:S01]  /*11650*/  F2FP.BF16.F32.PACK_AB R5, R231, R252 ;  /* 0x000000fce705723e */ /* 0x000fe200000010ff */
[----:B------:R-:W-:Y:S04]  /*11660*/  STL [R1+0x610], R8 ;  /* 0x0006100801007387 */ /* 0x000fe80000100800 */
[----:B------:R-:W-:Y:S04]  /*11670*/  STL [R1+0x60c], R7 ;  /* 0x00060c0701007387 */ /* 0x000fe80000100800 */
[----:B------:R-:W-:Y:S04]  /*11680*/  STL [R1+0x608], R6 ;  /* 0x0006080601007387 */ /* 0x000fe80000100800 */
[----:B------:R0:W-:Y:S04]  /*11690*/  STL [R1+0x604], R5 ;  /* 0x0006040501007387 */ /* 0x0001e80000100800 */
[----:B------:R1:W-:Y:S04]  /*116a0*/  STL [R1+0x600], R0 ;  /* 0x0006000001007387 */ /* 0x0003e80000100800 */
[----:B------:R2:W-:Y:S01]  /*116b0*/  STL [R1+0x3fc], R4 ;  /* 0x0003fc0401007387 */ /* 0x0005e20000100800 */
[----:B0-----:R-:W-:-:S02]  /*116c0*/  F2FP.BF16.F32.PACK_AB R5, R145, R21 ;  /* 0x000000159105723e */ /* 0x001fc400000010ff */
[----:B-1----:R-:W-:-:S03]  /*116d0*/  F2FP.BF16.F32.PACK_AB R0, R18, R19 ;  /* 0x000000131200723e */ /* 0x002fc600000010ff */
[----:B------:R0:W-:Y:S01]  /*116e0*/  STL [R1+0x3f8], R5 ;  /* 0x0003f80501007387 */ /* 0x0001e20000100800 */
[----:B--2---:R-:W-:-:S03]  /*116f0*/  F2FP.BF16.F32.PACK_AB R4, R250, R251 ;  /* 0x000000fbfa04723e */ /* 0x004fc600000010ff */
[----:B------:R1:W-:Y:S01]  /*11700*/  STL [R1+0x3f4], R0 ;  /* 0x0003f40001007387 */ /* 0x0003e20000100800 */
[----:B------:R-:W-:Y:S02]  /*11710*/  IMAD.MOV.U32 R251, RZ, RZ, R17 ;  /* 0x000000fffffb7224 */ /* 0x000fe400078e0011 */
[----:B------:R-:W-:Y:S01]  /*11720*/  IMAD.MOV.U32 R250, RZ, RZ, R16 ;  /* 0x000000fffffa7224 */ /* 0x000fe200078e0010 */
[----:B------:R2:W-:Y:S01]  /*11730*/  STL [R1+0x3f0], R4 ;  /* 0x0003f00401007387 */ /* 0x0005e20000100800 */
[----:B0-----:R-:W-:Y:S02]  /*11740*/  F2FP.BF16.F32.PACK_AB R5, R146, R248 ;  /* 0x000000f89205723e */ /* 0x001fe400000010ff */
[----:B-1----:R-:W-:-:S03]  /*11750*/  F2FP.BF16.F32.PACK_AB R0, R144, R249 ;  /* 0x000000f99000723e */ /* 0x002fc600000010ff */
[----:B------:R0:W-:Y:S01]  /*11760*/  STL [R1+0x1fc], R5 ;  /* 0x0001fc0501007387 */ /* 0x0001e20000100800 */
[----:B------:R-:W-:Y:S01]  /*11770*/  IMAD.MOV.U32 R249, RZ, RZ, R14 ;  /* 0x000000fffff97224 */ /* 0x000fe200078e000e */
[----:B--2---:R-:W-:Y:S02]  /*11780*/  F2FP.BF16.F32.PACK_AB R4, R246, R247 ;  /* 0x000000f7f604723e */ /* 0x004fe400000010ff */
[----:B------:R1:W-:Y:S04]  /*11790*/  STL [R1+0x1f8], R0 ;  /* 0x0001f80001007387 */ /* 0x0003e80000100800 */
[----:B------:R2:W-:Y:S01]  /*117a0*/  STL [R1+0x1f4], R4 ;  /* 0x0001f40401007387 */ /* 0x0005e20000100800 */
[----:B0-----:R-:W-:Y:S02]  /*117b0*/  F2FP.BF16.F32.PACK_AB R5, R244, R245 ;  /* 0x000000f5f405723e */ /* 0x001fe400000010ff */
[----:B-1----:R-:W-:-:S03]  /*117c0*/  F2FP.BF16.F32.PACK_AB R0, R143, R242 ;  /* 0x000000f28f00723e */ /* 0x002fc600000010ff */
[----:B------:R-:W-:Y:S01]  /*117d0*/  STL [R1+0x1f0], R5 ;  /* 0x0001f00501007387 */ /* 0x000fe20000100800 */
[----:B--2---:R-:W-:-:S03]  /*117e0*/  F2FP.BF16.F32.PACK_AB R4, R141, R243 ;  /* 0x000000f38d04723e */ /* 0x004fc600000010ff */
[----:B------:R0:W-:Y:S04]  /*117f0*/  STL [R1+0x1ec], R0 ;  /* 0x0001ec0001007387 */ /* 0x0001e80000100800 */
[----:B------:R1:W-:Y:S04]  /*11800*/  STL [R1+0x1e8], R4 ;  /* 0x0001e80401007387 */ /* 0x0003e80000100800 */
[----:B------:R-:W-:Y:S01]  /*11810*/  STL [R1+0x1e4], R2 ;  /* 0x0001e40201007387 */ /* 0x000fe20000100800 */
[----:B0-----:R-:W-:-:S05]  /*11820*/  F2FP.BF16.F32.PACK_AB R0, R12, R13 ;  /* 0x0000000d0c00723e */ /* 0x001fca00000010ff */
[----:B------:R0:W-:Y:S04]  /*11830*/  STL [R1+0x1e0], R0 ;  /* 0x0001e00001007387 */ /* 0x0001e80000100800 */
[----:B------:R-:W2:Y:S04]  /*11840*/  LDL.LU R171, [R1+0x1d0] ;  /* 0x0001d00001ab7983 */ /* 0x000ea80000300800 */
[----:B------:R-:W2:Y:S04]  /*11850*/  LDL.LU R248, [R1+0x5d0] ;  /* 0x0005d00001f87983 */ /* 0x000ea80000300800 */
        /* <DEDUP_REMOVED lines=72> */
[----:B-1----:R-:W4:Y:S04]  /*11ce0*/  LDL.LU R4, [R1+0x4e0] ;  /* 0x0004e00001047983 */ /* 0x002f280000300800 */
        /* <DEDUP_REMOVED lines=62> */
[----:B0-----:R-:W4:Y:S04]  /*120d0*/  LDL.LU R0, [R1+0x20c] ;  /* 0x00020c0001007983 */ /* 0x001f280000300800 */
[----:B------:R-:W4:Y:S04]  /*120e0*/  LDL.LU R246, [R1+0x204] ;  /* 0x0002040001f67983 */ /* 0x000f280000300800 */
[----:B------:R-:W4:Y:S04]  /*120f0*/  LDL.LU R247, [R1+0xc] ;  /* 0x00000c0001f77983 */ /* 0x000f280000300800 */
[----:B------:R-:W4:Y:S04]  /*12100*/  LDL.LU R244, [R1+0x40c] ;  /* 0x00040c0001f47983 */ /* 0x000f280000300800 */
[----:B------:R-:W4:Y:S01]  /*12110*/  LDL.LU R245, [R1+0x4] ;  /* 0x0000040001f57983 */ /* 0x000f220000300800 */
[----:B------:R-:W-:-:S03]  /*12120*/  F2FP.BF16.F32.PACK_AB R251, R142, R251 ;  /* 0x000000fb8efb723e */ /* 0x000fc600000010ff */
[----:B------:R-:W4:Y:S01]  /*12130*/  LDL.LU R242, [R1+0x404] ;  /* 0x0004040001f27983 */ /* 0x000f220000300800 */
[----:B------:R-:W-:-:S03]  /*12140*/  F2FP.BF16.F32.PACK_AB R250, R140, R250 ;  /* 0x000000fa8cfa723e */ /* 0x000fc600000010ff */
[----:B------:R-:W4:Y:S01]  /*12150*/  LDL.LU R243, [R1+0x208] ;  /* 0x0002080001f37983 */ /* 0x000f220000300800 */
[----:B------:R-:W-:-:S03]  /*12160*/  F2FP.BF16.F32.PACK_AB R249, R172, R249 ;  /* 0x000000f9acf9723e */ /* 0x000fc600000010ff */
[----:B------:R-:W4:Y:S01]  /*12170*/  LDL.LU R2, [R1+0x200] ;  /* 0x0002000001027983 */ /* 0x000f220000300800 */
[----:B--2---:R-:W-:-:S03]  /*12180*/  F2FP.BF16.F32.PACK_AB R248, R171, R248 ;  /* 0x000000f8abf8723e */ /* 0x004fc600000010ff */
[----:B------:R-:W2:Y:S01]  /*12190*/  LDL.LU R3, [R1+0x8] ;  /* 0x0000080001037983 */ /* 0x000ea20000300800 */
[----:B------:R-:W-:-:S03]  /*121a0*/  F2FP.BF16.F32.PACK_AB R239, R139, R239 ;  /* 0x000000ef8bef723e */ /* 0x000fc600000010ff */
[----:B------:R-:W2:Y:S01]  /*121b0*/  LDL.LU R142, [R1+0x254] ;  /* 0x00025400018e7983 */ /* 0x000ea20000300800 */
[----:B------:R-:W-:-:S03]  /*121c0*/  F2FP.BF16.F32.PACK_AB R238, R137, R238 ;  /* 0x000000ee89ee723e */ /* 0x000fc600000010ff */
[----:B------:R-:W2:Y:S01]  /*121d0*/  LDL.LU R140, [R1+0x454] ;  /* 0x00045400018c7983 */ /* 0x000ea20000300800 */
[----:B---3--:R-:W-:-:S03]  /*121e0*/  F2FP.BF16.F32.PACK_AB R237, R106, R237 ;  /* 0x000000ed6aed723e */ /* 0x008fc600000010ff */
[----:B------:R-:W3:Y:S01]  /*121f0*/  LDL.LU R172, [R1+0xba0] ;  /* 0x000ba00001ac7983 */ /* 0x000ee20000300800 */
[----:B----4-:R-:W-:-:S03]  /*12200*/  F2FP.BF16.F32.PACK_AB R236, R170, R236 ;  /* 0x000000ecaaec723e */ /* 0x010fc600000010ff */
[----:B------:R-:W4:Y:S01]  /*12210*/  LDL.LU R171, [R1+0xb9c] ;  /* 0x000b9c0001ab7983 */ /* 0x000f220000300800 */
[----:B------:R-:W-:-:S03]  /*12220*/  F2FP.BF16.F32.PACK_AB R235, R138, R235 ;  /* 0x000000eb8aeb723e */ /* 0x000fc600000010ff */
[----:B------:R-:W2:Y:S01]  /*12230*/  LDL.LU R139, [R1+0x30c] ;  /* 0x00030c00018b7983 */ /* 0x000ea20000300800 */
[----:B------:R-:W-:-:S03]  /*12240*/  F2FP.BF16.F32.PACK_AB R234, R136, R234 ;  /* 0x000000ea88ea723e */ /* 0x000fc600000010ff */
[----:B------:R-:W2:Y:S01]  /*12250*/  LDL.LU R137, [R1+0x50c] ;  /* 0x00050c0001897983 */ /* 0x000ea20000300800 */
[----:B------:R-:W-:-:S03]  /*12260*/  F2FP.BF16.F32.PACK_AB R233, R104, R233 ;  /* 0x000000e968e9723e */ /* 0x000fc600000010ff */
[----:B------:R-:W4:Y:S01]  /*12270*/  LDL.LU R106, [R1+0xb98] ;  /* 0x000b9800016a7983 */ /* 0x000f220000300800 */
[----:B------:R-:W-:-:S03]  /*12280*/  F2FP.BF16.F32.PACK_AB R232, R169, R232 ;  /* 0x000000e8a9e8723e */ /* 0x000fc600000010ff */
[----:B------:R-:W2:Y:S01]  /*12290*/  LDL.LU R170, [R1+0xb94] ;  /* 0x000b940001aa7983 */ /* 0x000ea20000300800 */
        /* <DEDUP_REMOVED lines=23> */
[----:B------:R-:W2:Y:S04]  /*12410*/  LDL.LU R166, [R1+0xb7c] ;  /* 0x000b7c0001a67983 */ /* 0x000ea80000300800 */
[----:B------:R-:W2:Y:S04]  /*12420*/  LDL.LU R131, [R1+0x268] ;  /* 0x0002680001837983 */ /* 0x000ea80000300800 */
[----:B------:R-:W2:Y:S04]  /*12430*/  LDL.LU R129, [R1+0x468] ;  /* 0x0004680001817983 */ /* 0x000ea80000300800 */
[----:B------:R-:W2:Y:S04]  /*12440*/  LDL.LU R101, [R1+0xb78] ;  /* 0x000b780001657983 */ /* 0x000ea80000300800 */
[----:B------:R-:W2:Y:S01]  /*12450*/  LDL.LU R165, [R1+0xb74] ;  /* 0x000b740001a57983 */ /* 0x000ea20000300800 */
[----:B------:R-:W-:-:S02]  /*12460*/  F2FP.BF16.F32.PACK_AB R219, R130, R219 ;  /* 0x000000db82db723e */ /* 0x000fc400000010ff */
[----:B------:R-:W-:Y:S01]  /*12470*/  F2FP.BF16.F32.PACK_AB R218, R128, R218 ;  /* 0x000000da80da723e */ /* 0x000fe200000010ff */
[----:B------:R-:W2:Y:S01]  /*12480*/  LDL.LU R130, [R1+0x260] ;  /* 0x0002600001827983 */ /* 0x000ea20000300800 */
[----:B------:R-:W-:Y:S02]  /*12490*/  F2FP.BF16.F32.PACK_AB R217, R164, R217 ;  /* 0x000000d9a4d9723e */ /* 0x000fe400000010ff */
[----:B------:R-:W-:Y:S01]  /*124a0*/  F2FP.BF16.F32.PACK_AB R216, R163, R216 ;  /* 0x000000d8a3d8723e */ /* 0x000fe200000010ff */
        /* <DEDUP_REMOVED lines=88> */
[----:B------:R-:W2:Y:S01]  /*12a30*/  LDL.LU R92, [R1+0xb18] ;  /* 0x000b1800015c7983 */ /* 0x000ea20000300800 */
[----:B---3--:R-:W-:-:S03]  /*12a40*/  F2FP.BF16.F32.PACK_AB R172, R91, R172 ;  /* 0x000000ac5bac723e */ /* 0x008fc600000010ff */
[----:B------:R-:W3:Y:S01]  /*12a50*/  LDL.LU R91, [R1+0xb14] ;  /* 0x000b1400015b7983 */ /* 0x000ee20000300800 */
[----:B----4-:R-:W-:-:S03]  /*12a60*/  F2FP.BF16.F32.PACK_AB R171, R106, R171 ;  /* 0x000000ab6aab723e */ /* 0x010fc600000010ff */
[----:B------:R-:W4:Y:S01]  /*12a70*/  LDL.LU R106, [R1+0x2e4] ;  /* 0x0002e400016a7983 */ /* 0x000f220000300800 */
[----:B--2---:R-:W-:-:S03]  /*12a80*/  F2FP.BF16.F32.PACK_AB R170, R104, R170 ;  /* 0x000000aa68aa723e */ /* 0x004fc600000010ff */
        /* <DEDUP_REMOVED lines=15> */
[----:B------:R-:W-:Y:S02]  /*12b80*/  F2FP.BF16.F32.PACK_AB R149, R80, R149 ;  /* 0x000000955095723e */ /* 0x000fe400000010ff */
[----:B------:R-:W-:Y:S02]  /*12b90*/  F2FP.BF16.F32.PACK_AB R162, R100, R162 ;  /* 0x000000a264a2723e */ /* 0x000fe400000010ff */
        /* <DEDUP_REMOVED lines=33> */
[----:B------:R-:W-:-:S03]  /*12db0*/  F2FP.BF16.F32.PACK_AB R146, R92, R146 ;  /* 0x000000925c92723e */ /* 0x000fc600000010ff */
[----:B------:R-:W2:Y:S04]  /*12dc0*/  LDL.LU R92, [R1+0x424] ;  /* 0x00042400015c7983 */ /* 0x000ea80000300800 */
[----:B------:R-:W2:Y:S01]  /*12dd0*/  LDL.LU R77, [R1+0xae0] ;  /* 0x000ae000014d7983 */ /* 0x000ea20000300800 */
[----:B------:R-:W-:-:S03]  /*12de0*/  F2FP.BF16.F32.PACK_AB R136, R23, R136 ;  /* 0x000000881788723e */ /* 0x000fc600000010ff */
[----:B------:R-:W2:Y:S01]  /*12df0*/  LDL.LU R78, [R1+0xadc] ;  /* 0x000adc00014e7983 */ /* 0x000ea20000300800 */
[----:B------:R-:W-:Y:S02]  /*12e00*/  F2FP.BF16.F32.PACK_AB R133, R75, R133 ;  /* 0x000000854b85723e */ /* 0x000fe400000010ff */
[----:B---3--:R-:W-:Y:S02]  /*12e10*/  F2FP.BF16.F32.PACK_AB R139, R91, R139 ;  /* 0x0000008b5b8b723e */ /* 0x008fe400000010ff */
[----:B------:R-:W3:Y:S01]  /*12e20*/  LDL.LU R91, [R1+0x28c] ;  /* 0x00028c00015b7983 */ /* 0x000ee20000300800 */
[----:B----4-:R-:W-:-:S03]  /*12e30*/  F2FP.BF16.F32.PACK_AB R138, R89, R138 ;  /* 0x0000008a598a723e */ /* 0x010fc600000010ff */
[----:B------:R-:W4:Y:S04]  /*12e40*/  LDL.LU R89, [R1+0x48c] ;  /* 0x00048c0001597983 */ /* 0x000f280000300800 */
[----:B------:R-:W3:Y:S04]  /*12e50*/  LDL.LU R76, [R1+0xad8] ;  /* 0x000ad800014c7983 */ /* 0x000ee80000300800 */
[----:B------:R-:W4:Y:S01]  /*12e60*/  LDL.LU R23, [R1+0xad4] ;  /* 0x000ad40001177983 */ /* 0x000f220000300800 */
[----:B--2---:R-:W-:-:S03]  /*12e70*/  F2FP.BF16.F32.PACK_AB R135, R90, R135 ;  /* 0x000000875a87723e */ /* 0x004fc600000010ff */
[----:B------:R-:W2:Y:S01]  /*12e80*/  LDL.LU R90, [R1+0x284] ;  /* 0x00028400015a7983 */ /* 0x000ea20000300800 */
[----:B------:R-:W-:-:S03]  /*12e90*/  F2FP.BF16.F32.PACK_AB R134, R88, R134 ;  /* 0x000000865886723e */ /* 0x000fc600000010ff */
[----:B------:R-:W2:Y:S04]  /*12ea0*/  LDL.LU R88, [R1+0x484] ;  /* 0x0004840001587983 */ /* 0x000ea80000300800 */
[----:B------:R-:W4:Y:S01]  /*12eb0*/  LDL.LU R75, [R1+0xad0] ;  /* 0x000ad000014b7983 */ /* 0x000f220000300800 */
[----:B------:R-:W-:-:S03]  /*12ec0*/  F2FP.BF16.F32.PACK_AB R132, R22, R132 ;  /* 0x000000841684723e */ /* 0x000fc600000010ff */
[----:B------:R-:W2:Y:S01]  /*12ed0*/  LDL.LU R22, [R1+0xacc] ;  /* 0x000acc0001167983 */ /* 0x000ea20000300800 */
[----:B------:R-:W-:-:S03]  /*12ee0*/  F2FP.BF16.F32.PACK_AB R127, R87, R127 ;  /* 0x0000007f577f723e */ /* 0x000fc600000010ff */
[----:B------:R-:W2:Y:S01]  /*12ef0*/  LDL.LU R87, [R1+0x29c] ;  /* 0x00029c0001577983 */ /* 0x000ea20000300800 */
[----:B------:R-:W-:Y:S02]  /*12f00*/  F2FP.BF16.F32.PACK_AB R125, R73, R125 ;  /* 0x0000007d497d723e */ /* 0x000fe400000010ff */
[----:B------:R-:W-:Y:S02]  /*12f10*/  F2FP.BF16.F32.PACK_AB R124, R74, R124 ;  /* 0x0000007c4a7c723e */ /* 0x000fe400000010ff */
[----:B------:R-:W-:Y:S02]  /*12f20*/  F2FP.BF16.F32.PACK_AB R113, R72, R113 ;  /* 0x000000714871723e */ /* 0x000fe400000010ff */
[----:B------:R-:W-:Y:S02]  /*12f30*/  F2FP.BF16.F32.PACK_AB R112, R71, R112 ;  /* 0x000000704770723e */ /* 0x000fe400000010ff */
[----:B------:R-:W-:Y:S02]  /*12f40*/  F2FP.BF16.F32.PACK_AB R105, R69, R105 ;  /* 0x000000694569723e */ /* 0x000fe400000010ff */
[----:B------:R-:W-:-:S02]  /*12f50*/  F2FP.BF16.F32.PACK_AB R104, R70, R104 ;  /* 0x000000684668723e */ /* 0x000fc400000010ff */
[----:B------:R-:W-:Y:S02]  /*12f60*/  F2FP.BF16.F32.PACK_AB R5, R68, R5 ;  /* 0x000000054405723e */ /* 0x000fe400000010ff */
[----:B------:R-:W-:Y:S02]  /*12f70*/  F2FP.BF16.F32.PACK_AB R4, R67, R4 ;  /* 0x000000044304723e */ /* 0x000fe400000010ff */
[----:B------:R-:W-:Y:S02]  /*12f80*/  F2FP.BF16.F32.PACK_AB R13, R65, R13 ;  /* 0x0000000d410d723e */ /* 0x000fe400000010ff */
[----:B------:R-:W-:Y:S02]  /*12f90*/  F2FP.BF16.F32.PACK_AB R126, R85, R126 ;  /* 0x0000007e557e723e */ /* 0x000fe400000010ff */
[----:B------:R-:W2:Y:S04]  /*12fa0*/  LDL.LU R85, [R1+0x49c] ;  /* 0x00049c0001557983 */ /* 0x000ea80000300800 */
[----:B------:R-:W2:Y:S04]  /*12fb0*/  LDL.LU R73, [R1+0xac8] ;  /* 0x000ac80001497983 */ /* 0x000ea80000300800 */
[----:B------:R-:W2:Y:S01]  /*12fc0*/  LDL.LU R74, [R1+0xac4] ;  /* 0x000ac400014a7983 */ /* 0x000ea20000300800 */
[----:B------:R-:W-:-:S03]  /*12fd0*/  F2FP.BF16.F32.PACK_AB R115, R86, R115 ;  /* 0x000000735673723e */ /* 0x000fc600000010ff */
[----:B------:R-:W2:Y:S01]  /*12fe0*/  LDL.LU R86, [R1+0x294] ;  /* 0x0002940001567983 */ /* 0x000ea20000300800 */
        /* <DEDUP_REMOVED lines=28> */
[----:B------:R-:W3:Y:S04]  /*131b0*/  LDL.LU R76, [R1+0x4b4] ;  /* 0x0004b400014c7983 */ /* 0x000ee80000300800 */
[----:B------:R-:W3:Y:S04]  /*131c0*/  LDL.LU R64, [R1+0xaa0] ;  /* 0x000aa00001407983 */ /* 0x000ee80000300800 */
[----:B------:R-:W3:Y:S01]  /*131d0*/  LDL.LU R63, [R1+0xa9c] ;  /* 0x000a9c00013f7983 */ /* 0x000ee20000300800 */
[----:B----4-:R-:W-:-:S03]  /*131e0*/  F2FP.BF16.F32.PACK_AB R23, R75, R23 ;  /* 0x000000174b17723e */ /* 0x010fc600000010ff */
[----:B------:R-:W4:Y:S01]  /*131f0*/  LDL.LU R75, [R1+0x2c8] ;  /* 0x0002c800014b7983 */ /* 0x000f220000300800 */
[----:B------:R-:W-:Y:S02]  /*13200*/  F2FP.BF16.F32.PACK_AB R21, R61, R21 ;  /* 0x000000153d15723e */ /* 0x000fe400000010ff */
[----:B------:R-:W-:Y:S02]  /*13210*/  F2FP.BF16.F32.PACK_AB R20, R62, R20 ;  /* 0x000000143e14723e */ /* 0x000fe400000010ff */
[----:B--2---:R-:W-:Y:S02]  /*13220*/  F2FP.BF16.F32.PACK_AB R22, R73, R22 ;  /* 0x000000164916723e */ /* 0x004fe400000010ff */
[----:B------:R-:W2:Y:S04]  /*13230*/  LDL.LU R73, [R1+0x4c8] ;  /* 0x0004c80001497983 */ /* 0x000ea80000300800 */
[----:B------:R-:W3:Y:S04]  /*13240*/  LDL.LU R61, [R1+0xa98] ;  /* 0x000a9800013d7983 */ /* 0x000ee80000300800 */
[----:B------:R-:W3:Y:S01]  /*13250*/  LDL.LU R62, [R1+0xa94] ;  /* 0x000a9400013e7983 */ /* 0x000ee20000300800 */
[----:B----4-:R-:W-:-:S03]  /*13260*/  F2FP.BF16.F32.PACK_AB R75, R74, R75 ;  /* 0x0000004b4a4b723e */ /* 0x010fc600000010ff */
[----:B------:R-:W4:Y:S02]  /*13270*/  LDL.LU R74, [R1+0x2c0] ;  /* 0x0002c000014a7983 */ /* 0x000f240000300800 */
[----:B----4-:R-:W-:Y:S02]  /*13280*/  F2FP.BF16.F32.PACK_AB R74, R72, R74 ;  /* 0x0000004a484a723e */ /* 0x010fe400000010ff */
[----:B------:R-:W4:Y:S01]  /*13290*/  LDL.LU R72, [R1+0x4c0] ;  /* 0x0004c00001487983 */ /* 0x000f220000300800 */
[----:B--2---:R-:W-:Y:S02]  /*132a0*/  F2FP.BF16.F32.PACK_AB R73, R60, R73 ;  /* 0x000000493c49723e */ /* 0x004fe400000010ff */
[----:B------:R-:W-:Y:S01]  /*132b0*/  F2FP.BF16.F32.PACK_AB R79, R71, R79 ;  /* 0x0000004f474f723e */ /* 0x000fe200000010ff */
[----:B------:R-:W2:Y:S01]  /*132c0*/  LDL.LU R60, [R1+0xa90] ;  /* 0x000a9000013c7983 */ /* 0x000ea20000300800 */
[----:B----4-:R-:W-:-:S03]  /*132d0*/  F2FP.BF16.F32.PACK_AB R72, R59, R72 ;  /* 0x000000483b48723e */ /* 0x010fc600000010ff */
[----:B------:R-:W4:Y:S04]  /*132e0*/  LDL.LU R59, [R1+0xa8c] ;  /* 0x000a8c00013b7983 */ /* 0x000f280000300800 */
[----:B------:R-:W2:Y:S01]  /*132f0*/  LDL.LU R71, [R1+0x2b8] ;  /* 0x0002b80001477983 */ /* 0x000ea20000300800 */
[----:B------:R-:W-:Y:S02]  /*13300*/  F2FP.BF16.F32.PACK_AB R78, R69, R78 ;  /* 0x0000004e454e723e */ /* 0x000fe400000010ff */
[----:B------:R-:W-:Y:S01]  /*13310*/  F2FP.BF16.F32.PACK_AB R77, R57, R77 ;  /* 0x0000004d394d723e */ /* 0x000fe200000010ff */
[----:B------:R-:W4:Y:S01]  /*13320*/  LDL.LU R69, [R1+0x4b8] ;  /* 0x0004b80001457983 */ /* 0x000f220000300800 */
[----:B---3--:R-:W-:-:S03]  /*13330*/  F2FP.BF16.F32.PACK_AB R76, R58, R76 ;  /* 0x0000004c3a4c723e */ /* 0x008fc600000010ff */
[----:B------:R-:W3:Y:S04]  /*13340*/  LDL.LU R57, [R1+0xa88] ;  /* 0x000a880001397983 */ /* 0x000ee80000300800 */
[----:B------:R-:W3:Y:S01]  /*13350*/  LDL.LU R58, [R1+0xa84] ;  /* 0x000a8400013a7983 */ /* 0x000ee20000300800 */
[----:B--2---:R-:W-:-:S03]  /*13360*/  F2FP.BF16.F32.PACK_AB R71, R70, R71 ;  /* 0x000000474647723e */ /* 0x004fc600000010ff */
[----:B------:R-:W2:Y:S02]  /*13370*/  LDL.LU R70, [R1+0x2b0] ;  /* 0x0002b00001467983 */ /* 0x000ea40000300800 */
[----:B--2---:R-:W-:Y:S02]  /*13380*/  F2FP.BF16.F32.PACK_AB R70, R68, R70 ;  /* 0x000000464446723e */ /* 0x004fe400000010ff */
[----:B------:R-:W2:Y:S01]  /*13390*/  LDL.LU R68, [R1+0x4b0] ;  /* 0x0004b00001447983 */ /* 0x000ea20000300800 */
[----:B----4-:R-:W-:Y:S02]  /*133a0*/  F2FP.BF16.F32.PACK_AB R69, R56, R69 ;  /* 0x000000453845723e */ /* 0x010fe400000010ff */
[----:B------:R-:W-:Y:S01]  /*133b0*/  F2FP.BF16.F32.PACK_AB R83, R67, R83 ;  /* 0x000000534353723e */ /* 0x000fe200000010ff */
[----:B------:R-:W4:Y:S01]  /*133c0*/  LDL.LU R56, [R1+0xa80] ;  /* 0x000a800001387983 */ /* 0x000f220000300800 */
[----:B--2---:R-:W-:-:S03]  /*133d0*/  F2FP.BF16.F32.PACK_AB R68, R55, R68 ;  /* 0x000000443744723e */ /* 0x004fc600000010ff */
[----:B------:R-:W2:Y:S04]  /*133e0*/  LDL.LU R55, [R1+0xa7c] ;  /* 0x000a7c0001377983 */ /* 0x000ea80000300800 */
[----:B------:R-:W3:Y:S01]  /*133f0*/  LDL.LU R67, [R1+0x2a8] ;  /* 0x0002a80001437983 */ /* 0x000ee20000300800 */
[----:B------:R-:W-:Y:S02]  /*13400*/  F2FP.BF16.F32.PACK_AB R82, R65, R82 ;  /* 0x000000524152723e */ /* 0x000fe400000010ff */
[----:B------:R-:W-:Y:S01]  /*13410*/  F2FP.BF16.F32.PACK_AB R81, R53, R81 ;  /* 0x000000513551723e */ /* 0x000fe200000010ff */
[----:B------:R-:W4:Y:S01]  /*13420*/  LDL.LU R65, [R1+0x4a8] ;  /* 0x0004a80001417983 */ /* 0x000f220000300800 */
[----:B------:R-:W-:-:S03]  /*13430*/  F2FP.BF16.F32.PACK_AB R80, R54, R80 ;  /* 0x000000503650723e */ /* 0x000fc600000010ff */
[----:B------:R-:W2:Y:S04]  /*13440*/  LDL.LU R53, [R1+0xa78] ;  /* 0x000a780001357983 */ /* 0x000ea80000300800 */
[----:B------:R-:W2:Y:S01]  /*13450*/  LDL.LU R54, [R1+0xa74] ;  /* 0x000a740001367983 */ /* 0x000ea20000300800 */
[----:B---3--:R-:W-:-:S03]  /*13460*/  F2FP.BF16.F32.PACK_AB R67, R66, R67 ;  /* 0x000000434243723e */ /* 0x008fc600000010ff */
[----:B------:R-:W3:Y:S02]  /*13470*/  LDL.LU R66, [R1+0x2a0] ;  /* 0x0002a00001427983 */ /* 0x000ee40000300800 */
[----:B---3--:R-:W-:Y:S02]  /*13480*/  F2FP.BF16.F32.PACK_AB R66, R64, R66 ;  /* 0x000000424042723e */ /* 0x008fe400000010ff */
[----:B------:R-:W3:Y:S01]  /*13490*/  LDL.LU R64, [R1+0x4a0] ;  /* 0x0004a00001407983 */ /* 0x000ee20000300800 */
[----:B----4-:R-:W-:Y:S02]  /*134a0*/  F2FP.BF16.F32.PACK_AB R65, R52, R65 ;  /* 0x000000413441723e */ /* 0x010fe400000010ff */
[----:B------:R-:W-:Y:S01]  /*134b0*/  F2FP.BF16.F32.PACK_AB R87, R63, R87 ;  /* 0x000000573f57723e */ /* 0x000fe200000010ff */
[----:B------:R-:W4:Y:S01]  /*134c0*/  LDL.LU R52, [R1+0xa70] ;  /* 0x000a700001347983 */ /* 0x000f220000300800 */
[----:B---3--:R-:W-:-:S03]  /*134d0*/  F2FP.BF16.F32.PACK_AB R64, R51, R64 ;  /* 0x000000403340723e */ /* 0x008fc600000010ff */
[----:B------:R-:W3:Y:S04]  /*134e0*/  LDL.LU R51, [R1+0xa6c] ;  /* 0x000a6c0001337983 */ /* 0x000ee80000300800 */
[----:B------:R-:W2:Y:S01]  /*134f0*/  LDL.LU R63, [R1+0x298] ;  /* 0x00029800013f7983 */ /* 0x000ea20000300800 */
[----:B------:R-:W-:Y:S02]  /*13500*/  F2FP.BF16.F32.PACK_AB R86, R61, R86 ;  /* 0x000000563d56723e */ /* 0x000fe400000010ff */
[----:B------:R-:W-:Y:S01]  /*13510*/  F2FP.BF16.F32.PACK_AB R85, R49, R85 ;  /* 0x000000553155723e */ /* 0x000fe200000010ff */
[----:B------:R-:W4:Y:S01]  /*13520*/  LDL.LU R61, [R1+0x498] ;  /* 0x00049800013d7983 */ /* 0x000f220000300800 */
[----:B------:R-:W-:-:S03]  /*13530*/  F2FP.BF16.F32.PACK_AB R84, R50, R84 ;  /* 0x000000543254723e */ /* 0x000fc600000010ff */
        /* <DEDUP_REMOVED lines=25> */
[----:B------:R-:W-:Y:S02]  /*136d0*/  F2FP.BF16.F32.PACK_AB R110, R53, R110 ;  /* 0x0000006e356e723e */ /* 0x000fe400000010ff */
[----:B------:R-:W-:-:S02]  /*136e0*/  F2FP.BF16.F32.PACK_AB R109, R41, R109 ;  /* 0x0000006d296d723e */ /* 0x000fc400000010ff */
        /* <DEDUP_REMOVED lines=13> */
[----:B--2---:R-:W-:Y:S02]  /*137c0*/  F2FP.BF16.F32.PACK_AB R143, R47, R143 ;  /* 0x0000008f2f8f723e */ /* 0x004fe400000010ff */
[----:B---3--:R-:W-:Y:S02]  /*137d0*/  F2FP.BF16.F32.PACK_AB R56, R43, R56 ;  /* 0x000000382b38723e */ /* 0x008fe400000010ff */
[----:B------:R-:W2:Y:S04]  /*137e0*/  LDL.LU R43, [R1+0xa4c] ;  /* 0x000a4c00012b7983 */ /* 0x000ea80000300800 */
[----:B------:R-:W2:Y:S04]  /*137f0*/  LDL.LU R55, [R1+0x24c] ;  /* 0x00024c0001377983 */ /* 0x000ea80000300800 */
[----:B------:R-:W3:Y:S04]  /*13800*/  LDL.LU R53, [R1+0x44c] ;  /* 0x00044c0001357983 */ /* 0x000ee80000300800 */
        /* <DEDUP_REMOVED lines=14> */
[----:B------:R-:W4:Y:S01]  /*138f0*/  LDL.LU R47, [R1+0x258] ;  /* 0x00025800012f7983 */ /* 0x000f220000300800 */
[----:B------:R-:W-:-:S02]  /*13900*/  F2FP.BF16.F32.PACK_AB R142, R45, R142 ;  /* 0x0000008e2d8e723e */ /* 0x000fc400000010ff */
[----:B------:R-:W-:Y:S01]  /*13910*/  F2FP.BF16.F32.PACK_AB R141, R33, R141 ;  /* 0x0000008d218d723e */ /* 0x000fe200000010ff */
[----:B------:R-:W2:Y:S01]  /*13920*/  LDL.LU R45, [R1+0x458] ;  /* 0x00045800012d7983 */ /* 0x000ea20000300800 */
[----:B------:R-:W-:-:S03]  /*13930*/  F2FP.BF16.F32.PACK_AB R140, R34, R140 ;  /* 0x0000008c228c723e */ /* 0x000fc600000010ff */
        /* <DEDUP_REMOVED lines=12> */
[----:B---3--:R-:W-:Y:S02]  /*13a00*/  F2FP.BF16.F32.PACK_AB R54, R41, R54 ;  /* 0x000000362936723e */ /* 0x008fe400000010ff */
[----:B------:R-:W-:Y:S01]  /*13a10*/  F2FP.BF16.F32.PACK_AB R53, R29, R53 ;  /* 0x000000351d35723e */ /* 0x000fe200000010ff */
[----:B------:R-:W3:Y:S01]  /*13a20*/  LDL.LU R41, [R1+0x448] ;  /* 0x0004480001297983 */ /* 0x000ee20000300800 */
[----:B------:R-:W-:-:S03]  /*13a30*/  F2FP.BF16.F32.PACK_AB R52, R30, R52 ;  /* 0x000000341e34723e */ /* 0x000fc600000010ff */
[----:B------:R-:W4:Y:S04]  /*13a40*/  LDL.LU R29, [R1+0xa18] ;  /* 0x000a1800011d7983 */ /* 0x000f280000300800 */
[----:B------:R-:W4:Y:S01]  /*13a50*/  LDL.LU R30, [R1+0xa14] ;  /* 0x000a1400011e7983 */ /* 0x000f220000300800 */
[----:B--2---:R-:W-:-:S03]  /*13a60*/  F2FP.BF16.F32.PACK_AB R43, R42, R43 ;  /* 0x0000002b2a2b723e */ /* 0x004fc600000010ff */
[----:B------:R-:W2:Y:S02]  /*13a70*/  LDL.LU R42, [R1+0x240] ;  /* 0x00024000012a7983 */ /* 0x000ea40000300800 */
[----:B--2---:R-:W-:Y:S02]  /*13a80*/  F2FP.BF16.F32.PACK_AB R42, R40, R42 ;  /* 0x0000002a282a723e */ /* 0x004fe400000010ff */
[----:B------:R-:W2:Y:S01]  /*13a90*/  LDL.LU R40, [R1+0x440] ;  /* 0x0004400001287983 */ /* 0x000ea20000300800 */
[----:B---3--:R-:W-:Y:S02]  /*13aa0*/  F2FP.BF16.F32.PACK_AB R41, R28, R41 ;  /* 0x000000291c29723e */ /* 0x008fe400000010ff */
[----:B------:R-:W-:Y:S01]  /*13ab0*/  F2FP.BF16.F32.PACK_AB R51, R39, R51 ;  /* 0x000000332733723e */ /* 0x000fe200000010ff */
[----:B------:R-:W3:Y:S01]  /*13ac0*/  LDL.LU R28, [R1+0xa10] ;  /* 0x000a1000011c7983 */ /* 0x000ee20000300800 */
[----:B--2---:R-:W-:-:S03]  /*13ad0*/  F2FP.BF16.F32.PACK_AB R40, R27, R40 ;  /* 0x000000281b28723e */ /* 0x004fc600000010ff */
[----:B------:R-:W2:Y:S04]  /*13ae0*/  LDL.LU R27, [R1+0xa0c] ;  /* 0x000a0c00011b7983 */ /* 0x000ea80000300800 */
[----:B------:R-:W4:Y:S01]  /*13af0*/  LDL.LU R39, [R1+0x238] ;  /* 0x0002380001277983 */ /* 0x000f220000300800 */
[----:B------:R-:W-:Y:S02]  /*13b00*/  F2FP.BF16.F32.PACK_AB R50, R37, R50 ;  /* 0x000000322532723e */ /* 0x000fe400000010ff */
[----:B------:R-:W-:Y:S01]  /*13b10*/  F2FP.BF16.F32.PACK_AB R49, R25, R49 ;  /* 0x000000311931723e */ /* 0x000fe200000010ff */
[----:B------:R-:W3:Y:S01]  /*13b20*/  LDL.LU R37, [R1+0x438] ;  /* 0x0004380001257983 */ /* 0x000ee20000300800 */
[----:B------:R-:W-:-:S03]  /*13b30*/  F2FP.BF16.F32.PACK_AB R48, R26, R48 ;  /* 0x000000301a30723e */ /* 0x000fc600000010ff */
[----:B------:R-:W2:Y:S04]  /*13b40*/  LDL.LU R25, [R1+0xa08] ;  /* 0x000a080001197983 */ /* 0x000ea80000300800 */
[----:B------:R-:W2:Y:S01]  /*13b50*/  LDL.LU R26, [R1+0xa04] ;  /* 0x000a0400011a7983 */ /* 0x000ea20000300800 */
[----:B----4-:R-:W-:-:S03]  /*13b60*/  F2FP.BF16.F32.PACK_AB R39, R38, R39 ;  /* 0x000000272627723e */ /* 0x010fc600000010ff */
[----:B------:R-:W4:Y:S02]  /*13b70*/  LDL.LU R38, [R1+0x230] ;  /* 0x0002300001267983 */ /* 0x000f240000300800 */
[----:B----4-:R-:W-:Y:S02]  /*13b80*/  F2FP.BF16.F32.PACK_AB R38, R36, R38 ;  /* 0x000000262426723e */ /* 0x010fe400000010ff */
[----:B------:R-:W4:Y:S01]  /*13b90*/  LDL.LU R36, [R1+0x430] ;  /* 0x0004300001247983 */ /* 0x000f220000300800 */
[----:B---3--:R-:W-:Y:S02]  /*13ba0*/  F2FP.BF16.F32.PACK_AB R37, R24, R37 ;  /* 0x000000251825723e */ /* 0x008fe400000010ff */
[----:B------:R-:W-:Y:S01]  /*13bb0*/  F2FP.BF16.F32.PACK_AB R95, R35, R95 ;  /* 0x0000005f235f723e */ /* 0x000fe200000010ff */
[----:B------:R-:W3:Y:S01]  /*13bc0*/  LDL.LU R24, [R1+0xa00] ;  /* 0x000a000001187983 */ /* 0x000ee20000300800 */
[----:B----4-:R-:W-:-:S03]  /*13bd0*/  F2FP.BF16.F32.PACK_AB R36, R241, R36 ;  /* 0x00000024f124723e */ /* 0x010fc600000010ff */
[----:B------:R-:W4:Y:S04]  /*13be0*/  LDL.LU R241, [R1+0x9fc] ;  /* 0x0009fc0001f17983 */ /* 0x000f280000300800 */
[----:B------:R-:W2:Y:S01]  /*13bf0*/  LDL.LU R35, [R1+0x228] ;  /* 0x0002280001237983 */ /* 0x000ea20000300800 */
[----:B------:R-:W-:Y:S02]  /*13c00*/  F2FP.BF16.F32.PACK_AB R94, R33, R94 ;  /* 0x0000005e215e723e */ /* 0x000fe400000010ff */
        /* <DEDUP_REMOVED lines=11> */
[----:B------:R0:W5:Y:S01]  /*13cc0*/  LDL.LU R10, [R1+0x9f0] ;  /* 0x0009f000010a7983 */ /* 0x0001620000300800 */
[----:B------:R-:W-:Y:S02]  /*13cd0*/  F2FP.BF16.F32.PACK_AB R98, R29, R98 ;  /* 0x000000621d62723e */ /* 0x000fe400000010ff */
[----:B------:R-:W-:-:S02]  /*13ce0*/  F2FP.BF16.F32.PACK_AB R97, R8, R97 ;  /* 0x000000610861723e */ /* 0x000fc400000010ff */
[----:B--2---:R-:W-:Y:S02]  /*13cf0*/  F2FP.BF16.F32.PACK_AB R32, R9, R32 ;  /* 0x000000200920723e */ /* 0x004fe400000010ff */
[----:B------:R0:W5:Y:S04]  /*13d00*/  LDL.LU R9, [R1+0x9ec] ;  /* 0x0009ec0001097983 */ /* 0x0001680000300800 */
[----:B------:R-:W2:Y:S04]  /*13d10*/  LDL.LU R31, [R1+0x218] ;  /* 0x00021800011f7983 */ /* 0x000ea80000300800 */
[----:B------:R-:W3:Y:S04]  /*13d20*/  LDL.LU R29, [R1+0x14] ;  /* 0x00001400011d7983 */ /* 0x000ee80000300800 */
[----:B------:R0:W5:Y:S01]  /*13d30*/  LDL.LU R8, [R1+0x9e8] ;  /* 0x0009e80001087983 */ /* 0x0001620000300800 */
[----:B--2---:R-:W-:-:S02]  /*13d40*/  F2FP.BF16.F32.PACK_AB R31, R30, R31 ;  /* 0x0000001f1e1f723e */ /* 0x004fc400000010ff */
[----:B------:R-:W-:Y:S02]  /*13d50*/  F2FP.BF16.F32.PACK_AB R30, R28, R100 ;  /* 0x000000641c1e723e */ /* 0x000fe400000010ff */
[----:B------:R-:W-:Y:S02]  /*13d60*/  F2FP.BF16.F32.PACK_AB R28, R103, R252 ;  /* 0x000000fc671c723e */ /* 0x000fe400000010ff */
[----:B---3--:R-:W-:Y:S02]  /*13d70*/  F2FP.BF16.F32.PACK_AB R96, R29, R96 ;  /* 0x000000601d60723e */ /* 0x008fe400000010ff */
[----:B------:R-:W-:Y:S02]  /*13d80*/  F2FP.BF16.F32.PACK_AB R103, R27, R0 ;  /* 0x000000001b67723e */ /* 0x000fe400000010ff */
[----:B------:R-:W-:Y:S02]  /*13d90*/  F2FP.BF16.F32.PACK_AB R29, R102, R101 ;  /* 0x00000065661d723e */ /* 0x000fe400000010ff */
[----:B------:R-:W-:-:S02]  /*13da0*/  F2FP.BF16.F32.PACK_AB R27, R26, R243 ;  /* 0x000000f31a1b723e */ /* 0x000fc400000010ff */
[----:B------:R-:W-:Y:S02]  /*13db0*/  F2FP.BF16.F32.PACK_AB R102, R25, R246 ;  /* 0x000000f61966723e */ /* 0x000fe400000010ff */
[----:B------:R-:W-:Y:S02]  /*13dc0*/  F2FP.BF16.F32.PACK_AB R26, R24, R2 ;  /* 0x00000002181a723e */ /* 0x000fe400000010ff */
[----:B------:R-:W-:Y:S02]  /*13dd0*/  F2FP.BF16.F32.PACK_AB R101, R247, R244 ;  /* 0x000000f4f765723e */ /* 0x000fe400000010ff */
[----:B------:R-:W-:Y:S02]  /*13de0*/  F2FP.BF16.F32.PACK_AB R100, R245, R242 ;  /* 0x000000f2f564723e */ /* 0x000fe400000010ff */
[----:B----4-:R-:W-:Y:S02]  /*13df0*/  F2FP.BF16.F32.PACK_AB R25, R3, R241 ;  /* 0x000000f10319723e */ /* 0x010fe400000010ff */
[----:B0-----:R-:W-:-:S07]  /*13e00*/  F2FP.BF16.F32.PACK_AB R24, R240, R11 ;  /* 0x0000000bf018723e */ /* 0x001fce00000010ff */
.L_x_0:
[----:B------:R-:W0:Y:S01]  /*13e10*/  S2R R2, SR_TID.X ;  /* 0x0000000000027919 */ /* 0x000e220000002100 */
[----:B-----5:R-:W-:Y:S01]  /*13e20*/  VIADD R0, R8, 0xff ;  /* 0x000000ff08007836 */ /* 0x020fe20000000000 */
[----:B------:R-:W-:Y:S01]  /*13e30*/  ULDC.64 UR26, c[0x0][0x228] ;  /* 0x00008a00001a7ab9 */ /* 0x000fe20000000a00 */
[----:B------:R-:W-:Y:S01]  /*13e40*/  ULDC UR4, c[0x0][0x244] ;  /* 0x0000910000047ab9 */ /* 0x000fe20000000800 */
[----:B------:R-:W-:Y:S01]  /*13e50*/  ULDC.64 UR6, c[0x0][0x228] ;  /* 0x00008a0000067ab9 */ /* 0x000fe20000000a00 */
[----:B------:R-:W-:Y:S01]  /*13e60*/  ULDC.64 UR28, c[0x0][0x228] ;  /* 0x00008a00001c7ab9 */ /* 0x000fe20000000a00 */
[----:B------:R-:W-:Y:S01]  /*13e70*/  ISETP.GE.AND P3, PT, R0, UR27, PT ;  /* 0x0000001b00007c0c */ /* 0x000fe2000bf66270 */
[----:B------:R-:W-:Y:S01]  /*13e80*/  ULDC.64 UR10, c[0x0][0x228] ;  /* 0x00008a00000a7ab9 */ /* 0x000fe20000000a00 */
[----:B------:R-:W-:Y:S01]  /*13e90*/  ULDC.64 UR8, c[0x0][0x228] ;  /* 0x00008a0000087ab9 */ /* 0x000fe20000000a00 */
[----:B------:R-:W-:Y:S01]  /*13ea0*/  ULDC.64 UR16, c[0x0][0x228] ;  /* 0x00008a0000107ab9 */ /* 0x000fe20000000a00 */
[----:B------:R-:W-:Y:S01]  /*13eb0*/  ULDC.64 UR20, c[0x0][0x228] ;  /* 0x00008a0000147ab9 */ /* 0x000fe20000000a00 */
[----:B------:R-:W-:Y:S01]  /*13ec0*/  ULDC.64 UR18, c[0x0][0x228] ;  /* 0x00008a0000127ab9 */ /* 0x000fe20000000a00 */
[----:B------:R-:W-:Y:S01]  /*13ed0*/  ULDC.64 UR24, c[0x0][0x228] ;  /* 0x00008a0000187ab9 */ /* 0x000fe20000000a00 */
[----:B------:R-:W-:Y:S01]  /*13ee0*/  ULDC.64 UR22, c[0x0][0x228] ;  /* 0x00008a0000167ab9 */ /* 0x000fe20000000a00 */
[C---:B0-----:R-:W-:Y:S01]  /*13ef0*/  IMAD.SHL.U32 R3, R2.reuse, 0x10, RZ ;  /* 0x0000001002037824 */ /* 0x041fe200078e00ff */
[C---:B------:R-:W-:Y:S01]  /*13f00*/  LOP3.LUT R11, R2.reuse, 0x7f, RZ, 0xc0, !PT ;  /* 0x0000007f020b7812 */ /* 0x040fe200078ec0ff */
[----:B------:R-:W-:-:S03]  /*13f10*/  IMAD.SHL.U32 R0, R2, 0x40, RZ ;  /* 0x0000004002007824 */ /* 0x000fc600078e00ff */
[----:B------:R-:W-:Y:S02]  /*13f20*/  LOP3.LUT R3, R3, 0xf0, RZ, 0xc0, !PT ;  /* 0x000000f003037812 */ /* 0x000fe400078ec0ff */
[----:B------:R-:W-:Y:S02]  /*13f30*/  LOP3.LUT R0, R0, 0x400, RZ, 0xc0, !PT ;  /* 0x0000040000007812 */ /* 0x000fe400078ec0ff */
[----:B------:R-:W-:Y:S01]  /*13f40*/  LEA R11, R11, UR12, 0x4 ;  /* 0x0000000c0b0b7c11 */ /* 0x000fe2000f8e20ff */
[----:B------:R-:W-:Y:S01]  /*13f50*/  BAR.SYNC.DEFER_BLOCKING 0x0 ;  /* 0x0000000000007b1d */ /* 0x000fe20000010000 */
[----:B------:R-:W-:Y:S01]  /*13f60*/  IADD3 R0, R0, UR12, R3 ;  /* 0x0000000c00007c10 */ /* 0x000fe2000fffe003 */
[----:B------:R-:W-:Y:S01]  /*13f70*/  IMAD.SHL.U32 R3, R2, 0x8, RZ ;  /* 0x0000000802037824 */ /* 0x000fe200078e00ff */
[----:B------:R-:W-:-:S03]  /*13f80*/  ISETP.GE.AND P0, PT, R9, UR6, PT ;  /* 0x0000000609007c0c */ /* 0x000fc6000bf06270 */
[----:B------:R-:W-:Y:S01]  /*13f90*/  ULDC.64 UR12, c[0x0][0x228] ;  /* 0x00008a00000c7ab9 */ /* 0x000fe20000000a00 */
[----:B------:R-:W-:-:S05]  /*13fa0*/  LOP3.LUT R3, R3, 0x300, RZ, 0xc0, !PT ;  /* 0x0000030003037812 */ /* 0x000fca00078ec0ff */
[----:B------:R-:W-:-:S05]  /*13fb0*/  IMAD.IADD R0, R0, 0x1, R3 ;  /* 0x0000000100007824 */ /* 0x000fca00078e0203 */
[----:B------:R-:W-:Y:S01]  /*13fc0*/  STSM.16.M88.4 [R0], R24 ;  /* 0x0000001800007844 */ /* 0x000fe20000000200 */
[----:B------:R-:W-:Y:S06]  /*13fd0*/  BAR.SYNC.DEFER_BLOCKING 0x0 ;  /* 0x0000000000007b1d */ /* 0x000fec0000010000 */
[----:B------:R-:W0:Y:S02]  /*13fe0*/  LDS.128 R24, [R11] ;  /* 0x000000000b187984 */ /* 0x000e240000000c00 */
[----:B------:R-:W-:Y:S06]  /*13ff0*/  BAR.SYNC.DEFER_BLOCKING 0x0 ;  /* 0x0000000000007b1d */ /* 0x000fec0000010000 */
[----:B------:R-:W-:Y:S02]  /*14000*/  STSM.16.M88.4 [R0], R100 ;  /* 0x0000006400007844 */ /* 0x000fe40000000200 */
[----:B------:R-:W-:Y:S06]  /*14010*/  BAR.SYNC.DEFER_BLOCKING 0x0 ;  /* 0x0000000000007b1d */ /* 0x000fec0000010000 */
[----:B0-----:R-:W-:Y:S04]  /*14020*/  STL.64 [R1+0x20], R24 ;  /* 0x0000201801007387 */ /* 0x001fe80000100a00 */
[----:B------:R-:W-:Y:S04]  /*14030*/  STL.64 [R1+0x28], R26 ;  /* 0x0000281a01007387 */ /* 0x000fe80000100a00 */
[----:B------:R-:W0:Y:S01]  /*14040*/  LDS.128 R24, [R11] ;  /* 0x000000000b187984 */ /* 0x000e220000000c00 */
        /* <DEDUP_REMOVED lines=9> */
[----:B0-----:R-:W-:Y:S04]  /*140e0*/  STL.64 [R1], R24 ;  /* 0x0000001801007387 */ /* 0x001fe80000100a00 */
[----:B------:R-:W-:Y:S04]  /*140f0*/  STL.64 [R1+0x8], R26 ;  /* 0x0000081a01007387 */ /* 0x000fe80000100a00 */
[----:B------:R-:W0:Y:S01]  /*14100*/  LDS.128 R244, [R11] ;  /* 0x000000000bf47984 */ /* 0x000e220000000c00 */
[----:B------:R-:W-:Y:S06]  /*14110*/  BAR.SYNC.DEFER_BLOCKING 0x0 ;  /* 0x0000000000007b1d */ /* 0x000fec0000010000 */
[----:B------:R-:W-:Y:S02]  /*14120*/  STSM.16.M88.4 [R0], R32 ;  /* 0x0000002000007844 */ /* 0x000fe40000000200 */
[----:B------:R-:W-:Y:S06]  /*14130*/  BAR.SYNC.DEFER_BLOCKING 0x0 ;  /* 0x0000000000007b1d */ /* 0x000fec0000010000 */
[----:B0-----:R0:W-:Y:S04]  /*14140*/  STL [R1+0x9f4], R244 ;  /* 0x0009f4f401007387 */ /* 0x0011e80000100800 */
[----:B------:R1:W-:Y:S04]  /*14150*/  STL [R1+0x9f0], R245 ;  /* 0x0009f0f501007387 */ /* 0x0003e80000100800 */
[----:B------:R2:W-:Y:S04]  /*14160*/  STL [R1+0x9ec], R246 ;  /* 0x0009ecf601007387 */ /* 0x0005e80000100800 */
[----:B------:R3:W-:Y:S04]  /*14170*/  STL [R1+0x9e8], R247 ;  /* 0x0009e8f701007387 */ /* 0x0007e80000100800 */
[----:B------:R-:W4:Y:S01]  /*14180*/  LDS.128 R240, [R11] ;  /* 0x000000000bf07984 */ /* 0x000f220000000c00 */
[----:B------:R-:W-:Y:S06]  /*14190*/  BAR.SYNC.DEFER_BLOCKING 0x0 ;  /* 0x0000000000007b1d */ /* 0x000fec0000010000 */
[----:B0-----:R-:W4:Y:S04]  /*141a0*/  LDL.LU R244, [R1+0x610] ;  /* 0x0006100001f47983 */ /* 0x001f280000300800 */
[----:B-1----:R-:W4:Y:S04]  /*141b0*/  LDL.LU R245, [R1+0x614] ;  /* 0x0006140001f57983 */ /* 0x002f280000300800 */
[----:B--2---:R-:W2:Y:S04]  /*141c0*/  LDL.LU R246, [R1+0x618] ;  /* 0x0006180001f67983 */ /* 0x004ea80000300800 */
[----:B---3--:R-:W2:Y:S04]  /*141d0*/  LDL.LU R247, [R1+0x61c] ;  /* 0x00061c0001f77983 */ /* 0x008ea80000300800 */
[----:B------:R-:W-:Y:S01]  /*141e0*/  STSM.16.M88.4 [R0], R92 ;  /* 0x0000005c00007844 */ /* 0x000fe20000000200 */
[----:B------:R-:W-:Y:S06]  /*141f0*/  BAR.SYNC.DEFER_BLOCKING 0x0 ;  /* 0x0000000000007b1d */ /* 0x000fec0000010000 */
[----:B----4-:R0:W-:Y:S04]  /*14200*/  STL [R1+0xa04], R240 ;  /* 0x000a04f001007387 */ /* 0x0101e80000100800 */
[----:B------:R1:W-:Y:S04]  /*14210*/  STL [R1+0xa00], R241 ;  /* 0x000a00f101007387 */ /* 0x0003e80000100800 */
[----:B------:R3:W-:Y:S04]  /*14220*/  STL [R1+0x9fc], R242 ;  /* 0x0009fcf201007387 */ /* 0x0007e80000100800 */
[----:B------:R4:W-:Y:S04]  /*14230*/  STL [R1+0x9f8], R243 ;  /* 0x0009f8f301007387 */ /* 0x0009e80000100800 */
[----:B------:R-:W2:Y:S01]  /*14240*/  LDS.128 R100, [R11] ;  /* 0x000000000b647984 */ /* 0x000ea20000000c00 */
[----:B------:R-:W-:Y:S06]  /*14250*/  BAR.SYNC.DEFER_BLOCKING 0x0 ;  /* 0x0000000000007b1d */ /* 0x000fec0000010000 */
[----:B0-----:R-:W2:Y:S04]  /*14260*/  LDL.LU R240, [R1+0x3f0] ;  /* 0x0003f00001f07983 */ /* 0x001ea80000300800 */
[----:B-1----:R-:W2:Y:S04]  /*14270*/  LDL.LU R241, [R1+0x3f4] ;  /* 0x0003f40001f17983 */ /* 0x002ea80000300800 */
[----:B---3--:R-:W2:Y:S04]  /*14280*/  LDL.LU R242, [R1+0x3f8] ;  /* 0x0003f80001f27983 */ /* 0x008ea80000300800 */
[----:B----4-:R-:W2:Y:S04]  /*14290*/  LDL.LU R243, [R1+0x3fc] ;  /* 0x0003fc0001f37983 */ /* 0x010ea80000300800 */
[----:B------:R-:W-:Y:S01]  /*142a0*/  STSM.16.M88.4 [R0], R36 ;  /* 0x0000002400007844 */ /* 0x000fe20000000200 */
[----:B------:R-:W-:Y:S06]  /*142b0*/  BAR.SYNC.DEFER_BLOCKING 0x0 ;  /* 0x0000000000007b1d */ /* 0x000fec0000010000 */
[----:B------:R-:W0:Y:S02]  /*142c0*/  LDS.128 R92, [R11] ;  /* 0x000000000b5c7984 */ /* 0x000e240000000c00 */
[----:B------:R-:W-:Y:S06]  /*142d0*/  BAR.SYNC.DEFER_BLOCKING 0x0 ;  /* 0x0000000000007b1d */ /* 0x000fec0000010000 */
[----:B------:R-:W-:Y:S02]  /*142e0*/  STSM.16.M88.4 [R0], R48 ;  /* 0x0000003000007844 */ /* 0x000fe40000000200 */
[----:B------:R-:W-:Y:S06]  /*142f0*/  BAR.SYNC.DEFER_BLOCKING 0x0 ;  /* 0x0000000000007b1d */ /* 0x000fec0000010000 */
[----:B------:R-:W1:Y:S02]  /*14300*/  LDS.128 R96, [R11] ;  /* 0x000000000b607984 */ /* 0x000e640000000c00 */
[----:B------:R-:W-:Y:S06]  /*14310*/  BAR.SYNC.DEFER_BLOCKING 0x0 ;  /* 0x0000000000007b1d */ /* 0x000fec0000010000 */
[----:B------:R-:W-:Y:S02]  /*14320*/  STSM.16.M88.4 [R0], R40 ;  /* 0x0000002800007844 */ /* 0x000fe40000000200 */
[----:B------:R-:W-:Y:S06]  /*14330*/  BAR.SYNC.DEFER_BLOCKING 0x0 ;  /* 0x0000000000007b1d */ /* 0x000fec0000010000 */
[----:B------:R-:W3:Y:S02]  /*14340*/  LDS.128 R48, [R11] ;  /* 0x000000000b307984 */ /* 0x000ee40000000c00 */
[----:B------:R-:W-:Y:S06]  /*14350*/  BAR.SYNC.DEFER_BLOCKING 0x0 ;  /* 0x0000000000007b1d */ /* 0x000fec0000010000 */
[----:B------:R-:W-:Y:S02]  /*14360*/  STSM.16.M88.4 [R0], R52 ;  /* 0x0000003400007844 */ /* 0x000fe40000000200 */
[----:B------:R-:W-:Y:S06]  /*14370*/  BAR.SYNC.DEFER_BLOCKING 0x0 ;  /* 0x0000000000007b1d */ /* 0x000fec0000010000 */
[----:B------:R-:W4:Y:S02]  /*14380*/  LDS.128 R52, [R11] ;  /* 0x000000000b347984 */ /* 0x000f240000000c00 */
        /* <DEDUP_REMOVED lines=177> */
[----:B------:R0:W-:Y:S02]  /*14ea0*/  STSM.16.M88.4 [R0], R224 ;  /* 0x000000e000007844 */ /* 0x0001e40000000200 */
[----:B------:R-:W-:Y:S06]  /*14eb0*/  BAR.SYNC.DEFER_BLOCKING 0x0 ;  /* 0x0000000000007b1d */ /* 0x000fec0000010000 */
[----:B0-----:R-:W3:Y:S04]  /*14ec0*/  LDL.LU R224, [R1+0x1e0] ;  /* 0x0001e00001e07983 */ /* 0x001ee80000300800 */
[----:B------:R-:W3:Y:S04]  /*14ed0*/  LDL.LU R225, [R1+0x1e4] ;  /* 0x0001e40001e17983 */ /* 0x000ee80000300800 */
[----:B------:R-:W3:Y:S04]  /*14ee0*/  LDL.LU R226, [R1+0x1e8] ;  /* 0x0001e80001e27983 */ /* 0x000ee80000300800 */
[----:B------:R-:W3:Y:S04]  /*14ef0*/  LDL.LU R227, [R1+0x1ec] ;  /* 0x0001ec0001e37983 */ /* 0x000ee80000300800 */
[----:B------:R-:W0:Y:S01]  /*14f00*/  LDS.128 R204, [R11] ;  /* 0x000000000bcc7984 */ /* 0x000e220000000c00 */
[----:B------:R-:W-:Y:S06]  /*14f10*/  BAR.SYNC.DEFER_BLOCKING 0x0 ;  /* 0x0000000000007b1d */ /* 0x000fec0000010000 */
[----:B------:R1:W-:Y:S02]  /*14f20*/  STSM.16.M88.4 [R0], R228 ;  /* 0x000000e400007844 */ /* 0x0003e40000000200 */
[----:B------:R-:W-:Y:S06]  /*14f30*/  BAR.SYNC.DEFER_BLOCKING 0x0 ;  /* 0x0000000000007b1d */ /* 0x000fec0000010000 */
[----:B-1----:R-:W2:Y:S04]  /*14f40*/  LDL.LU R228, [R1+0x1f0] ;  /* 0x0001f00001e47983 */ /* 0x002ea80000300800 */
[----:B------:R-:W2:Y:S04]  /*14f50*/  LDL.LU R229, [R1+0x1f4] ;  /* 0x0001f40001e57983 */ /* 0x000ea80000300800 */
[----:B------:R-:W2:Y:S04]  /*14f60*/  LDL.LU R230, [R1+0x1f8] ;  /* 0x0001f80001e67983 */ /* 0x000ea80000300800 */
[----:B------:R-:W2:Y:S04]  /*14f70*/  LDL.LU R231, [R1+0x1fc] ;  /* 0x0001fc0001e77983 */ /* 0x000ea80000300800 */
[----:B------:R-:W1:Y:S01]  /*14f80*/  LDS.128 R208, [R11] ;  /* 0x000000000bd07984 */ /* 0x000e620000000c00 */
[----:B------:R-:W-:Y:S06]  /*14f90*/  BAR.SYNC.DEFER_BLOCKING 0x0 ;  /* 0x0000000000007b1d */ /* 0x000fec0000010000 */
[----:B------:R-:W-:Y:S02]  /*14fa0*/  STSM.16.M88.4 [R0], R232 ;  /* 0x000000e800007844 */ /* 0x000fe40000000200 */
[----:B------:R-:W-:Y:S06]  /*14fb0*/  BAR.SYNC.DEFER_BLOCKING 0x0 ;  /* 0x0000000000007b1d */ /* 0x000fec0000010000 */
[----:B------:R-:W1:Y:S02]  /*14fc0*/  LDS.128 R212, [R11] ;  /* 0x000000000bd47984 */ /* 0x000e640000000c00 */
[----:B------:R-:W-:Y:S06]  /*14fd0*/  BAR.SYNC.DEFER_BLOCKING 0x0 ;  /* 0x0000000000007b1d */ /* 0x000fec0000010000 */
[----:B------:R4:W-:Y:S02]  /*14fe0*/  STSM.16.M88.4 [R0], R236 ;  /* 0x000000ec00007844 */ /* 0x0009e40000000200 */
[----:B------:R-:W-:Y:S06]  /*14ff0*/  BAR.SYNC.DEFER_BLOCKING 0x0 ;  /* 0x0000000000007b1d */ /* 0x000fec0000010000 */
[----:B----4-:R-:W4:Y:S04]  /*15000*/  LDL.LU R236, [R1+0x600] ;  /* 0x0006000001ec7983 */ /* 0x010f280000300800 */
[----:B------:R-:W4:Y:S04]  /*15010*/  LDL.LU R237, [R1+0x604] ;  /* 0x0006040001ed7983 */ /* 0x000f280000300800 */
[----:B------:R-:W4:Y:S04]  /*15020*/  LDL.LU R238, [R1+0x608] ;  /* 0x0006080001ee7983 */ /* 0x000f280000300800 */
[----:B------:R-:W1:Y:S01]  /*15030*/  LDS.128 R216, [R11] ;  /* 0x000000000bd87984 */ /* 0x000e620000000c00 */
[----:B------:R-:W-:Y:S06]  /*15040*/  BAR.SYNC.DEFER_BLOCKING 0x0 ;  /* 0x0000000000007b1d */ /* 0x000fec0000010000 */
[----:B------:R-:W4:Y:S04]  /*15050*/  LDL.LU R239, [R1+0x60c] ;  /* 0x00060c0001ef7983 */ /* 0x000f280000300800 */
[----:B------:R0:W-:Y:S01]  /*15060*/  STSM.16.M88.4 [R0], R248 ;  /* 0x000000f800007844 */ /* 0x0001e20000000200 */
[----:B------:R-:W-:Y:S08]  /*15070*/  BAR.SYNC.DEFER_BLOCKING 0x0 ;  /* 0x0000000000007b1d */ /* 0x000ff00000010000 */
[----:B0-----:R-:W0:Y:S01]  /*15080*/  LDC R250, c[0x0][0x244] ;  /* 0x00009100fffa7b82 */ /* 0x001e220000000800 */
[----:B------:R-:W1:Y:S07]  /*15090*/  LDS.128 R220, [R11] ;  /* 0x000000000bdc7984 */ /* 0x000e6e0000000c00 */
[----:B------:R-:W-:Y:S06]  /*150a0*/  BAR.SYNC.DEFER_BLOCKING 0x0 ;  /* 0x0000000000007b1d */ /* 0x000fec0000010000 */
[----:B---3--:R-:W-:Y:S02]  /*150b0*/  STSM.16.M88.4 [R0], R224 ;  /* 0x000000e000007844 */ /* 0x008fe40000000200 */
[----:B------:R-:W-:Y:S06]  /*150c0*/  BAR.SYNC.DEFER_BLOCKING 0x0 ;  /* 0x0000000000007b1d */ /* 0x000fec0000010000 */
[----:B------:R-:W3:Y:S02]  /*150d0*/  LDS.128 R224, [R11] ;  /* 0x000000000be07984 */ /* 0x000ee40000000c00 */
[----:B------:R-:W-:Y:S06]  /*150e0*/  BAR.SYNC.DEFER_BLOCKING 0x0 ;  /* 0x0000000000007b1d */ /* 0x000fec0000010000 */
[----:B--2---:R-:W-:Y:S02]  /*150f0*/  STSM.16.M88.4 [R0], R228 ;  /* 0x000000e400007844 */ /* 0x004fe40000000200 */
[----:B------:R-:W-:Y:S06]  /*15100*/  BAR.SYNC.DEFER_BLOCKING 0x0 ;  /* 0x0000000000007b1d */ /* 0x000fec0000010000 */
[----:B------:R-:W2:Y:S02]  /*15110*/  LDS.128 R228, [R11] ;  /* 0x000000000be47984 */ /* 0x000ea40000000c00 */
[----:B------:R-:W-:Y:S06]  /*15120*/  BAR.SYNC.DEFER_BLOCKING 0x0 ;  /* 0x0000000000007b1d */ /* 0x000fec0000010000 */
[----:B------:R1:W-:Y:S02]  /*15130*/  STSM.16.M88.4 [R0], R240 ;  /* 0x000000f000007844 */ /* 0x0003e40000000200 */
[----:B------:R-:W-:Y:S06]  /*15140*/  BAR.SYNC.DEFER_BLOCKING 0x0 ;  /* 0x0000000000007b1d */ /* 0x000fec0000010000 */
[----:B-1----:R-:W3:Y:S04]  /*15150*/  LDL.LU R241, [R1+0x20] ;  /* 0x0000200001f17983 */ /* 0x002ee80000300800 */
[----:B------:R-:W2:Y:S01]  /*15160*/  LDL.LU R240, [R1+0x10] ;  /* 0x0000100001f07983 */ /* 0x000ea20000300800 */
[----:B------:R-:W-:-:S03]  /*15170*/  ISETP.LT.AND P0, PT, R8, UR29, !P0 ;  /* 0x0000001d08007c0c */ /* 0x000fc6000c701270 */
[----:B------:R-:W2:Y:S04]  /*15180*/  LDL.LU R242, [R1+0x14] ;  /* 0x0000140001f27983 */ /* 0x000ea80000300800 */
[----:B------:R-:W1:Y:S01]  /*15190*/  LDS.128 R232, [R11] ;  /* 0x000000000be87984 */ /* 0x000e620000000c00 */
[----:B------:R-:W-:Y:S06]  /*151a0*/  BAR.SYNC.DEFER_BLOCKING 0x0 ;  /* 0x0000000000007b1d */ /* 0x000fec0000010000 */
[----:B------:R-:W2:Y:S04]  /*151b0*/  LDL.LU R243, [R1+0x28] ;  /* 0x0000280001f37983 */ /* 0x000ea80000300800 */
[----:B----4-:R-:W-:Y:S01]  /*151c0*/  STSM.16.M88.4 [R0], R236 ;  /* 0x000000ec00007844 */ /* 0x010fe20000000200 */
[----:B------:R-:W-:Y:S06]  /*151d0*/  BAR.SYNC.DEFER_BLOCKING 0x0 ;  /* 0x0000000000007b1d */ /* 0x000fec0000010000 */
[----:B------:R-:W4:Y:S02]  /*151e0*/  LDS.128 R236, [R11] ;  /* 0x000000000bec7984 */ /* 0x000f240000000c00 */
[----:B------:R-:W-:Y:S06]  /*151f0*/  BAR.SYNC.DEFER_BLOCKING 0x0 ;  /* 0x0000000000007b1d */ /* 0x000fec0000010000 */
[----:B------:R0:W-:Y:S02]  /*15200*/  STSM.16.M88.4 [R0], R244 ;  /* 0x000000f400007844 */ /* 0x0001e40000000200 */
[----:B0-----:R-:W-:Y:S01]  /*15210*/  IMAD R0, R9, UR4, RZ ;  /* 0x0000000409007c24 */ /* 0x001fe2000f8e02ff */
[----:B------:R-:W-:Y:S01]  /*15220*/  ULDC.64 UR4, c[0x0][0x220] ;  /* 0x0000880000047ab9 */ /* 0x000fe20000000a00 */
[----:B------:R-:W4:Y:S01]  /*15230*/  LDL.LU R244, [R1+0x18] ;  /* 0x0000180001f47983 */ /* 0x000f220000300800 */
[----:B------:R-:W-:Y:S02]  /*15240*/  BAR.SYNC.DEFER_BLOCKING 0x0 ;  /* 0x0000000000007b1d */ /* 0x000fe40000010000 */
[----:B------:R-:W-:Y:S01]  /*15250*/  LEA R2, P1, R0, UR4, 0x1 ;  /* 0x0000000400027c11 */ /* 0x000fe2000f8208ff */
[----:B------:R-:W-:-:S03]  /*15260*/  IMAD R250, R250, 0x80, R0 ;  /* 0x00000080fafa7824 */ /* 0x000fc600078e0200 */
[----:B------:R-:W-:Y:S01]  /*15270*/  LEA.HI.X.SX32 R3, R0, UR5, 0x1, P1 ;  /* 0x0000000500037c11 */ /* 0x000fe200088f0eff */
[----:B------:R-:W-:Y:S02]  /*15280*/  ULDC UR4, c[0x0][0x248] ;  /* 0x0000920000047ab9 */ /* 0x000fe40000000800 */
[----:B------:R-:W-:Y:S01]  /*15290*/  IMAD R0, R8, UR4, RZ ;  /* 0x0000000408007c24 */ /* 0x000fe2000f8e02ff */
[----:B------:R-:W4:Y:S01]  /*152a0*/  LDL.LU R245, [R1+0x2c] ;  /* 0x00002c0001f57983 */ /* 0x000f220000300800 */
[----:B------:R-:W-:Y:S02]  /*152b0*/  ULDC.64 UR4, c[0x0][0x228] ;  /* 0x00008a0000047ab9 */ /* 0x000fe40000000a00 */
[----:B------:R-:W-:Y:S01]  /*152c0*/  IMAD.WIDE R248, R0, 0x2, R2 ;  /* 0x0000000200f87825 */ /* 0x000fe200078e0202 */
[----:B------:R-:W4:Y:S04]  /*152d0*/  LDL.LU R246, [R1+0x1c] ;  /* 0x00001c0001f67983 */ /* 0x000f280000300800 */
[----:B------:R-:W4:Y:S04]  /*152e0*/  LDL.LU R247, [R1] ;  /* 0x0000000001f77983 */ /* 0x000f280000300800 */
[----:B---3--:R0:W-:Y:S01]  /*152f0*/  @P0 STG.E.U16 desc[UR14][R248.64], R241 ;  /* 0x000000f1f8000986 */ /* 0x0081e2000c10150e */
[----:B------:R-:W-:-:S03]  /*15300*/  PRMT R252, R241, 0x7632, R252 ;  /* 0x00007632f1fc7816 */ /* 0x000fc600000000fc */
[----:B0-----:R-:W3:Y:S01]  /*15310*/  LDL.LU R241, [R1+0x24] ;  /* 0x0000240001f17983 */ /* 0x001ee20000300800 */
[----:B------:R-:W-:Y:S01]  /*15320*/  ISETP.GE.AND P0, PT, R8, UR7, PT ;  /* 0x0000000708007c0c */ /* 0x000fe2000bf06270 */
[----:B------:R-:W-:Y:S02]  /*15330*/  ULDC.64 UR6, c[0x0][0x220] ;  /* 0x0000880000067ab9 */ /* 0x000fe40000000a00 */
[----:B------:R-:W-:Y:S02]  /*15340*/  LEA R248, P1, R250, UR6, 0x1 ;  /* 0x00000006faf87c11 */ /* 0x000fe4000f8208ff */
[----:B------:R-:W-:Y:S01]  /*15350*/  ISETP.LT.AND P0, PT, R10, UR4, !P0 ;  /* 0x000000040a007c0c */ /* 0x000fe2000c701270 */
[----:B------:R-:W-:Y:S01]  /*15360*/  ULDC UR4, c[0x0][0x22c] ;  /* 0x00008b0000047ab9 */ /* 0x000fe20000000800 */
[----:B------:R-:W-:Y:S01]  /*15370*/  LEA.HI.X.SX32 R249, R250, UR7, 0x1, P1 ;  /* 0x00000007faf97c11 */ /* 0x000fe200088f0eff */
[----:B------:R-:W-:Y:S02]  /*15380*/  ULDC.64 UR6, c[0x0][0x228] ;  /* 0x00008a0000067ab9 */ /* 0x000fe40000000a00 */
[----:B------:R-:W-:-:S08]  /*15390*/  IMAD.WIDE R250, R0, 0x2, R248 ;  /* 0x0000000200fa7825 */ /* 0x000fd000078e02f8 */
[----:B------:R0:W-:Y:S02]  /*153a0*/  @P0 STG.E.U16 desc[UR14][R250.64], R252 ;  /* 0x000000fcfa000986 */ /* 0x0001e4000c10150e */
[----:B0-----:R-:W-:-:S05]  /*153b0*/  VIADD R250, R8, 0x1 ;  /* 0x0000000108fa7836 */ /* 0x001fca0000000000 */
[----:B------:R-:W-:Y:S01]  /*153c0*/  ISETP.GE.AND P0, PT, R250, UR4, PT ;  /* 0x00000004fa007c0c */ /* 0x000fe2000bf06270 */
[----:B------:R-:W-:-:S03]  /*153d0*/  ULDC UR4, c[0x0][0x248] ;  /* 0x0000920000047ab9 */ /* 0x000fc60000000800 */
[----:B------:R-:W-:Y:S01]  /*153e0*/  ISETP.LT.AND P1, PT, R9, UR6, !P0 ;  /* 0x0000000609007c0c */ /* 0x000fe2000c721270 */
[----:B------:R-:W-:Y:S01]  /*153f0*/  VIADD R0, R0, UR4 ;  /* 0x0000000400007c36 */ /* 0x000fe20008000000 */
[----:B------:R-:W-:Y:S01]  /*15400*/  ISETP.LT.AND P0, PT, R10, UR10, !P0 ;  /* 0x0000000a0a007c0c */ /* 0x000fe2000c701270 */
[----:B------:R-:W-:Y:S01]  /*15410*/  ULDC UR4, c[0x0][0x22c] ;  /* 0x00008b0000047ab9 */ /* 0x000fe20000000800 */
[----:B------:R-:W-:Y:S01]  /*15420*/  ULDC UR6, c[0x0][0x22c] ;  /* 0x00008b0000067ab9 */ /* 0x000fe20000000800 */
[----:B------:R-:W-:Y:S01]  /*15430*/  IMAD.WIDE R250, R0, 0x2, R2 ;  /* 0x0000000200fa7825 */ /* 0x000fe200078e0202 */
[----:B------:R-:W-:-:S07]  /*15440*/  ULDC UR10, c[0x0][0x228] ;  /* 0x00008a00000a7ab9 */ /* 0x000fce0000000800 */
[----:B--2---:R0:W-:Y:S02]  /*15450*/  @P1 STG.E.U16 desc[UR14][R250.64], R240 ;  /* 0x000000f0fa001986 */ /* 0x0041e4000c10150e */
[----:B0-----:R-:W-:Y:S02]  /*15460*/  IMAD.MOV.U32 R251, RZ, RZ, R240 ;  /* 0x000000fffffb7224 */ /* 0x001fe400078e00f0 */
[----:B------:R-:W2:Y:S03]  /*15470*/  LDL.LU R240, [R1+0xa04] ;  /* 0x000a040001f07983 */ /* 0x000ea60000300800 */
[----:B------:R-:W-:Y:S01]  /*15480*/  PRMT R252, R251, 0x7632, R252 ;  /* 0x00007632fbfc7816 */ /* 0x000fe200000000fc */
[----:B------:R-:W-:-:S05]  /*15490*/  IMAD.WIDE R250, R0, 0x2, R248 ;  /* 0x0000000200fa7825 */ /* 0x000fca00078e02f8 */
        /* <DEDUP_REMOVED lines=11> */
[----:B---3--:R0:W-:Y:S02]  /*15550*/  @P1 STG.E.U16 desc[UR14][R250.64], R241 ;  /* 0x000000f1fa001986 */ /* 0x0081e4000c10150e */
[----:B0-----:R-:W-:Y:S02]  /*15560*/  IMAD.MOV.U32 R251, RZ, RZ, R241 ;  /* 0x000000fffffb7224 */ /* 0x001fe400078e00f1 */
[----:B------:R-:W3:Y:S03]  /*15570*/  LDL.LU R241, [R1+0xa00] ;  /* 0x000a000001f17983 */ /* 0x000ee60000300800 */
        /* <DEDUP_REMOVED lines=10> */
[----:B------:R-:W-:Y:S01]  /*15620*/  PRMT R252, R242, 0x7632, R252 ;  /* 0x00007632f2fc7816 */ /* 0x000fe200000000fc */
[----:B------:R-:W-:Y:S01]  /*15630*/  IMAD.WIDE R250, R0, 0x2, R2 ;  /* 0x0000000200fa7825 */ /* 0x000fe200078e0202 */
[----:B------:R-:W-:-:S07]  /*15640*/  ULDC UR12, c[0x0][0x228] ;  /* 0x00008a00000c7ab9 */ /* 0x000fce0000000800 */
[----:B------:R0:W-:Y:S02]  /*15650*/  @P1 STG.E.U16 desc[UR14][R250.64], R242 ;  /* 0x000000f2fa001986 */ /* 0x0001e4000c10150e */
[----:B0-----:R-:W-:Y:S02]  /*15660*/  IMAD.WIDE R250, R0, 0x2, R248 ;  /* 0x0000000200fa7825 */ /* 0x001fe400078e02f8 */
[----:B------:R-:W3:Y:S04]  /*15670*/  LDL.LU R242, [R1+0x9fc] ;  /* 0x0009fc0001f27983 */ /* 0x000ee80000300800 */
        /* <DEDUP_REMOVED lines=20> */
[----:B----4-:R-:W-:Y:S01]  /*157c0*/  PRMT R252, R244, 0x7632, R252 ;  /* 0x00007632f4fc7816 */ /* 0x010fe200000000fc */
[----:B------:R-:W-:Y:S02]  /*157d0*/  ULDC UR4, c[0x0][0x22c] ;  /* 0x00008b0000047ab9 */ /* 0x000fe40000000800 */
[----:B------:R-:W-:-:S08]  /*157e0*/  IMAD.WIDE R250, R0, 0x2, R2 ;  /* 0x0000000200fa7825 */ /* 0x000fd000078e0202 */
[----:B------:R0:W-:Y:S04]  /*157f0*/  @P1 STG.E.U16 desc[UR14][R250.64], R244 ;  /* 0x000000f4fa001986 */ /* 0x0001e8000c10150e */
[----:B0-----:R-:W4:Y:S01]  /*15800*/  LDL.LU R244, [R1+0x9f4] ;  /* 0x0009f40001f47983 */ /* 0x001f220000300800 */
[----:B------:R-:W-:Y:S01]  /*15810*/  ISETP.LT.AND P0, PT, R10, UR26, !P0 ;  /* 0x0000001a0a007c0c */ /* 0x000fe2000c701270 */
[----:B------:R-:W-:-:S12]  /*15820*/  IMAD.WIDE R250, R0, 0x2, R248 ;  /* 0x0000000200fa7825 */ /* 0x000fd800078e02f8 */
[----:B------:R0:W-:Y:S02]  /*15830*/  @P0 STG.E.U16 desc[UR14][R250.64], R252 ;  /* 0x000000fcfa000986 */ /* 0x0001e4000c10150e */
[----:B0-----:R-:W-:-:S05]  /*15840*/  VIADD R250, R8, 0x6 ;  /* 0x0000000608fa7836 */ /* 0x001fca0000000000 */
[----:B------:R-:W-:Y:S01]  /*15850*/  ISETP.GE.AND P0, PT, R250, UR4, PT ;  /* 0x00000004fa007c0c */ /* 0x000fe2000bf06270 */
[----:B------:R-:W-:-:S03]  /*15860*/  ULDC UR4, c[0x0][0x248] ;  /* 0x0000920000047ab9 */ /* 0x000fc60000000800 */
[----:B------:R-:W-:Y:S01]  /*15870*/  ISETP.LT.AND P1, PT, R9, UR28, !P0 ;  /* 0x0000001c09007c0c */ /* 0x000fe2000c721270 */
[----:B------:R-:W-:Y:S01]  /*15880*/  VIADD R0, R0, UR4 ;  /* 0x0000000400007c36 */ /* 0x000fe20008000000 */
[----:B------:R-:W-:Y:S02]  /*15890*/  ULDC UR4, c[0x0][0x228] ;  /* 0x00008a0000047ab9 */ /* 0x000fe40000000800 */
[----:B------:R-:W-:Y:S01]  /*158a0*/  ISETP.LT.AND P0, PT, R10, UR4, !P0 ;  /* 0x000000040a007c0c */ /* 0x000fe2000c701270 */
[----:B------:R-:W-:Y:S01]  /*158b0*/  IMAD.WIDE R250, R0, 0x2, R2 ;  /* 0x0000000200fa7825 */ /* 0x000fe200078e0202 */
[----:B------:R-:W-:Y:S01]  /*158c0*/  PRMT R252, R245, 0x7632, R252 ;  /* 0x00007632f5fc7816 */ /* 0x000fe200000000fc */
[----:B------:R-:W-:-:S06]  /*158d0*/  ULDC UR4, c[0x0][0x22c] ;  /* 0x00008b0000047ab9 */ /* 0x000fcc0000000800 */
[----:B------:R0:W-:Y:S02]  /*158e0*/  @P1 STG.E.U16 desc[UR14][R250.64], R245 ;  /* 0x000000f5fa001986 */ /* 0x0001e4000c10150e */
[----:B0-----:R-:W-:Y:S02]  /*158f0*/  IMAD.WIDE R250, R0, 0x2, R248 ;  /* 0x0000000200fa7825 */ /* 0x001fe400078e02f8 */
[----:B------:R-:W2:Y:S04]  /*15900*/  LDL.LU R245, [R1+0x9f0] ;  /* 0x0009f00001f57983 */ /* 0x000ea80000300800 */
[----:B------:R0:W-:Y:S02]  /*15910*/  @P0 STG.E.U16 desc[UR14][R250.64], R252 ;  /* 0x000000fcfa000986 */ /* 0x0001e4000c10150e */
[----:B0-----:R-:W-:-:S05]  /*15920*/  VIADD R250, R8, 0x7 ;  /* 0x0000000708fa7836 */ /* 0x001fca0000000000 */
[----:B------:R-:W-:Y:S01]  /*15930*/  ISETP.GE.AND P0, PT, R250, UR4, PT ;  /* 0x00000004fa007c0c */ /* 0x000fe2000bf06270 */
[----:B------:R-:W-:-:S03]  /*15940*/  ULDC UR4, c[0x0][0x228] ;  /* 0x00008a0000047ab9 */ /* 0x000fc60000000800 */
[----:B------:R-:W-:Y:S01]  /*15950*/  ISETP.LT.AND P1, PT, R9, UR4, !P0 ;  /* 0x0000000409007c0c */ /* 0x000fe2000c721270 */
[----:B------:R-:W-:Y:S02]  /*15960*/  ULDC UR4, c[0x0][0x248] ;  /* 0x0000920000047ab9 */ /* 0x000fe40000000800 */
[----:B------:R-:W-:Y:S01]  /*15970*/  VIADD R0, R0, UR4 ;  /* 0x0000000400007c36 */ /* 0x000fe20008000000 */
[----:B------:R-:W-:Y:S02]  /*15980*/  ULDC UR4, c[0x0][0x228] ;  /* 0x00008a0000047ab9 */ /* 0x000fe40000000800 */
[----:B------:R-:W-:Y:S01]  /*15990*/  ISETP.LT.AND P0, PT, R10, UR4, !P0 ;  /* 0x000000040a007c0c */ /* 0x000fe2000c701270 */
[----:B------:R-:W-:Y:S01]  /*159a0*/  IMAD.WIDE R250, R0, 0x2, R2 ;  /* 0x0000000200fa7825 */ /* 0x000fe200078e0202 */
[----:B------:R-:W-:Y:S01]  /*159b0*/  PRMT R252, R246, 0x7632, R252 ;  /* 0x00007632f6fc7816 */ /* 0x000fe200000000fc */
[----:B------:R-:W-:-:S04]  /*159c0*/  ULDC UR4, c[0x0][0x22c] ;  /* 0x00008b0000047ab9 */ /* 0x000fc80000000800 */
        /* <DEDUP_REMOVED lines=28> */
[----:B------:R-:W-:-:S03]  /*15b90*/  ULDC UR4, c[0x0][0x22c] ;  /* 0x00008b0000047ab9 */ /* 0x000fc60000000800 */
[----:B------:R-:W-:Y:S02]  /*15ba0*/  VIADD R252, R8, 0xa ;  /* 0x0000000a08fc7836 */ /* 0x000fe40000000000 */
[----:B----4-:R0:W-:Y:S02]  /*15bb0*/  @P1 STG.E.U16 desc[UR14][R250.64], R244 ;  /* 0x000000f4fa001986 */ /* 0x0101e4000c10150e */
[----:B0-----:R-:W-:Y:S01]  /*15bc0*/  PRMT R244, R244, 0x7632, R244 ;  /* 0x00007632f4f47816 */ /* 0x001fe200000000f4 */
[----:B------:R-:W-:-:S05]  /*15bd0*/  IMAD.WIDE R250, R0, 0x2, R248 ;  /* 0x0000000200fa7825 */ /* 0x000fca00078e02f8 */
[----:B------:R0:W-:Y:S01]  /*15be0*/  @P0 STG.E.U16 desc[UR14][R250.64], R244 ;  /* 0x000000f4fa000986 */ /* 0x0001e2000c10150e */
[----:B------:R-:W-:Y:S01]  /*15bf0*/  ISETP.GE.AND P0, PT, R252, UR4, PT ;  /* 0x00000004fc007c0c */ /* 0x000fe2000bf06270 */
[----:B------:R-:W-:Y:S02]  /*15c00*/  ULDC UR4, c[0x0][0x228] ;  /* 0x00008a0000047ab9 */ /* 0x000fe40000000800 */
[----:B------:R-:W4:Y:S01]  /*15c10*/  LDL.LU R252, [R1+0x4] ;  /* 0x0000040001fc7983 */ /* 0x000f220000300800 */
[----:B------:R-:W-:Y:S01]  /*15c20*/  ISETP.LT.AND P1, PT, R9, UR4, !P0 ;  /* 0x0000000409007c0c */ /* 0x000fe2000c721270 */
[----:B------:R-:W-:Y:S02]  /*15c30*/  ULDC UR4, c[0x0][0x248] ;  /* 0x0000920000047ab9 */ /* 0x000fe40000000800 */
[----:B------:R-:W-:Y:S01]  /*15c40*/  VIADD R0, R0, UR4 ;  /* 0x0000000400007c36 */ /* 0x000fe20008000000 */
[----:B------:R-:W-:Y:S02]  /*15c50*/  ULDC UR4, c[0x0][0x228] ;  /* 0x00008a0000047ab9 */ /* 0x000fe40000000800 */
[----:B------:R-:W-:Y:S01]  /*15c60*/  ISETP.LT.AND P0, PT, R10, UR4, !P0 ;  /* 0x000000040a007c0c */ /* 0x000fe2000c701270 */
[----:B0-----:R-:W-:Y:S01]  /*15c70*/  IMAD.WIDE R250, R0, 0x2, R2 ;  /* 0x0000000200fa7825 */ /* 0x001fe200078e0202 */
[----:B------:R-:W-:-:S05]  /*15c80*/  ULDC UR4, c[0x0][0x22c] ;  /* 0x00008b0000047ab9 */ /* 0x000fca0000000800 */
[----:B----4-:R0:W-:Y:S01]  /*15c90*/  @P1 STG.E.U16 desc[UR14][R250.64], R252 ;  /* 0x000000fcfa001986 */ /* 0x0101e2000c10150e */
[----:B------:R-:W-:Y:S01]  /*15ca0*/  PRMT R244, R252, 0x7632, R244 ;  /* 0x00007632fcf47816 */ /* 0x000fe200000000f4 */
[----:B0-----:R-:W-:-:S04]  /*15cb0*/  IMAD.WIDE R250, R0, 0x2, R248 ;  /* 0x0000000200fa7825 */ /* 0x001fc800078e02f8 */
[----:B------:R-:W-:Y:S01]  /*15cc0*/  VIADD R252, R8, 0xb ;  /* 0x0000000b08fc7836 */ /* 0x000fe20000000000 */
[----:B------:R0:W-:Y:S04]  /*15cd0*/  @P0 STG.E.U16 desc[UR14][R250.64], R244 ;  /* 0x000000f4fa000986 */ /* 0x0001e8000c10150e */
[----:B------:R-:W-:Y:S01]  /*15ce0*/  ISETP.GE.AND P0, PT, R252, UR4, PT ;  /* 0x00000004fc007c0c */ /* 0x000fe2000bf06270 */
[----:B------:R-:W-:-:S03]  /*15cf0*/  ULDC UR4, c[0x0][0x228] ;  /* 0x00008a0000047ab9 */ /* 0x000fc60000000800 */
[----:B------:R-:W-:Y:S01]  /*15d00*/  ISETP.LT.AND P1, PT, R9, UR4, !P0 ;  /* 0x0000000409007c0c */ /* 0x000fe2000c721270 */
[----:B------:R-:W-:Y:S02]  /*15d10*/  ULDC UR4, c[0x0][0x248] ;  /* 0x0000920000047ab9 */ /* 0x000fe40000000800 */
[----:B------:R-:W-:Y:S01]  /*15d20*/  VIADD R0, R0, UR4 ;  /* 0x0000000400007c36 */ /* 0x000fe20008000000 */
[----:B------:R-:W-:-:S03]  /*15d30*/  ULDC UR4, c[0x0][0x228] ;  /* 0x00008a0000047ab9 */ /* 0x000fc60000000800 */
[----:B0-----:R-:W-:-:S06]  /*15d40*/  IMAD.WIDE R250, R0, 0x2, R2 ;  /* 0x0000000200fa7825 */ /* 0x001fcc00078e0202 */
[----:B--2---:R0:W-:Y:S04]  /*15d50*/  @P1 STG.E.U16 desc[UR14][R250.64], R245 ;  /* 0x000000f5fa001986 */ /* 0x0041e8000c10150e */
[----:B0-----:R-:W2:Y:S01]  /*15d60*/  LDL.LU R251, [R1+0x8] ;  /* 0x0000080001fb7983 */ /* 0x001ea20000300800 */
[----:B------:R-:W-:Y:S01]  /*15d70*/  ISETP.LT.AND P0, PT, R10, UR4, !P0 ;  /* 0x000000040a007c0c */ /* 0x000fe2000c701270 */
[----:B------:R-:W-:Y:S01]  /*15d80*/  VIADD R252, R8, 0xc ;  /* 0x0000000c08fc7836 */ /* 0x000fe20000000000 */
[----:B------:R-:W-:Y:S01]  /*15d90*/  PRMT R250, R245, 0x7632, R250 ;  /* 0x00007632f5fa7816 */ /* 0x000fe200000000fa */
[----:B------:R-:W-:Y:S01]  /*15da0*/  IMAD.WIDE R244, R0, 0x2, R248 ;  /* 0x0000000200f47825 */ /* 0x000fe200078e02f8 */
[----:B------:R-:W-:-:S09]  /*15db0*/  ULDC UR4, c[0x0][0x22c] ;  /* 0x00008b0000047ab9 */ /* 0x000fd20000000800 */
[----:B------:R0:W-:Y:S01]  /*15dc0*/  @P0 STG.E.U16 desc[UR14][R244.64], R250 ;  /* 0x000000faf4000986 */ /* 0x0001e2000c10150e */
[----:B------:R-:W-:Y:S01]  /*15dd0*/  ISETP.GE.AND P0, PT, R252, UR4, PT ;  /* 0x00000004fc007c0c */ /* 0x000fe2000bf06270 */
[----:B------:R-:W-:-:S03]  /*15de0*/  ULDC UR4, c[0x0][0x228] ;  /* 0x00008a0000047ab9 */ /* 0x000fc60000000800 */
[----:B------:R-:W-:Y:S01]  /*15df0*/  ISETP.LT.AND P1, PT, R9, UR4, !P0 ;  /* 0x0000000409007c0c */ /* 0x000fe2000c721270 */
[----:B------:R-:W-:Y:S02]  /*15e00*/  ULDC UR4, c[0x0][0x248] ;  /* 0x0000920000047ab9 */ /* 0x000fe40000000800 */
[----:B------:R-:W-:Y:S01]  /*15e10*/  VIADD R0, R0, UR4 ;  /* 0x0000000400007c36 */ /* 0x000fe20008000000 */
[----:B------:R-:W-:Y:S02]  /*15e20*/  ULDC UR4, c[0x0][0x228] ;  /* 0x00008a0000047ab9 */ /* 0x000fe40000000800 */
[----:B------:R-:W-:Y:S01]  /*15e30*/  ISETP.LT.AND P0, PT, R10, UR4, !P0 ;  /* 0x000000040a007c0c */ /* 0x000fe2000c701270 */
[----:B0-----:R-:W-:Y:S01]  /*15e40*/  IMAD.WIDE R244, R0, 0x2, R2 ;  /* 0x0000000200f47825 */ /* 0x001fe200078e0202 */
[----:B------:R-:W-:-:S03]  /*15e50*/  ULDC UR4, c[0x0][0x22c] ;  /* 0x00008b0000047ab9 */ /* 0x000fc60000000800 */
[----:B------:R-:W-:Y:S02]  /*15e60*/  VIADD R250, R8, 0xd ;  /* 0x0000000d08fa7836 */ /* 0x000fe40000000000 */
[----:B--2---:R0:W-:Y:S01]  /*15e70*/  @P1 STG.E.U16 desc[UR14][R244.64], R251 ;  /* 0x000000fbf4001986 */ /* 0x0041e2000c10150e */
[----:B------:R-:W-:Y:S01]  /*15e80*/  PRMT R252, R251, 0x7632, R252 ;  /* 0x00007632fbfc7816 */ /* 0x000fe200000000fc */
[----:B0-----:R-:W-:-:S05]  /*15e90*/  IMAD.WIDE R244, R0, 0x2, R248 ;  /* 0x0000000200f47825 */ /* 0x001fca00078e02f8 */
[----:B------:R0:W-:Y:S04]  /*15ea0*/  @P0 STG.E.U16 desc[UR14][R244.64], R252 ;  /* 0x000000fcf4000986 */ /* 0x0001e8000c10150e */
[----:B0-----:R-:W2:Y:S01]  /*15eb0*/  LDL.LU R252, [R1+0xc] ;  /* 0x00000c0001fc7983 */ /* 0x001ea20000300800 */
        /* <DEDUP_REMOVED lines=8> */
[----:B---3--:R-:W-:Y:S01]  /*15f40*/  PRMT R250, R246, 0x7632, R250 ;  /* 0x00007632f6fa7816 */ /* 0x008fe200000000fa */
[----:B------:R-:W-:Y:S02]  /*15f50*/  ULDC UR4, c[0x0][0x22c] ;  /* 0x00008b0000047ab9 */ /* 0x000fe40000000800 */
[----:B------:R-:W-:-:S02]  /*15f60*/  VIADD R0, R8, 0xe ;  /* 0x0000000e08007836 */ /* 0x000fc40000000000 */
[----:B------:R0:W-:Y:S02]  /*15f70*/  @P1 STG.E.U16 desc[UR14][R244.64], R246 ;  /* 0x000000f6f4001986 */ /* 0x0001e4000c10150e */
[----:B0-----:R-:W-:-:S05]  /*15f80*/  IMAD.WIDE R244, R251, 0x2, R248 ;  /* 0x00000002fbf47825 */ /* 0x001fca00078e02f8 */
        /* <DEDUP_REMOVED lines=24> */
[----:B------:R-:W-:Y:S02]  /*16110*/  IMAD.WIDE R250, R246, 0x2, R248 ;  /* 0x00000002f6fa7825 */ /* 0x000fe400078e02f8 */
[----:B------:R0:W-:Y:S02]  /*16120*/  @P1 STG.E.U16 desc[UR14][R244.64], R247 ;  /* 0x000000f7f4001986 */ /* 0x0001e4000c10150e */
[----:B------:R-:W-:Y:S01]  /*16130*/  VIADD R0, R8, 0x10 ;  /* 0x0000001008007836 */ /* 0x000fe20000000000 */
[----:B0-----:R-:W-:-:S05]  /*16140*/  PRMT R245, R247, 0x7632, R245 ;  /* 0x00007632f7f57816 */ /* 0x001fca00000000f5 */
        /* <DEDUP_REMOVED lines=22> */
[C---:B0-----:R-:W-:Y:S01]  /*162b0*/  IMAD.WIDE R244, R251.reuse, 0x2, R2 ;  /* 0x00000002fbf47825 */ /* 0x041fe200078e0202 */
[----:B------:R-:W-:Y:S01]  /*162c0*/  PRMT R240, R100, 0x7632, R240 ;  /* 0x0000763264f07816 */ /* 0x000fe200000000f0 */
[----:B------:R-:W-:Y:S02]  /*162d0*/  ULDC UR4, c[0x0][0x22c] ;  /* 0x00008b0000047ab9 */ /* 0x000fe40000000800 */
[----:B------:R-:W-:-:S04]  /*162e0*/  IMAD.WIDE R246, R251, 0x2, R248 ;  /* 0x00000002fbf67825 */ /* 0x000fc800078e02f8 */
[----:B------:R-:W-:Y:S01]  /*162f0*/  VIADD R0, R8, 0x12 ;  /* 0x0000001208007836 */ /* 0x000fe20000000000 */
[----:B------:R0:W-:Y:S04]  /*16300*/  @P1 STG.E.U16 desc[UR14][R244.64], R100 ;  /* 0x00000064f4001986 */ /* 0x0001e8000c10150e */
        /* <DEDUP_REMOVED lines=9> */
[----:B------:R-:W-:Y:S01]  /*163a0*/  PRMT R100, R241, 0x7632, R100 ;  /* 0x00007632f1647816 */ /* 0x000fe20000000064 */
[----:B------:R-:W-:Y:S02]  /*163b0*/  ULDC UR4, c[0x0][0x22c] ;  /* 0x00008b0000047ab9 */ /* 0x000fe40000000800 */
[----:B--2---:R-:W-:-:S04]  /*163c0*/  IMAD.WIDE R246, R251, 0x2, R248 ;  /* 0x00000002fbf67825 */ /* 0x004fc800078e02f8 */
        /* <DEDUP_REMOVED lines=11> */
[----:B--2---:R-:W-:Y:S01]  /*16480*/  PRMT R100, R101, 0x7632, R100 ;  /* 0x0000763265647816 */ /* 0x004fe20000000064 */
        /* <DEDUP_REMOVED lines=10> */
[----:B------:R-:W-:Y:S01]  /*16530*/  ULDC UR4, c[0x0][0x228] ;  /* 0x00008a0000047ab9 */ /* 0x000fe20000000800 */
[----:B------:R-:W-:Y:S01]  /*16540*/  VIADD R0, R8, 0x15 ;  /* 0x0000001508007836 */ /* 0x000fe20000000000 */
[----:B------:R-:W-:Y:S01]  /*16550*/  ISETP.LT.AND P1, PT, R10, UR4, !P0 ;  /* 0x000000040a007c0c */ /* 0x000fe2000c721270 */
[C---:B0-----:R-:W-:Y:S01]  /*16560*/  IMAD.WIDE R240, R251.reuse, 0x2, R2 ;  /* 0x00000002fbf07825 */ /* 0x041fe200078e0202 */
[----:B------:R-:W-:Y:S02]  /*16570*/  ULDC UR4, c[0x0][0x22c] ;  /* 0x00008b0000047ab9 */ /* 0x000fe40000000800 */
[----:B------:R-:W-:Y:S01]  /*16580*/  ISETP.GE.AND P0, PT, R0, UR4, PT ;  /* 0x0000000400007c0c */ /* 0x000fe2000bf06270 */
[----:B------:R-:W-:Y:S01]  /*16590*/  ULDC UR4, c[0x0][0x228] ;  /* 0x00008a0000047ab9 */ /* 0x000fe20000000800 */
[----:B--2---:R-:W-:Y:S01]  /*165a0*/  IMAD.WIDE R100, R251, 0x2, R248 ;  /* 0x00000002fb647825 */ /* 0x004fe200078e02f8 */
[----:B------:R0:W-:Y:S01]  /*165b0*/  @P2 STG.E.U16 desc[UR14][R240.64], R242 ;  /* 0x000000f2f0002986 */ /* 0x0001e2000c10150e */
[----:B------:R-:W-:Y:S01]  /*165c0*/  ISETP.LT.AND P2, PT, R9, UR4, !P0 ;  /* 0x0000000409007c0c */ /* 0x000fe2000c741270 */
[----:B------:R-:W-:Y:S01]  /*165d0*/  ULDC UR4, c[0x0][0x248] ;  /* 0x0000920000047ab9 */ /* 0x000fe20000000800 */
[----:B------:R-:W-:-:S02]  /*165e0*/  VIADD R0, R8, 0x16 ;  /* 0x0000001608007836 */ /* 0x000fc40000000000 */
[----:B------:R-:W-:Y:S01]  /*165f0*/  VIADD R251, R251, UR4 ;  /* 0x00000004fbfb7c36 */ /* 0x000fe20008000000 */
[----:B------:R-:W-:Y:S01]  /*16600*/  ULDC UR4, c[0x0][0x228] ;  /* 0x00008a0000047ab9 */ /* 0x000fe20000000800 */
[----:B0-----:R-:W-:-:S05]  /*16610*/  PRMT R241, R242, 0x7632, R241 ;  /* 0x00007632f2f17816 */ /* 0x001fca00000000f1 */
[----:B------:R0:W-:Y:S01]  /*16620*/  @P1 STG.E.U16 desc[UR14][R100.64], R241 ;  /* 0x000000f164001986 */ /* 0x0001e2000c10150e */
[----:B------:R-:W-:Y:S01]  /*16630*/  ISETP.LT.AND P1, PT, R10, UR4, !P0 ;  /* 0x000000040a007c0c */ /* 0x000fe2000c721270 */
[----:B------:R-:W-:Y:S02]  /*16640*/  ULDC UR4, c[0x0][0x22c] ;  /* 0x00008b0000047ab9 */ /* 0x000fe40000000800 */
[----:B------:R-:W-:Y:S01]  /*16650*/  ISETP.GE.AND P0, PT, R0, UR4, PT ;  /* 0x0000000400007c0c */ /* 0x000fe2000bf06270 */
[----:B------:R-:W-:Y:S01]  /*16660*/  ULDC UR4, c[0x0][0x228] ;  /* 0x00008a0000047ab9 */ /* 0x000fe20000000800 */
[----:B------:R-:W-:Y:S02]  /*16670*/  VIADD R0, R8, 0x18 ;  /* 0x0000001808007836 */ /* 0x000fe40000000000 */
[----:B0-----:R-:W-:Y:S01]  /*16680*/  IMAD.WIDE R240, R251, 0x2, R2 ;  /* 0x00000002fbf07825 */ /* 0x001fe200078e0202 */
[----:B------:R-:W-:Y:S02]  /*16690*/  PRMT R101, R102, 0x7632, R101 ;  /* 0x0000763266657816 */ /* 0x000fe40000000065 */
[----:B------:R-:W-:Y:S01]  /*166a0*/  ISETP.LT.AND P6, PT, R9, UR4, !P0 ;  /* 0x0000000409007c0c */ /* 0x000fe2000c7c1270 */
[----:B------:R-:W-:Y:S01]  /*166b0*/  ULDC UR4, c[0x0][0x248] ;  /* 0x0000920000047ab9 */ /* 0x000fe20000000800 */
[----:B------:R0:W-:Y:S01]  /*166c0*/  @P2 STG.E.U16 desc[UR14][R240.64], R102 ;  /* 0x00000066f0002986 */ /* 0x0001e2000c10150e */
[----:B------:R-:W-:Y:S01]  /*166d0*/  IMAD.WIDE R244, R251, 0x2, R248 ;  /* 0x00000002fbf47825 */ /* 0x000fe200078e02f8 */
[----:B------:R-:W-:Y:S01]  /*166e0*/  ISETP.GE.AND P4, PT, R0, UR6, PT ;  /* 0x0000000600007c0c */ /* 0x000fe2000bf86270 */
[----:B------:R-:W-:-:S02]  /*166f0*/  ULDC UR6, c[0x0][0x22c] ;  /* 0x00008b0000067ab9 */ /* 0x000fc40000000800 */
[----:B------:R-:W-:Y:S01]  /*16700*/  VIADD R251, R251, UR4 ;  /* 0x00000004fbfb7c36 */ /* 0x000fe20008000000 */
[----:B------:R-:W-:Y:S01]  /*16710*/  ULDC UR4, c[0x0][0x22c] ;  /* 0x00008b0000047ab9 */ /* 0x000fe20000000800 */
[C---:B------:R-:W-:Y:S02]  /*16720*/  VIADD R0, R8.reuse, 0x19 ;  /* 0x0000001908007836 */ /* 0x040fe40000000000 */
[----:B0-----:R-:W-:Y:S01]  /*16730*/  VIADD R102, R8, 0x17 ;  /* 0x0000001708667836 */ /* 0x001fe20000000000 */
[----:B------:R0:W-:Y:S01]  /*16740*/  @P1 STG.E.U16 desc[UR14][R244.64], R101 ;  /* 0x00000065f4001986 */ /* 0x0001e2000c10150e */
[----:B------:R-:W-:Y:S01]  /*16750*/  ISETP.LT.AND P2, PT, R10, UR8, !P0 ;  /* 0x000000080a007c0c */ /* 0x000fe2000c741270 */
[----:B------:R-:W-:Y:S02]  /*16760*/  IMAD.WIDE R240, R251, 0x2, R248 ;  /* 0x00000002fbf07825 */ /* 0x000fe400078e02f8 */
[----:B------:R-:W-:Y:S01]  /*16770*/  ISETP.GE.AND P5, PT, R102, UR4, PT ;  /* 0x0000000466007c0c */ /* 0x000fe2000bfa6270 */
[----:B------:R-:W-:Y:S01]  /*16780*/  ULDC UR4, c[0x0][0x228] ;  /* 0x00008a0000047ab9 */ /* 0x000fe20000000800 */
[----:B------:R-:W-:Y:S01]  /*16790*/  ISETP.GE.AND P1, PT, R0, UR6, PT ;  /* 0x0000000600007c0c */ /* 0x000fe2000bf26270 */
[----:B------:R-:W-:Y:S01]  /*167a0*/  ULDC UR6, c[0x0][0x228] ;  /* 0x00008a0000067ab9 */ /* 0x000fe20000000800 */
[----:B------:R-:W-:Y:S01]  /*167b0*/  ISETP.LT.AND P0, PT, R9, UR4, !P5 ;  /* 0x0000000409007c0c */ /* 0x000fe2000ef01270 */
[----:B------:R-:W-:Y:S01]  /*167c0*/  ULDC UR4, c[0x0][0x248] ;  /* 0x0000920000047ab9 */ /* 0x000fe20000000800 */
[----:B------:R-:W-:Y:S01]  /*167d0*/  ULDC UR8, c[0x0][0x228] ;  /* 0x00008a0000087ab9 */ /* 0x000fe20000000800 */
[----:B0-----:R-:W-:Y:S01]  /*167e0*/  IMAD.WIDE R100, R251, 0x2, R2 ;  /* 0x00000002fb647825 */ /* 0x001fe200078e0202 */
[----:B------:R-:W-:Y:S01]  /*167f0*/  ISETP.LT.AND P5, PT, R10, UR6, !P5 ;  /* 0x000000060a007c0c */ /* 0x000fe2000efa1270 */
[----:B------:R-:W-:-:S02]  /*16800*/  ULDC UR6, c[0x0][0x22c] ;  /* 0x00008b0000067ab9 */ /* 0x000fc40000000800 */
[----:B------:R-:W-:Y:S01]  /*16810*/  VIADD R251, R251, UR4 ;  /* 0x00000004fbfb7c36 */ /* 0x000fe20008000000 */
[----:B------:R0:W-:Y:S01]  /*16820*/  @P6 STG.E.U16 desc[UR14][R100.64], R243 ;  /* 0x000000f364006986 */ /* 0x0001e2000c10150e */
[----:B------:R-:W-:Y:S01]  /*16830*/  ISETP.LT.AND P6, PT, R9, UR8, !P4 ;  /* 0x0000000809007c0c */ /* 0x000fe2000e7c1270 */
[----:B------:R-:W-:Y:S01]  /*16840*/  ULDC UR4, c[0x0][0x248] ;  /* 0x0000920000047ab9 */ /* 0x000fe20000000800 */
[----:B------:R-:W-:Y:S01]  /*16850*/  PRMT R102, R243, 0x7632, R102 ;  /* 0x00007632f3667816 */ /* 0x000fe20000000066 */
[----:B------:R-:W-:Y:S01]  /*16860*/  VIADD R245, R251, UR4 ;  /* 0x00000004fbf57c36 */ /* 0x000fe20008000000 */
[----:B------:R-:W-:Y:S01]  /*16870*/  PRMT R244, R103, 0x7632, R244 ;  /* 0x0000763267f47816 */ /* 0x000fe200000000f4 */
[----:B------:R-:W-:Y:S01]  /*16880*/  VIADD R0, R8, 0x1b ;  /* 0x0000001b08007836 */ /* 0x000fe20000000000 */
[----:B------:R-:W-:Y:S01]  /*16890*/  ULDC UR8, c[0x0][0x228] ;  /* 0x00008a0000087ab9 */ /* 0x000fe20000000800 */
[----:B------:R2:W-:Y:S01]  /*168a0*/  @P2 STG.E.U16 desc[UR14][R240.64], R102 ;  /* 0x00000066f0002986 */ /* 0x0005e2000c10150e */
[----:B------:R-:W-:Y:S01]  /*168b0*/  ULDC UR4, c[0x0][0x22c] ;  /* 0x00008b0000047ab9 */ /* 0x000fe20000000800 */
[----:B0-----:R-:W-:-:S04]  /*168c0*/  IMAD.WIDE R242, R251, 0x2, R2 ;  /* 0x00000002fbf27825 */ /* 0x001fc800078e0202 */
[----:B------:R-:W-:Y:S01]  /*168d0*/  IMAD.WIDE R100, R251, 0x2, R248 ;  /* 0x00000002fb647825 */ /* 0x000fe200078e02f8 */
[----:B------:R0:W-:Y:S01]  /*168e0*/  @P0 STG.E.U16 desc[UR14][R242.64], R103 ;  /* 0x00000067f2000986 */ /* 0x0001e2000c10150e */
[----:B------:R-:W-:Y:S01]  /*168f0*/  ISETP.GE.AND P0, PT, R0, UR6, PT ;  /* 0x0000000600007c0c */ /* 0x000fe2000bf06270 */
[----:B------:R-:W-:Y:S01]  /*16900*/  ULDC UR6, c[0x0][0x228] ;  /* 0x00008a0000067ab9 */ /* 0x000fe20000000800 */
[----:B--2---:R-:W-:Y:S01]  /*16910*/  IMAD.WIDE R240, R245, 0x2, R2 ;  /* 0x00000002f5f07825 */ /* 0x004fe200078e0202 */
[----:B------:R2:W-:Y:S01]  /*16920*/  @P5 STG.E.U16 desc[UR14][R100.64], R244 ;  /* 0x000000f464005986 */ /* 0x0005e2000c10150e */
[----:B------:R-:W-:Y:S01]  /*16930*/  ISETP.LT.AND P4, PT, R10, UR6, !P4 ;  /* 0x000000060a007c0c */ /* 0x000fe2000e781270 */
[----:B------:R-:W-:Y:S01]  /*16940*/  ULDC UR6, c[0x0][0x22c] ;  /* 0x00008b0000067ab9 */ /* 0x000fe20000000800 */
[C---:B------:R-:W-:Y:S01]  /*16950*/  VIADD R102, R8.reuse, 0x1a ;  /* 0x0000001a08667836 */ /* 0x040fe20000000000 */
[----:B------:R3:W-:Y:S01]  /*16960*/  @P6 STG.E.U16 desc[UR14][R240.64], R92 ;  /* 0x0000005cf0006986 */ /* 0x0007e2000c10150e */
[----:B------:R-:W-:Y:S01]  /*16970*/  ISETP.LT.AND P6, PT, R9, UR8, !P1 ;  /* 0x0000000809007c0c */ /* 0x000fe2000cfc1270 */
[----:B------:R-:W-:-:S02]  /*16980*/  VIADD R0, R8, 0x1c ;  /* 0x0000001c08007836 */ /* 0x000fc40000000000 */
[----:B------:R-:W-:Y:S01]  /*16990*/  ISETP.GE.AND P2, PT, R102, UR4, PT ;  /* 0x0000000466007c0c */ /* 0x000fe2000bf46270 */
[----:B------:R-:W-:Y:S01]  /*169a0*/  ULDC UR4, c[0x0][0x248] ;  /* 0x0000920000047ab9 */ /* 0x000fe20000000800 */
[----:B0-----:R-:W-:Y:S01]  /*169b0*/  PRMT R242, R92, 0x7632, R242 ;  /* 0x000076325cf27816 */ /* 0x001fe200000000f2 */
[C---:B------:R-:W-:Y:S01]  /*169c0*/  VIADD R243, R245.reuse, UR4 ;  /* 0x00000004f5f37c36 */ /* 0x040fe20008000000 */
[----:B------:R-:W-:Y:S01]  /*169d0*/  ISETP.LT.AND P1, PT, R10, UR10, !P1 ;  /* 0x0000000a0a007c0c */ /* 0x000fe2000cf21270 */
[----:B------:R-:W-:Y:S01]  /*169e0*/  IMAD.WIDE R102, R245, 0x2, R248 ;  /* 0x00000002f5667825 */ /* 0x000fe200078e02f8 */
[----:B------:R-:W-:Y:S01]  /*169f0*/  ULDC UR4, c[0x0][0x22c] ;  /* 0x00008b0000047ab9 */ /* 0x000fe20000000800 */
[----:B------:R-:W-:Y:S02]  /*16a00*/  ULDC UR8, c[0x0][0x228] ;  /* 0x00008a0000087ab9 */ /* 0x000fe40000000800 */
[----:B--2---:R-:W-:Y:S01]  /*16a10*/  IMAD.WIDE R100, R243, 0x2, R2 ;  /* 0x00000002f3647825 */ /* 0x004fe200078e0202 */
[----:B------:R-:W-:Y:S01]  /*16a20*/  ISETP.GE.AND P5, PT, R0, UR4, PT ;  /* 0x0000000400007c0c */ /* 0x000fe2000bfa6270 */
[----:B------:R0:W-:Y:S01]  /*16a30*/  @P4 STG.E.U16 desc[UR14][R102.64], R242 ;  /* 0x000000f266004986 */ /* 0x0001e2000c10150e */
[----:B------:R-:W-:Y:S01]  /*16a40*/  ULDC UR10, c[0x0][0x228] ;  /* 0x00008a00000a7ab9 */ /* 0x000fe20000000800 */
[----:B------:R-:W-:Y:S01]  /*16a50*/  ULDC UR4, c[0x0][0x248] ;  /* 0x0000920000047ab9 */ /* 0x000fe20000000800 */
[----:B------:R-:W-:Y:S01]  /*16a60*/  ISETP.LT.AND P4, PT, R9, UR8, !P2 ;  /* 0x0000000809007c0c */ /* 0x000fe2000d781270 */
[----:B------:R2:W-:Y:S01]  /*16a70*/  @P6 STG.E.U16 desc[UR14][R100.64], R96 ;  /* 0x0000006064006986 */ /* 0x0005e2000c10150e */
[----:B------:R-:W-:Y:S01]  /*16a80*/  ISETP.LT.AND P2, PT, R10, UR10, !P2 ;  /* 0x0000000a0a007c0c */ /* 0x000fe2000d741270 */
[----:B---3--:R-:W-:Y:S01]  /*16a90*/  IMAD.WIDE R240, R243, 0x2, R248 ;  /* 0x00000002f3f07825 */ /* 0x008fe200078e02f8 */
[----:B------:R-:W-:Y:S01]  /*16aa0*/  ISETP.LT.AND P6, PT, R9, UR12, !P0 ;  /* 0x0000000c09007c0c */ /* 0x000fe2000c7c1270 */
[----:B------:R-:W-:Y:S01]  /*16ab0*/  ULDC UR8, c[0x0][0x228] ;  /* 0x00008a0000087ab9 */ /* 0x000fe20000000800 */
[----:B------:R-:W-:Y:S01]  /*16ac0*/  PRMT R92, R96, 0x7632, R92 ;  /* 0x00007632605c7816 */ /* 0x000fe2000000005c */
[----:B------:R-:W-:Y:S01]  /*16ad0*/  VIADD R0, R8, 0x1d ;  /* 0x0000001d08007836 */ /* 0x000fe20000000000 */
[----:B------:R-:W-:Y:S01]  /*16ae0*/  ULDC UR10, c[0x0][0x228] ;  /* 0x00008a00000a7ab9 */ /* 0x000fe20000000800 */
[----:B0-----:R-:W-:Y:S01]  /*16af0*/  VIADD R103, R243, UR4 ;  /* 0x00000004f3677c36 */ /* 0x001fe20008000000 */
[----:B------:R-:W-:Y:S01]  /*16b00*/  ULDC UR4, c[0x0][0x248] ;  /* 0x0000920000047ab9 */ /* 0x000fe20000000800 */
[----:B------:R0:W-:Y:S01]  /*16b10*/  @P1 STG.E.U16 desc[UR14][R240.64], R92 ;  /* 0x0000005cf0001986 */ /* 0x0001e2000c10150e */
[----:B------:R-:W-:Y:S01]  /*16b20*/  ULDC UR12, c[0x0][0x228] ;  /* 0x00008a00000c7ab9 */ /* 0x000fe20000000800 */
[----:B------:R-:W-:-:S02]  /*16b30*/  VIADD R243, R103, UR4 ;  /* 0x0000000467f37c36 */ /* 0x000fc40008000000 */
[C---:B--2---:R-:W-:Y:S01]  /*16b40*/  IMAD.WIDE R100, R103.reuse, 0x2, R2 ;  /* 0x0000000267647825 */ /* 0x044fe200078e0202 */
[----:B------:R-:W-:Y:S01]  /*16b50*/  ISETP.GE.AND P1, PT, R0, UR6, PT ;  /* 0x0000000600007c0c */ /* 0x000fe2000bf26270 */
[----:B------:R-:W-:Y:S01]  /*16b60*/  ULDC UR4, c[0x0][0x22c] ;  /* 0x00008b0000047ab9 */ /* 0x000fe20000000800 */
[----:B------:R-:W-:Y:S01]  /*16b70*/  ISETP.LT.AND P0, PT, R10, UR8, !P0 ;  /* 0x000000080a007c0c */ /* 0x000fe2000c701270 */
[----:B------:R-:W-:Y:S01]  /*16b80*/  IMAD.WIDE R102, R103, 0x2, R248 ;  /* 0x0000000267667825 */ /* 0x000fe200078e02f8 */
[----:B0-----:R-:W-:-:S03]  /*16b90*/  PRMT R92, R93, 0x7632, R92 ;  /* 0x000076325d5c7816 */ /* 0x001fc6000000005c */
[----:B------:R-:W-:Y:S01]  /*16ba0*/  IMAD.WIDE R240, R243, 0x2, R2 ;  /* 0x00000002f3f07825 */ /* 0x000fe200078e0202 */
[----:B------:R-:W-:Y:S01]  /*16bb0*/  @P4 STG.E.U16 desc[UR14][R100.64], R93 ;  /* 0x0000005d64004986 */ /* 0x000fe2000c10150e */
[----:B------:R-:W-:Y:S01]  /*16bc0*/  ULDC UR6, c[0x0][0x22c] ;  /* 0x00008b0000067ab9 */ /* 0x000fe20000000800 */
[----:B------:R-:W-:Y:S01]  /*16bd0*/  ULDC UR8, c[0x0][0x228] ;  /* 0x00008a0000087ab9 */ /* 0x000fe20000000800 */
[----:B------:R-:W-:Y:S01]  /*16be0*/  VIADD R0, R8, 0x1e ;  /* 0x0000001e08007836 */ /* 0x000fe20000000000 */
[----:B------:R0:W-:Y:S04]  /*16bf0*/  @P2 STG.E.U16 desc[UR14][R102.64], R92 ;  /* 0x0000005c66002986 */ /* 0x0001e8000c10150e */
[----:B------:R2:W-:Y:S01]  /*16c00*/  @P6 STG.E.U16 desc[UR14][R240.64], R97 ;  /* 0x00000061f0006986 */ /* 0x0005e2000c10150e */
[----:B------:R-:W-:Y:S01]  /*16c10*/  ISETP.GE.AND P4, PT, R0, UR4, PT ;  /* 0x0000000400007c0c */ /* 0x000fe2000bf86270 */
[----:B------:R-:W-:Y:S01]  /*16c20*/  VIADD R0, R8, 0x1f ;  /* 0x0000001f08007836 */ /* 0x000fe20000000000 */
[----:B------:R-:W-:Y:S01]  /*16c30*/  ISETP.LT.AND P6, PT, R9, UR10, !P5 ;  /* 0x0000000a09007c0c */ /* 0x000fe2000efc1270 */
[----:B------:R-:W-:Y:S01]  /*16c40*/  ULDC UR4, c[0x0][0x248] ;  /* 0x0000920000047ab9 */ /* 0x000fe20000000800 */
[----:B------:R-:W-:Y:S01]  /*16c50*/  ISETP.LT.AND P5, PT, R10, UR12, !P5 ;  /* 0x0000000c0a007c0c */ /* 0x000fe2000efa1270 */
[----:B------:R-:W-:Y:S01]  /*16c60*/  ULDC UR10, c[0x0][0x228] ;  /* 0x00008a00000a7ab9 */ /* 0x000fe20000000800 */
[----:B------:R-:W-:Y:S01]  /*16c70*/  ISETP.GE.AND P2, PT, R0, UR6, PT ;  /* 0x0000000600007c0c */ /* 0x000fe2000bf46270 */
[----:B0-----:R-:W-:Y:S01]  /*16c80*/  VIADD R103, R243, UR4 ;  /* 0x00000004f3677c36 */ /* 0x001fe20008000000 */
[----:B------:R-:W-:Y:S01]  /*16c90*/  PRMT R0, R97, 0x7632, R0 ;  /* 0x0000763261007816 */ /* 0x000fe20000000000 */
[----:B------:R-:W-:Y:S01]  /*16ca0*/  IMAD.WIDE R92, R243, 0x2, R248 ;  /* 0x00000002f35c7825 */ /* 0x000fe200078e02f8 */
[----:B------:R-:W-:Y:S01]  /*16cb0*/  PRMT R102, R94, 0x7632, R102 ;  /* 0x000076325e667816 */ /* 0x000fe20000000066 */
[----:B------:R-:W-:Y:S01]  /*16cc0*/  ULDC UR4, c[0x0][0x22c] ;  /* 0x00008b0000047ab9 */ /* 0x000fe20000000800 */
[----:B------:R-:W-:Y:S01]  /*16cd0*/  ULDC UR12, c[0x0][0x228] ;  /* 0x00008a00000c7ab9 */ /* 0x000fe20000000800 */
[----:B--2---:R-:W-:Y:S01]  /*16ce0*/  IMAD.WIDE R96, R103, 0x2, R2 ;  /* 0x0000000267607825 */ /* 0x004fe200078e0202 */
[----:B------:R0:W-:Y:S01]  /*16cf0*/  @P0 STG.E.U16 desc[UR14][R92.64], R0 ;  /* 0x000000005c000986 */ /* 0x0001e2000c10150e */
[----:B------:R-:W-:-:S02]  /*16d00*/  ULDC UR6, c[0x0][0x248] ;  /* 0x0000920000067ab9 */ /* 0x000fc40000000800 */
[----:B------:R-:W-:Y:S02]  /*16d10*/  VIADD R240, R8, 0x20 ;  /* 0x0000002008f07836 */ /* 0x000fe40000000000 */
[----:B------:R-:W-:Y:S01]  /*16d20*/  IMAD.WIDE R100, R103, 0x2, R248 ;  /* 0x0000000267647825 */ /* 0x000fe200078e02f8 */
[----:B------:R2:W-:Y:S02]  /*16d30*/  @P6 STG.E.U16 desc[UR14][R96.64], R94 ;  /* 0x0000005e60006986 */ /* 0x0005e4000c10150e */
[----:B------:R-:W-:Y:S01]  /*16d40*/  ISETP.GE.AND P0, PT, R240, UR4, PT ;  /* 0x00000004f0007c0c */ /* 0x000fe2000bf06270 */
[----:B------:R-:W-:Y:S01]  /*16d50*/  ULDC UR4, c[0x0][0x248] ;  /* 0x0000920000047ab9 */ /* 0x000fe20000000800 */
[----:B------:R3:W-:Y:S01]  /*16d60*/  @P5 STG.E.U16 desc[UR14][R100.64], R102 ;  /* 0x0000006664005986 */ /* 0x0007e2000c10150e */
[----:B------:R-:W-:Y:S01]  /*16d70*/  ISETP.LT.AND P5, PT, R9, UR8, !P1 ;  /* 0x0000000809007c0c */ /* 0x000fe2000cfa1270 */
[----:B------:R-:W-:Y:S01]  /*16d80*/  VIADD R103, R103, UR4 ;  /* 0x0000000467677c36 */ /* 0x000fe20008000000 */
[----:B------:R-:W-:Y:S01]  /*16d90*/  ISETP.LT.AND P1, PT, R10, UR10, !P1 ;  /* 0x0000000a0a007c0c */ /* 0x000fe2000cf21270 */
[----:B0-----:R-:W-:Y:S01]  /*16da0*/  VIADD R0, R8, 0x21 ;  /* 0x0000002108007836 */ /* 0x001fe20000000000 */
[----:B------:R-:W-:Y:S01]  /*16db0*/  ISETP.LT.AND P6, PT, R9, UR12, !P4 ;  /* 0x0000000c09007c0c */ /* 0x000fe2000e7c1270 */
[C---:B------:R-:W-:Y:S01]  /*16dc0*/  VIADD R241, R103.reuse, UR6 ;  /* 0x0000000667f17c36 */ /* 0x040fe20008000000 */
[----:B------:R-:W-:Y:S01]  /*16dd0*/  ISETP.LT.AND P4, PT, R10, UR16, !P4 ;  /* 0x000000100a007c0c */ /* 0x000fe2000e781270 */
[----:B------:R-:W-:Y:S01]  /*16de0*/  IMAD.WIDE R92, R103, 0x2, R2 ;  /* 0x00000002675c7825 */ /* 0x000fe200078e0202 */
[----:B--2---:R-:W-:Y:S01]  /*16df0*/  PRMT R94, R98, 0x7632, R94 ;  /* 0x00007632625e7816 */ /* 0x004fe2000000005e */
[----:B------:R-:W-:Y:S01]  /*16e00*/  ULDC UR4, c[0x0][0x22c] ;  /* 0x00008b0000047ab9 */ /* 0x000fe20000000800 */
[----:B------:R-:W-:Y:S01]  /*16e10*/  PRMT R240, R95, 0x7632, R240 ;  /* 0x000076325ff07816 */ /* 0x000fe200000000f0 */
[----:B------:R-:W-:Y:S01]  /*16e20*/  IMAD.WIDE R96, R103, 0x2, R248 ;  /* 0x0000000267607825 */ /* 0x000fe200078e02f8 */
[----:B------:R-:W-:Y:S01]  /*16e30*/  ULDC UR8, c[0x0][0x228] ;  /* 0x00008a0000087ab9 */ /* 0x000fe20000000800 */
[----:B------:R-:W-:Y:S01]  /*16e40*/  ULDC UR10, c[0x0][0x228] ;  /* 0x00008a00000a7ab9 */ /* 0x000fe20000000800 */
[----:B------:R-:W-:Y:S01]  /*16e50*/  ULDC UR12, c[0x0][0x228] ;  /* 0x00008a00000c7ab9 */ /* 0x000fe20000000800 */
[C---:B---3--:R-:W-:Y:S01]  /*16e60*/  IMAD.WIDE R100, R241.reuse, 0x2, R2 ;  /* 0x00000002f1647825 */ /* 0x048fe200078e0202 */
[----:B------:R0:W-:Y:S01]  /*16e70*/  @P5 STG.E.U16 desc[UR14][R92.64], R98 ;  /* 0x000000625c005986 */ /* 0x0001e2000c10150e */
[----:B------:R-:W-:Y:S01]  /*16e80*/  ULDC UR6, c[0x0][0x22c] ;  /* 0x00008b0000067ab9 */ /* 0x000fe20000000800 */
[----:B------:R-:W-:Y:S01]  /*16e90*/  ULDC UR16, c[0x0][0x228] ;  /* 0x00008a0000107ab9 */ /* 0x000fe20000000800 */
[----:B------:R-:W-:Y:S01]  /*16ea0*/  IMAD.WIDE R102, R241, 0x2, R248 ;  /* 0x00000002f1667825 */ /* 0x000fe200078e02f8 */
[----:B------:R-:W-:Y:S01]  /*16eb0*/  @P1 STG.E.U16 desc[UR14][R96.64], R94 ;  /* 0x0000005e60001986 */ /* 0x000fe2000c10150e */
[----:B------:R-:W-:Y:S01]  /*16ec0*/  ISETP.GE.AND P5, PT, R0, UR4, PT ;  /* 0x0000000400007c0c */ /* 0x000fe2000bfa6270 */
[----:B------:R-:W-:-:S02]  /*16ed0*/  ULDC UR4, c[0x0][0x248] ;  /* 0x0000920000047ab9 */ /* 0x000fc40000000800 */
[----:B------:R2:W-:Y:S01]  /*16ee0*/  @P6 STG.E.U16 desc[UR14][R100.64], R95 ;  /* 0x0000005f64006986 */ /* 0x0005e2000c10150e */
[----:B------:R-:W-:Y:S01]  /*16ef0*/  VIADD R241, R241, UR4 ;  /* 0x00000004f1f17c36 */ /* 0x000fe20008000000 */
[C---:B------:R-:W-:Y:S01]  /*16f00*/  ISETP.LT.AND P6, PT, R9.reuse, UR12, !P0 ;  /* 0x0000000c09007c0c */ /* 0x040fe2000c7c1270 */
[----:B------:R-:W-:Y:S01]  /*16f10*/  ULDC UR4, c[0x0][0x248] ;  /* 0x0000920000047ab9 */ /* 0x000fe20000000800 */
[----:B------:R-:W-:Y:S01]  /*16f20*/  @P4 STG.E.U16 desc[UR14][R102.64], R240 ;  /* 0x000000f066004986 */ /* 0x000fe2000c10150e */
[----:B------:R-:W-:Y:S01]  /*16f30*/  ISETP.LT.AND P4, PT, R9, UR8, !P2 ;  /* 0x0000000809007c0c */ /* 0x000fe2000d781270 */
[----:B------:R-:W-:Y:S01]  /*16f40*/  VIADD R0, R8, 0x22 ;  /* 0x0000002208007836 */ /* 0x000fe20000000000 */
[----:B------:R-:W-:Y:S01]  /*16f50*/  ISETP.LT.AND P2, PT, R10, UR10, !P2 ;  /* 0x0000000a0a007c0c */ /* 0x000fe2000d741270 */
[----:B0-----:R-:W-:Y:S01]  /*16f60*/  IMAD.WIDE R92, R241, 0x2, R2 ;  /* 0x00000002f15c7825 */ /* 0x001fe200078e0202 */
[----:B------:R-:W-:Y:S01]  /*16f70*/  PRMT R98, R99, 0x7632, R98 ;  /* 0x0000763263627816 */ /* 0x000fe20000000062 */
[----:B------:R-:W-:Y:S01]  /*16f80*/  ULDC UR8, c[0x0][0x228] ;  /* 0x00008a0000087ab9 */ /* 0x000fe20000000800 */
[----:B------:R-:W-:Y:S01]  /*16f90*/  ULDC UR12, c[0x0][0x228] ;  /* 0x00008a00000c7ab9 */ /* 0x000fe20000000800 */
[----:B--2---:R-:W-:-:S02]  /*16fa0*/  VIADD R101, R241, UR4 ;  /* 0x00000004f1657c36 */ /* 0x004fc40008000000 */
[----:B------:R-:W-:Y:S01]  /*16fb0*/  IMAD.WIDE R94, R241, 0x2, R248 ;  /* 0x00000002f15e7825 */ /* 0x000fe200078e02f8 */
[----:B------:R-:W-:Y:S01]  /*16fc0*/  ISETP.GE.AND P1, PT, R0, UR6, PT ;  /* 0x0000000600007c0c */ /* 0x000fe2000bf26270 */
[----:B------:R-:W-:Y:S01]  /*16fd0*/  ULDC UR10, c[0x0][0x228] ;  /* 0x00008a00000a7ab9 */ /* 0x000fe20000000800 */
[----:B------:R-:W-:Y:S01]  /*16fe0*/  ULDC UR4, c[0x0][0x22c] ;  /* 0x00008b0000047ab9 */ /* 0x000fe20000000800 */
[----:B------:R-:W-:Y:S01]  /*16ff0*/  IMAD.WIDE R96, R101, 0x2, R2 ;  /* 0x0000000265607825 */ /* 0x000fe200078e0202 */
[----:B------:R0:W-:Y:S01]  /*17000*/  @P4 STG.E.U16 desc[UR14][R92.64], R99 ;  /* 0x000000635c004986 */ /* 0x0001e2000c10150e */
[----:B------:R-:W-:Y:S01]  /*17010*/  ISETP.LT.AND P0, PT, R10, UR8, !P0 ;  /* 0x000000080a007c0c */ /* 0x000fe2000c701270 */
[----:B------:R-:W-:Y:S01]  /*17020*/  ULDC UR6, c[0x0][0x22c] ;  /* 0x00008b0000067ab9 */ /* 0x000fe20000000800 */
[----:B------:R-:W-:Y:S01]  /*17030*/  VIADD R0, R8, 0x23 ;  /* 0x0000002308007836 */ /* 0x000fe20000000000 */
[----:B------:R-:W-:Y:S01]  /*17040*/  @P2 STG.E.U16 desc[UR14][R94.64], R98 ;  /* 0x000000625e002986 */ /* 0x000fe2000c10150e */
[----:B------:R-:W-:-:S03]  /*17050*/  ULDC UR8, c[0x0][0x228] ;  /* 0x00008a0000087ab9 */ /* 0x000fc60000000800 */
[----:B------:R2:W-:Y:S01]  /*17060*/  @P6 STG.E.U16 desc[UR14][R96.64], R48 ;  /* 0x0000003060006986 */ /* 0x0005e2000c10150e */
[----:B------:R-:W-:Y:S01]  /*17070*/  ISETP.LT.AND P6, PT, R9, UR10, !P5 ;  /* 0x0000000a09007c0c */ /* 0x000fe2000efc1270 */
[----:B------:R-:W-:Y:S01]  /*17080*/  ULDC UR10, c[0x0][0x228] ;  /* 0x00008a00000a7ab9 */ /* 0x000fe20000000800 */
[----:B------:R-:W-:Y:S01]  /*17090*/  ISETP.GE.AND P4, PT, R0, UR4, PT ;  /* 0x0000000400007c0c */ /* 0x000fe2000bf86270 */
[----:B------:R-:W-:Y:S01]  /*170a0*/  ULDC UR4, c[0x0][0x248] ;  /* 0x0000920000047ab9 */ /* 0x000fe20000000800 */
[----:B------:R-:W-:Y:S01]  /*170b0*/  ISETP.LT.AND P5, PT, R10, UR12, !P5 ;  /* 0x0000000c0a007c0c */ /* 0x000fe2000efa1270 */
[----:B------:R-:W-:Y:S01]  /*170c0*/  VIADD R0, R8, 0x24 ;  /* 0x0000002408007836 */ /* 0x000fe20000000000 */
[----:B------:R-:W-:Y:S01]  /*170d0*/  ULDC UR12, c[0x0][0x228] ;  /* 0x00008a00000c7ab9 */ /* 0x000fe20000000800 */
[C---:B0-----:R-:W-:Y:S01]  /*170e0*/  VIADD R99, R101.reuse, UR4 ;  /* 0x0000000465637c36 */ /* 0x041fe20008000000 */
[----:B------:R-:W-:Y:S01]  /*170f0*/  ULDC UR4, c[0x0][0x22c] ;  /* 0x00008b0000047ab9 */ /* 0x000fe20000000800 */
[----:B------:R-:W-:Y:S01]  /*17100*/  IMAD.WIDE R92, R101, 0x2, R248 ;  /* 0x00000002655c7825 */ /* 0x000fe200078e02f8 */
[----:B------:R-:W-:Y:S01]  /*17110*/  ISETP.GE.AND P2, PT, R0, UR6, PT ;  /* 0x0000000600007c0c */ /* 0x000fe2000bf46270 */
[----:B------:R-:W-:Y:S01]  /*17120*/  ULDC UR6, c[0x0][0x248] ;  /* 0x0000920000067ab9 */ /* 0x000fe20000000800 */
[----:B--2---:R-:W-:Y:S01]  /*17130*/  PRMT R48, R48, 0x7632, R48 ;  /* 0x0000763230307816 */ /* 0x004fe20000000030 */
[----:B------:R-:W-:Y:S01]  /*17140*/  IMAD.WIDE R94, R99, 0x2, R2 ;  /* 0x00000002635e7825 */ /* 0x000fe200078e0202 */
[----:B------:R-:W-:-:S03]  /*17150*/  PRMT R0, R52, 0x7632, R0 ;  /* 0x0000763234007816 */ /* 0x000fc60000000000 */
[----:B------:R-:W-:Y:S02]  /*17160*/  VIADD R98, R8, 0x25 ;  /* 0x0000002508627836 */ /* 0x000fe40000000000 */
[C---:B------:R-:W-:Y:S01]  /*17170*/  IMAD.WIDE R96, R99.reuse, 0x2, R248 ;  /* 0x0000000263607825 */ /* 0x040fe200078e02f8 */
[----:B------:R0:W-:Y:S02]  /*17180*/  @P0 STG.E.U16 desc[UR14][R92.64], R48 ;  /* 0x000000305c000986 */ /* 0x0001e4000c10150e */
[----:B------:R-:W-:Y:S01]  /*17190*/  ISETP.GE.AND P0, PT, R98, UR4, PT ;  /* 0x0000000462007c0c */ /* 0x000fe2000bf06270 */
[----:B------:R-:W-:Y:S01]  /*171a0*/  ULDC UR4, c[0x0][0x248] ;  /* 0x0000920000047ab9 */ /* 0x000fe20000000800 */
[----:B------:R2:W-:Y:S01]  /*171b0*/  @P6 STG.E.U16 desc[UR14][R94.64], R52 ;  /* 0x000000345e006986 */ /* 0x0005e2000c10150e */
[----:B------:R-:W-:Y:S01]  /*171c0*/  VIADD R99, R99, UR4 ;  /* 0x0000000463637c36 */ /* 0x000fe20008000000 */
[C---:B------:R-:W-:Y:S01]  /*171d0*/  ISETP.LT.AND P6, PT, R9.reuse, UR12, !P4 ;  /* 0x0000000c09007c0c */ /* 0x040fe2000e7c1270 */
[----:B------:R-:W-:Y:S01]  /*171e0*/  ULDC UR4, c[0x0][0x22c] ;  /* 0x00008b0000047ab9 */ /* 0x000fe20000000800 */
[----:B------:R3:W-:Y:S01]  /*171f0*/  @P5 STG.E.U16 desc[UR14][R96.64], R0 ;  /* 0x0000000060005986 */ /* 0x0007e2000c10150e */
[----:B------:R-:W-:Y:S01]  /*17200*/  ISETP.LT.AND P5, PT, R9, UR8, !P1 ;  /* 0x0000000809007c0c */ /* 0x000fe2000cfa1270 */
[C---:B------:R-:W-:Y:S01]  /*17210*/  VIADD R101, R99.reuse, UR6 ;  /* 0x0000000663657c36 */ /* 0x040fe20008000000 */
[C---:B------:R-:W-:Y:S01]  /*17220*/  ISETP.LT.AND P1, PT, R10.reuse, UR10, !P1 ;  /* 0x0000000a0a007c0c */ /* 0x040fe2000cf21270 */
[----:B0-----:R-:W-:Y:S01]  /*17230*/  IMAD.WIDE R92, R99, 0x2, R2 ;  /* 0x00000002635c7825 */ /* 0x001fe200078e0202 */
[----:B------:R-:W-:Y:S01]  /*17240*/  ISETP.LT.AND P4, PT, R10, UR16, !P4 ;  /* 0x000000100a007c0c */ /* 0x000fe2000e781270 */
[----:B------:R-:W-:Y:S01]  /*17250*/  ULDC UR8, c[0x0][0x228] ;  /* 0x00008a0000087ab9 */ /* 0x000fe20000000800 */
[----:B------:R-:W-:Y:S01]  /*17260*/  PRMT R48, R49, 0x7632, R48 ;  /* 0x0000763231307816 */ /* 0x000fe20000000030 */
[----:B--2---:R-:W-:Y:S01]  /*17270*/  IMAD.WIDE R94, R99, 0x2, R248 ;  /* 0x00000002635e7825 */ /* 0x004fe200078e02f8 */
[----:B------:R-:W-:Y:S01]  /*17280*/  PRMT R52, R53, 0x7632, R52 ;  /* 0x0000763235347816 */ /* 0x000fe20000000034 */
[----:B------:R-:W-:Y:S01]  /*17290*/  ULDC UR10, c[0x0][0x228] ;  /* 0x00008a00000a7ab9 */ /* 0x000fe20000000800 */
[----:B------:R-:W-:Y:S01]  /*172a0*/  ULDC UR12, c[0x0][0x228] ;  /* 0x00008a00000c7ab9 */ /* 0x000fe20000000800 */
[----:B---3--:R-:W-:Y:S01]  /*172b0*/  IMAD.WIDE R96, R101, 0x2, R2 ;  /* 0x0000000265607825 */ /* 0x008fe200078e0202 */
[----:B------:R-:W-:Y:S01]  /*172c0*/  ULDC UR6, c[0x0][0x22c] ;  /* 0x00008b0000067ab9 */ /* 0x000fe20000000800 */
[----:B------:R-:W-:Y:S01]  /*172d0*/  @P5 STG.E.U16 desc[UR14][R92.64], R49 ;  /* 0x000000315c005986 */ /* 0x000fe2000c10150e */
[----:B------:R-:W-:Y:S01]  /*172e0*/  ULDC UR16, c[0x0][0x228] ;  /* 0x00008a0000107ab9 */ /* 0x000fe20000000800 */
[----:B------:R-:W-:-:S02]  /*172f0*/  VIADD R0, R8, 0x26 ;  /* 0x0000002608007836 */ /* 0x000fc40000000000 */
[C---:B------:R-:W-:Y:S01]  /*17300*/  IMAD.WIDE R98, R101.reuse, 0x2, R248 ;  /* 0x0000000265627825 */ /* 0x040fe200078e02f8 */
[----:B------:R0:W-:Y:S02]  /*17310*/  @P1 STG.E.U16 desc[UR14][R94.64], R48 ;  /* 0x000000305e001986 */ /* 0x0001e4000c10150e */
[----:B------:R-:W-:Y:S01]  /*17320*/  ISETP.GE.AND P5, PT, R0, UR4, PT ;  /* 0x0000000400007c0c */ /* 0x000fe2000bfa6270 */
[----:B------:R-:W-:Y:S01]  /*17330*/  ULDC UR4, c[0x0][0x248] ;  /* 0x0000920000047ab9 */ /* 0x000fe20000000800 */
[----:B------:R-:W-:Y:S01]  /*17340*/  @P6 STG.E.U16 desc[UR14][R96.64], R53 ;  /* 0x0000003560006986 */ /* 0x000fe2000c10150e */
[----:B------:R-:W-:Y:S01]  /*17350*/  VIADD R101, R101, UR4 ;  /* 0x0000000465657c36 */ /* 0x000fe20008000000 */
[C---:B------:R-:W-:Y:S01]  /*17360*/  ISETP.LT.AND P6, PT, R9.reuse, UR12, !P0 ;  /* 0x0000000c09007c0c */ /* 0x040fe2000c7c1270 */
[----:B------:R-:W-:Y:S01]  /*17370*/  ULDC UR4, c[0x0][0x248] ;  /* 0x0000920000047ab9 */ /* 0x000fe20000000800 */
[----:B------:R2:W-:Y:S01]  /*17380*/  @P4 STG.E.U16 desc[UR14][R98.64], R52 ;  /* 0x0000003462004986 */ /* 0x0005e2000c10150e */
[----:B------:R-:W-:Y:S01]  /*17390*/  ISETP.LT.AND P4, PT, R9, UR8, !P2 ;  /* 0x0000000809007c0c */ /* 0x000fe2000d781270 */
[----:B------:R-:W-:Y:S01]  /*173a0*/  VIADD R0, R8, 0x27 ;  /* 0x0000002708007836 */ /* 0x000fe20000000000 */
[----:B------:R-:W-:Y:S01]  /*173b0*/  ISETP.LT.AND P2, PT, R10, UR10, !P2 ;  /* 0x0000000a0a007c0c */ /* 0x000fe2000d741270 */
[C---:B0-----:R-:W-:Y:S01]  /*173c0*/  VIADD R95, R101.reuse, UR4 ;  /* 0x00000004655f7c36 */ /* 0x041fe20008000000 */
[----:B------:R-:W-:Y:S01]  /*173d0*/  PRMT R94, R50, 0x7632, R94 ;  /* 0x00007632325e7816 */ /* 0x000fe2000000005e */
[--C-:B------:R-:W-:Y:S01]  /*173e0*/  IMAD.WIDE R48, R101, 0x2, R2.reuse ;  /* 0x0000000265307825 */ /* 0x100fe200078e0202 */
[----:B------:R-:W-:Y:S01]  /*173f0*/  ISETP.GE.AND P1, PT, R0, UR6, PT ;  /* 0x0000000600007c0c */ /* 0x000fe2000bf26270 */
[----:B------:R-:W-:Y:S01]  /*17400*/  ULDC UR8, c[0x0][0x228] ;  /* 0x00008a0000087ab9 */ /* 0x000fe20000000800 */
[----:B------:R-:W-:Y:S01]  /*17410*/  ULDC UR10, c[0x0][0x228] ;  /* 0x00008a00000a7ab9 */ /* 0x000fe20000000800 */
[----:B------:R-:W-:Y:S01]  /*17420*/  IMAD.WIDE R92, R95, 0x2, R2 ;  /* 0x000000025f5c7825 */ /* 0x000fe200078e0202 */
[----:B------:R-:W-:Y:S01]  /*17430*/  ULDC UR4, c[0x0][0x22c] ;  /* 0x00008b0000047ab9 */ /* 0x000fe20000000800 */
[----:B------:R-:W-:-:S02]  /*17440*/  ULDC UR12, c[0x0][0x228] ;  /* 0x00008a00000c7ab9 */ /* 0x000fc40000000800 */
[--C-:B--2---:R-:W-:Y:S01]  /*17450*/  IMAD.WIDE R52, R101, 0x2, R248.reuse ;  /* 0x0000000265347825 */ /* 0x104fe200078e02f8 */
[----:B------:R0:W-:Y:S03]  /*17460*/  @P4 STG.E.U16 desc[UR14][R48.64], R50 ;  /* 0x0000003230004986 */ /* 0x0001e6000c10150e */
[----:B------:R-:W-:Y:S01]  /*17470*/  VIADD R0, R8, 0x28 ;  /* 0x0000002808007836 */ /* 0x000fe20000000000 */
[----:B------:R-:W-:Y:S01]  /*17480*/  @P2 STG.E.U16 desc[UR14][R52.64], R94 ;  /* 0x0000005e34002986 */ /* 0x000fe2000c10150e */
[----:B------:R-:W-:Y:S01]  /*17490*/  ISETP.LT.AND P0, PT, R10, UR8, !P0 ;  /* 0x000000080a007c0c */ /* 0x000fe2000c701270 */
[----:B------:R-:W-:Y:S01]  /*174a0*/  ULDC UR6, c[0x0][0x22c] ;  /* 0x00008b0000067ab9 */ /* 0x000fe20000000800 */
[----:B------:R-:W-:Y:S01]  /*174b0*/  ULDC UR8, c[0x0][0x228] ;  /* 0x00008a0000087ab9 */ /* 0x000fe20000000800 */
        /* <DEDUP_REMOVED lines=8> */
[C---:B------:R-:W-:Y:S01]  /*17540*/  VIADD R97, R95.reuse, UR4 ;  /* 0x000000045f617c36 */ /* 0x040fe20008000000 */
[----:B------:R-:W-:Y:S01]  /*17550*/  ULDC UR4, c[0x0][0x22c] ;  /* 0x00008b0000047ab9 */ /* 0x000fe20000000800 */
[----:B0-----:R-:W-:Y:S01]  /*17560*/  IMAD.WIDE R48, R95, 0x2, R248 ;  /* 0x000000025f307825 */ /* 0x001fe200078e02f8 */
        /* <DEDUP_REMOVED lines=26> */
[----:B------:R-:W-:Y:S01]  /*17710*/  IMAD.WIDE R52, R95, 0x2, R2 ;  /* 0x000000025f347825 */ /* 0x000fe200078e0202 */
[----:B------:R-:W-:Y:S01]  /*17720*/  ULDC UR6, c[0x0][0x22c] ;  /* 0x00008b0000067ab9 */ /* 0x000fe20000000800 */
[----:B------:R-:W-:Y:S01]  /*17730*/  @P5 STG.E.U16 desc[UR14][R48.64], R55 ;  /* 0x0000003730005986 */ /* 0x000fe2000c10150e */
[----:B------:R-:W-:Y:S01]  /*17740*/  ULDC UR16, c[0x0][0x228] ;  /* 0x00008a0000107ab9 */ /* 0x000fe20000000800 */
[----:B---3--:R-:W-:-:S02]  /*17750*/  VIADD R0, R8, 0x2b ;  /* 0x0000002b08007836 */ /* 0x008fc40000000000 */
[----:B------:R-:W-:Y:S01]  /*17760*/  IMAD.WIDE R92, R95, 0x2, R248 ;  /* 0x000000025f5c7825 */ /* 0x000fe200078e02f8 */
[----:B------:R0:W-:Y:S02]  /*17770*/  @P1 STG.E.U16 desc[UR14][R50.64], R54 ;  /* 0x0000003632001986 */ /* 0x0001e4000c10150e */
[----:B------:R-:W-:Y:S01]  /*17780*/  ISETP.GE.AND P5, PT, R0, UR4, PT ;  /* 0x0000000400007c0c */ /* 0x000fe2000bfa6270 */
[----:B------:R-:W-:Y:S01]  /*17790*/  ULDC UR4, c[0x0][0x248] ;  /* 0x0000920000047ab9 */ /* 0x000fe20000000800 */
[----:B------:R2:W-:Y:S01]  /*177a0*/  @P6 STG.E.U16 desc[UR14][R52.64], R44 ;  /* 0x0000002c34006986 */ /* 0x0005e2000c10150e */
[C---:B------:R-:W-:Y:S01]  /*177b0*/  ISETP.LT.AND P6, PT, R9.reuse, UR12, !P0 ;  /* 0x0000000c09007c0c */ /* 0x040fe2000c7c1270 */
[----:B------:R-:W-:Y:S01]  /*177c0*/  VIADD R0, R8, 0x2c ;  /* 0x0000002c08007836 */ /* 0x000fe20000000000 */
[----:B------:R-:W-:Y:S01]  /*177d0*/  ULDC UR12, c[0x0][0x228] ;  /* 0x00008a00000c7ab9 */ /* 0x000fe20000000800 */
[----:B------:R3:W-:Y:S01]  /*177e0*/  @P4 STG.E.U16 desc[UR14][R92.64], R94 ;  /* 0x0000005e5c004986 */ /* 0x0007e2000c10150e */
[----:B------:R-:W-:Y:S01]  /*177f0*/  ISETP.LT.AND P4, PT, R9, UR8, !P2 ;  /* 0x0000000809007c0c */ /* 0x000fe2000d781270 */
[----:B------:R-:W-:Y:S01]  /*17800*/  ULDC UR8, c[0x0][0x228] ;  /* 0x00008a0000087ab9 */ /* 0x000fe20000000800 */
[----:B------:R-:W-:Y:S01]  /*17810*/  ISETP.LT.AND P2, PT, R10, UR10, !P2 ;  /* 0x0000000a0a007c0c */ /* 0x000fe2000d741270 */
[----:B0-----:R-:W-:Y:S01]  /*17820*/  VIADD R51, R95, UR4 ;  /* 0x000000045f337c36 */ /* 0x001fe20008000000 */
[----:B------:R-:W-:Y:S01]  /*17830*/  ULDC UR4, c[0x0][0x248] ;  /* 0x0000920000047ab9 */ /* 0x000fe20000000800 */
[----:B------:R-:W-:Y:S01]  /*17840*/  ISETP.GE.AND P1, PT, R0, UR6, PT ;  /* 0x0000000600007c0c */ /* 0x000fe2000bf26270 */
[----:B------:R-:W-:Y:S01]  /*17850*/  ULDC UR10, c[0x0][0x228] ;  /* 0x00008a00000a7ab9 */ /* 0x000fe20000000800 */
[C---:B------:R-:W-:Y:S01]  /*17860*/  VIADD R55, R51.reuse, UR4 ;  /* 0x0000000433377c36 */ /* 0x040fe20008000000 */
[----:B--2---:R-:W-:Y:S01]  /*17870*/  PRMT R44, R40, 0x7632, R44 ;  /* 0x00007632282c7816 */ /* 0x004fe2000000002c */
[C---:B------:R-:W-:Y:S01]  /*17880*/  IMAD.WIDE R48, R51.reuse, 0x2, R2 ;  /* 0x0000000233307825 */ /* 0x040fe200078e0202 */
[----:B------:R-:W-:Y:S01]  /*17890*/  ULDC UR4, c[0x0][0x22c] ;  /* 0x00008b0000047ab9 */ /* 0x000fe20000000800 */
[----:B------:R-:W-:Y:S01]  /*178a0*/  ISETP.LT.AND P0, PT, R10, UR8, !P0 ;  /* 0x000000080a007c0c */ /* 0x000fe2000c701270 */
[----:B------:R-:W-:Y:S01]  /*178b0*/  ULDC UR6, c[0x0][0x22c] ;  /* 0x00008b0000067ab9 */ /* 0x000fe20000000800 */
[----:B------:R-:W-:Y:S01]  /*178c0*/  IMAD.WIDE R50, R51, 0x2, R248 ;  /* 0x0000000233327825 */ /* 0x000fe200078e02f8 */
[----:B------:R0:W-:Y:S01]  /*178d0*/  @P4 STG.E.U16 desc[UR14][R48.64], R40 ;  /* 0x0000002830004986 */ /* 0x0001e2000c10150e */
[----:B------:R-:W-:-:S02]  /*178e0*/  ULDC UR8, c[0x0][0x228] ;  /* 0x00008a0000087ab9 */ /* 0x000fc40000000800 */
[----:B------:R-:W-:Y:S02]  /*178f0*/  VIADD R0, R8, 0x2d ;  /* 0x0000002d08007836 */ /* 0x000fe40000000000 */
[----:B------:R-:W-:Y:S01]  /*17900*/  IMAD.WIDE R52, R55, 0x2, R2 ;  /* 0x0000000237347825 */ /* 0x000fe200078e0202 */
[----:B------:R-:W-:Y:S02]  /*17910*/  @P2 STG.E.U16 desc[UR14][R50.64], R44 ;  /* 0x0000002c32002986 */ /* 0x000fe4000c10150e */
[----:B------:R-:W-:Y:S01]  /*17920*/  ISETP.GE.AND P4, PT, R0, UR4, PT ;  /* 0x0000000400007c0c */ /* 0x000fe2000bf86270 */
[----:B------:R-:W-:Y:S01]  /*17930*/  VIADD R0, R8, 0x2e ;  /* 0x0000002e08007836 */ /* 0x000fe20000000000 */
[----:B------:R2:W-:Y:S01]  /*17940*/  @P6 STG.E.U16 desc[UR14][R52.64], R45 ;  /* 0x0000002d34006986 */ /* 0x0005e2000c10150e */
[----:B------:R-:W-:Y:S01]  /*17950*/  ISETP.LT.AND P6, PT, R9, UR10, !P5 ;  /* 0x0000000a09007c0c */ /* 0x000fe2000efc1270 */
[----:B------:R-:W-:Y:S01]  /*17960*/  ULDC UR4, c[0x0][0x248] ;  /* 0x0000920000047ab9 */ /* 0x000fe20000000800 */
[----:B------:R-:W-:Y:S01]  /*17970*/  ISETP.LT.AND P5, PT, R10, UR12, !P5 ;  /* 0x0000000c0a007c0c */ /* 0x000fe2000efa1270 */
[----:B---3--:R-:W-:Y:S01]  /*17980*/  VIADD R93, R55, UR4 ;  /* 0x00000004375d7c36 */ /* 0x008fe20008000000 */
[----:B------:R-:W-:Y:S01]  /*17990*/  ISETP.GE.AND P2, PT, R0, UR6, PT ;  /* 0x0000000600007c0c */ /* 0x000fe2000bf46270 */
[----:B------:R-:W-:Y:S01]  /*179a0*/  ULDC UR4, c[0x0][0x22c] ;  /* 0x00008b0000047ab9 */ /* 0x000fe20000000800 */
[----:B------:R-:W-:Y:S01]  /*179b0*/  PRMT R0, R45, 0x7632, R0 ;  /* 0x000076322d007816 */ /* 0x000fe20000000000 */
[----:B0-----:R-:W-:Y:S01]  /*179c0*/  IMAD.WIDE R48, R93, 0x2, R2 ;  /* 0x000000025d307825 */ /* 0x001fe200078e0202 */
[----:B------:R-:W-:Y:S01]  /*179d0*/  PRMT R40, R41, 0x7632, R40 ;  /* 0x0000763229287816 */ /* 0x000fe20000000028 */
[----:B------:R-:W-:Y:S01]  /*179e0*/  ULDC UR10, c[0x0][0x228] ;  /* 0x00008a00000a7ab9 */ /* 0x000fe20000000800 */
[----:B------:R-:W-:Y:S01]  /*179f0*/  ULDC UR12, c[0x0][0x228] ;  /* 0x00008a00000c7ab9 */ /* 0x000fe20000000800 */
[----:B--2---:R-:W-:Y:S01]  /*17a00*/  IMAD.WIDE R44, R55, 0x2, R248 ;  /* 0x00000002372c7825 */ /* 0x004fe200078e02f8 */
[----:B------:R-:W-:-:S03]  /*17a10*/  ULDC UR6, c[0x0][0x248] ;  /* 0x0000920000067ab9 */ /* 0x000fc60000000800 */
[----:B------:R-:W-:Y:S02]  /*17a20*/  VIADD R52, R8, 0x2f ;  /* 0x0000002f08347836 */ /* 0x000fe40000000000 */
[----:B------:R-:W-:Y:S01]  /*17a30*/  IMAD.WIDE R50, R93, 0x2, R248 ;  /* 0x000000025d327825 */ /* 0x000fe200078e02f8 */
[----:B------:R0:W-:Y:S02]  /*17a40*/  @P0 STG.E.U16 desc[UR14][R44.64], R0 ;  /* 0x000000002c000986 */ /* 0x0001e4000c10150e */
[----:B------:R-:W-:Y:S01]  /*17a50*/  ISETP.GE.AND P0, PT, R52, UR4, PT ;  /* 0x0000000434007c0c */ /* 0x000fe2000bf06270 */
[----:B------:R-:W-:Y:S01]  /*17a60*/  ULDC UR4, c[0x0][0x248] ;  /* 0x0000920000047ab9 */ /* 0x000fe20000000800 */
[----:B------:R-:W-:Y:S01]  /*17a70*/  @P6 STG.E.U16 desc[UR14][R48.64], R41 ;  /* 0x0000002930006986 */ /* 0x000fe2000c10150e */
[C---:B------:R-:W-:Y:S01]  /*17a80*/  ISETP.LT.AND P6, PT, R9.reuse, UR12, !P4 ;  /* 0x0000000c09007c0c */ /* 0x040fe2000e7c1270 */
[----:B------:R-:W-:Y:S02]  /*17a90*/  ULDC UR12, c[0x0][0x228] ;  /* 0x00008a00000c7ab9 */ /* 0x000fe40000000800 */
[----:B------:R2:W-:Y:S01]  /*17aa0*/  @P5 STG.E.U16 desc[UR14][R50.64], R40 ;  /* 0x0000002832005986 */ /* 0x0005e2000c10150e */
[----:B------:R-:W-:Y:S01]  /*17ab0*/  ISETP.LT.AND P5, PT, R9, UR8, !P1 ;  /* 0x0000000809007c0c */ /* 0x000fe2000cfa1270 */
[----:B------:R-:W-:Y:S01]  /*17ac0*/  ULDC UR8, c[0x0][0x228] ;  /* 0x00008a0000087ab9 */ /* 0x000fe20000000800 */
[C---:B------:R-:W-:Y:S01]  /*17ad0*/  ISETP.LT.AND P1, PT, R10.reuse, UR10, !P1 ;  /* 0x0000000a0a007c0c */ /* 0x040fe2000cf21270 */
[----:B0-----:R-:W-:Y:S01]  /*17ae0*/  VIADD R45, R93, UR4 ;  /* 0x000000045d2d7c36 */ /* 0x001fe20008000000 */
[----:B------:R-:W-:Y:S01]  /*17af0*/  ISETP.LT.AND P4, PT, R10, UR16, !P4 ;  /* 0x000000100a007c0c */ /* 0x000fe2000e781270 */
[----:B------:R-:W-:Y:S01]  /*17b00*/  VIADD R0, R8, 0x30 ;  /* 0x0000003008007836 */ /* 0x000fe20000000000 */
[----:B------:R-:W-:Y:S01]  /*17b10*/  PRMT R52, R46, 0x7632, R52 ;  /* 0x000076322e347816 */ /* 0x000fe20000000034 */
[C---:B------:R-:W-:Y:S01]  /*17b20*/  VIADD R53, R45.reuse, UR6 ;  /* 0x000000062d357c36 */ /* 0x040fe20008000000 */
[----:B------:R-:W-:Y:S01]  /*17b30*/  PRMT R54, R42, 0x7632, R54 ;  /* 0x000076322a367816 */ /* 0x000fe20000000036 */
[----:B------:R-:W-:Y:S01]  /*17b40*/  ULDC UR4, c[0x0][0x22c] ;  /* 0x00008b0000047ab9 */ /* 0x000fe20000000800 */
[----:B------:R-:W-:Y:S01]  /*17b50*/  ULDC UR10, c[0x0][0x228] ;  /* 0x00008a00000a7ab9 */ /* 0x000fe20000000800 */
[----:B--2---:R-:W-:Y:S01]  /*17b60*/  IMAD.WIDE R40, R45, 0x2, R2 ;  /* 0x000000022d287825 */ /* 0x004fe200078e0202 */
[----:B------:R-:W-:Y:S01]  /*17b70*/  ULDC UR6, c[0x0][0x22c] ;  /* 0x00008b0000067ab9 */ /* 0x000fe20000000800 */
[----:B------:R-:W-:-:S02]  /*17b80*/  ULDC UR16, c[0x0][0x228] ;  /* 0x00008a0000107ab9 */ /* 0x000fc40000000800 */
[----:B------:R-:W-:Y:S01]  /*17b90*/  IMAD.WIDE R44, R45, 0x2, R248 ;  /* 0x000000022d2c7825 */ /* 0x000fe200078e02f8 */
[----:B------:R-:W-:Y:S03]  /*17ba0*/  @P5 STG.E.U16 desc[UR14][R40.64], R46 ;  /* 0x0000002e28005986 */ /* 0x000fe6000c10150e */
[C---:B------:R-:W-:Y:S01]  /*17bb0*/  IMAD.WIDE R48, R53.reuse, 0x2, R2 ;  /* 0x0000000235307825 */ /* 0x040fe200078e0202 */
[----:B------:R0:W-:Y:S03]  /*17bc0*/  @P1 STG.E.U16 desc[UR14][R44.64], R52 ;  /* 0x000000342c001986 */ /* 0x0001e6000c10150e */
[----:B------:R-:W-:Y:S01]  /*17bd0*/  IMAD.WIDE R50, R53, 0x2, R248 ;  /* 0x0000000235327825 */ /* 0x000fe200078e02f8 */
[----:B------:R2:W-:Y:S01]  /*17be0*/  @P6 STG.E.U16 desc[UR14][R48.64], R42 ;  /* 0x0000002a30006986 */ /* 0x0005e2000c10150e */
[----:B------:R-:W-:Y:S01]  /*17bf0*/  ISETP.GE.AND P5, PT, R0, UR4, PT ;  /* 0x0000000400007c0c */ /* 0x000fe2000bfa6270 */
[----:B------:R-:W-:-:S02]  /*17c00*/  ULDC UR4, c[0x0][0x248] ;  /* 0x0000920000047ab9 */ /* 0x000fc40000000800 */
[----:B------:R3:W-:Y:S01]  /*17c10*/  @P4 STG.E.U16 desc[UR14][R50.64], R54 ;  /* 0x0000003632004986 */ /* 0x0007e2000c10150e */
[C---:B------:R-:W-:Y:S02]  /*17c20*/  ISETP.LT.AND P4, PT, R9.reuse, UR8, !P2 ;  /* 0x0000000809007c0c */ /* 0x040fe4000d781270 */
[----:B------:R-:W-:Y:S01]  /*17c30*/  ISETP.LT.AND P6, PT, R9, UR12, !P0 ;  /* 0x0000000c09007c0c */ /* 0x000fe2000c7c1270 */
[----:B0-----:R-:W-:Y:S01]  /*17c40*/  VIADD R45, R53, UR4 ;  /* 0x00000004352d7c36 */ /* 0x001fe20008000000 */
[----:B------:R-:W-:Y:S01]  /*17c50*/  ISETP.LT.AND P2, PT, R10, UR10, !P2 ;  /* 0x0000000a0a007c0c */ /* 0x000fe2000d741270 */
[----:B------:R-:W-:Y:S01]  /*17c60*/  ULDC UR4, c[0x0][0x248] ;  /* 0x0000920000047ab9 */ /* 0x000fe20000000800 */
[----:B------:R-:W-:Y:S01]  /*17c70*/  VIADD R0, R8, 0x31 ;  /* 0x0000003108007836 */ /* 0x000fe20000000000 */
[----:B--2---:R-:W-:Y:S01]  /*17c80*/  PRMT R42, R47, 0x7632, R42 ;  /* 0x000076322f2a7816 */ /* 0x004fe2000000002a */
[C---:B------:R-:W-:Y:S01]  /*17c90*/  IMAD.WIDE R40, R45.reuse, 0x2, R2 ;  /* 0x000000022d287825 */ /* 0x040fe200078e0202 */
[----:B------:R-:W-:Y:S01]  /*17ca0*/  ULDC UR8, c[0x0][0x228] ;  /* 0x00008a0000087ab9 */ /* 0x000fe20000000800 */
[----:B------:R-:W-:Y:S01]  /*17cb0*/  ULDC UR10, c[0x0][0x228] ;  /* 0x00008a00000a7ab9 */ /* 0x000fe20000000800 */
[----:B------:R-:W-:Y:S01]  /*17cc0*/  ULDC UR12, c[0x0][0x228] ;  /* 0x00008a00000c7ab9 */ /* 0x000fe20000000800 */
[C---:B---3--:R-:W-:Y:S01]  /*17cd0*/  VIADD R51, R45.reuse, UR4 ;  /* 0x000000042d337c36 */ /* 0x048fe20008000000 */
[----:B------:R-:W-:Y:S01]  /*17ce0*/  ISETP.GE.AND P1, PT, R0, UR6, PT ;  /* 0x0000000600007c0c */ /* 0x000fe2000bf26270 */
[----:B------:R-:W-:Y:S01]  /*17cf0*/  IMAD.WIDE R44, R45, 0x2, R248 ;  /* 0x000000022d2c7825 */ /* 0x000fe200078e02f8 */
[----:B------:R0:W-:Y:S01]  /*17d00*/  @P4 STG.E.U16 desc[UR14][R40.64], R47 ;  /* 0x0000002f28004986 */ /* 0x0001e2000c10150e */
[----:B------:R-:W-:Y:S01]  /*17d10*/  ULDC UR4, c[0x0][0x22c] ;  /* 0x00008b0000047ab9 */ /* 0x000fe20000000800 */
[----:B------:R-:W-:Y:S01]  /*17d20*/  ISETP.LT.AND P0, PT, R10, UR8, !P0 ;  /* 0x000000080a007c0c */ /* 0x000fe2000c701270 */
[----:B------:R-:W-:Y:S01]  /*17d30*/  IMAD.WIDE R48, R51, 0x2, R2 ;  /* 0x0000000233307825 */ /* 0x000fe200078e0202 */
[----:B------:R-:W-:Y:S01]  /*17d40*/  @P2 STG.E.U16 desc[UR14][R44.64], R42 ;  /* 0x0000002a2c002986 */ /* 0x000fe2000c10150e */
[----:B------:R-:W-:Y:S01]  /*17d50*/  ULDC UR6, c[0x0][0x22c] ;  /* 0x00008b0000067ab9 */ /* 0x000fe20000000800 */
[----:B------:R-:W-:Y:S01]  /*17d60*/  PRMT R46, R36, 0x7632, R46 ;  /* 0x00007632242e7816 */ /* 0x000fe2000000002e */
[----:B------:R-:W-:Y:S01]  /*17d70*/  VIADD R0, R8, 0x32 ;  /* 0x0000003208007836 */ /* 0x000fe20000000000 */
[----:B------:R2:W-:Y:S01]  /*17d80*/  @P6 STG.E.U16 desc[UR14][R48.64], R43 ;  /* 0x0000002b30006986 */ /* 0x0005e2000c10150e */
[----:B------:R-:W-:Y:S01]  /*17d90*/  ISETP.LT.AND P6, PT, R9, UR10, !P5 ;  /* 0x0000000a09007c0c */ /* 0x000fe2000efc1270 */
[----:B------:R-:W-:Y:S01]  /*17da0*/  ULDC UR8, c[0x0][0x228] ;  /* 0x00008a0000087ab9 */ /* 0x000fe20000000800 */
[----:B------:R-:W-:Y:S01]  /*17db0*/  ISETP.LT.AND P5, PT, R10, UR12, !P5 ;  /* 0x0000000c0a007c0c */ /* 0x000fe2000efa1270 */
[C---:B0-----:R-:W-:Y:S01]  /*17dc0*/  IMAD.WIDE R40, R51.reuse, 0x2, R248 ;  /* 0x0000000233287825 */ /* 0x041fe200078e02f8 */
[----:B------:R-:W-:Y:S01]  /*17dd0*/  ISETP.GE.AND P4, PT, R0, UR4, PT ;  /* 0x0000000400007c0c */ /* 0x000fe2000bf86270 */
[----:B------:R-:W-:Y:S01]  /*17de0*/  ULDC UR4, c[0x0][0x248] ;  /* 0x0000920000047ab9 */ /* 0x000fe20000000800 */
[----:B------:R-:W-:Y:S01]  /*17df0*/  ULDC UR10, c[0x0][0x228] ;  /* 0x00008a00000a7ab9 */ /* 0x000fe20000000800 */
[----:B------:R-:W-:Y:S01]  /*17e00*/  VIADD R0, R8, 0x33 ;  /* 0x0000003308007836 */ /* 0x000fe20000000000 */
[----:B------:R-:W-:Y:S01]  /*17e10*/  ULDC UR12, c[0x0][0x228] ;  /* 0x00008a00000c7ab9 */ /* 0x000fe20000000800 */
[----:B------:R-:W-:Y:S01]  /*17e20*/  VIADD R47, R51, UR4 ;  /* 0x00000004332f7c36 */ /* 0x000fe20008000000 */
[----:B------:R-:W-:-:S02]  /*17e30*/  ULDC UR4, c[0x0][0x22c] ;  /* 0x00008b0000047ab9 */ /* 0x000fc40000000800 */
[----:B------:R-:W-:Y:S01]  /*17e40*/  ISETP.GE.AND P2, PT, R0, UR6, PT ;  /* 0x0000000600007c0c */ /* 0x000fe2000bf46270 */
[----:B--2---:R-:W-:Y:S01]  /*17e50*/  VIADD R48, R8, 0x34 ;  /* 0x0000003408307836 */ /* 0x004fe20000000000 */
[----:B------:R-:W-:Y:S01]  /*17e60*/  PRMT R0, R43, 0x7632, R0 ;  /* 0x000076322b007816 */ /* 0x000fe20000000000 */
[----:B------:R-:W-:Y:S01]  /*17e70*/  IMAD.WIDE R42, R47, 0x2, R2 ;  /* 0x000000022f2a7825 */ /* 0x000fe200078e0202 */
[----:B------:R-:W-:-:S03]  /*17e80*/  ULDC UR6, c[0x0][0x248] ;  /* 0x0000920000067ab9 */ /* 0x000fc60000000800 */
[C---:B------:R-:W-:Y:S01]  /*17e90*/  IMAD.WIDE R44, R47.reuse, 0x2, R248 ;  /* 0x000000022f2c7825 */ /* 0x040fe200078e02f8 */
[----:B------:R0:W-:Y:S01]  /*17ea0*/  @P0 STG.E.U16 desc[UR14][R40.64], R0 ;  /* 0x0000000028000986 */ /* 0x0001e2000c10150e */
[----:B------:R-:W-:Y:S01]  /*17eb0*/  ISETP.GE.AND P0, PT, R48, UR4, PT ;  /* 0x0000000430007c0c */ /* 0x000fe2000bf06270 */
[----:B------:R-:W-:Y:S02]  /*17ec0*/  ULDC UR4, c[0x0][0x248] ;  /* 0x0000920000047ab9 */ /* 0x000fe40000000800 */
        /* <DEDUP_REMOVED lines=18> */
[----:B------:R0:W-:Y:S01]  /*17ff0*/  @P5 STG.E.U16 desc[UR14][R40.64], R32 ;  /* 0x0000002028005986 */ /* 0x0001e2000c10150e */
[----:B------:R-:W-:Y:S01]  /*18000*/  ULDC UR16, c[0x0][0x228] ;  /* 0x00008a0000107ab9 */ /* 0x000fe20000000800 */
[----:B------:R-:W-:-:S02]  /*18010*/  VIADD R0, R8, 0x35 ;  /* 0x0000003508007836 */ /* 0x000fc40000000000 */
[----:B------:R-:W-:Y:S01]  /*18020*/  IMAD.WIDE R46, R49, 0x2, R248 ;  /* 0x00000002312e7825 */ /* 0x000fe200078e02f8 */
[----:B------:R-:W-:Y:S02]  /*18030*/  @P1 STG.E.U16 desc[UR14][R42.64], R36 ;  /* 0x000000242a001986 */ /* 0x000fe4000c10150e */
[----:B------:R-:W-:Y:S01]  /*18040*/  ISETP.GE.AND P5, PT, R0, UR4, PT ;  /* 0x0000000400007c0c */ /* 0x000fe2000bfa6270 */
[----:B------:R-:W-:Y:S01]  /*18050*/  ULDC UR4, c[0x0][0x248] ;  /* 0x0000920000047ab9 */ /* 0x000fe20000000800 */
[----:B------:R2:W-:Y:S01]  /*18060*/  @P6 STG.E.U16 desc[UR14][R44.64], R37 ;  /* 0x000000252c006986 */ /* 0x0005e2000c10150e */
[----:B------:R-:W-:Y:S01]  /*18070*/  ISETP.LT.AND P6, PT, R9, UR12, !P0 ;  /* 0x0000000c09007c0c */ /* 0x000fe2000c7c1270 */
[----:B------:R-:W-:Y:S01]  /*18080*/  VIADD R0, R8, 0x36 ;  /* 0x0000003608007836 */ /* 0x000fe20000000000 */
[----:B0-----:R-:W-:Y:S01]  /*18090*/  PRMT R32, R33, 0x7632, R32 ;  /* 0x0000763221207816 */ /* 0x001fe20000000020 */
[----:B------:R0:W-:Y:S01]  /*180a0*/  @P4 STG.E.U16 desc[UR14][R46.64], R48 ;  /* 0x000000302e004986 */ /* 0x0001e2000c10150e */
[----:B------:R-:W-:Y:S01]  /*180b0*/  ISETP.LT.AND P4, PT, R9, UR8, !P2 ;  /* 0x0000000809007c0c */ /* 0x000fe2000d781270 */
[----:B------:R-:W-:Y:S01]  /*180c0*/  VIADD R41, R49, UR4 ;  /* 0x0000000431297c36 */ /* 0x000fe20008000000 */
[----:B------:R-:W-:Y:S01]  /*180d0*/  ISETP.LT.AND P2, PT, R10, UR10, !P2 ;  /* 0x0000000a0a007c0c */ /* 0x000fe2000d741270 */
[----:B------:R-:W-:Y:S01]  /*180e0*/  ULDC UR4, c[0x0][0x248] ;  /* 0x0000920000047ab9 */ /* 0x000fe20000000800 */
[----:B------:R-:W-:Y:S01]  /*180f0*/  ISETP.GE.AND P1, PT, R0, UR6, PT ;  /* 0x0000000600007c0c */ /* 0x000fe2000bf26270 */
[----:B------:R-:W-:Y:S01]  /*18100*/  ULDC UR8, c[0x0][0x228] ;  /* 0x00008a0000087ab9 */ /* 0x000fe20000000800 */
[----:B------:R-:W-:Y:S01]  /*18110*/  ULDC UR10, c[0x0][0x228] ;  /* 0x00008a00000a7ab9 */ /* 0x000fe20000000800 */
[C---:B--2---:R-:W-:Y:S01]  /*18120*/  VIADD R45, R41.reuse, UR4 ;  /* 0x00000004292d7c36 */ /* 0x044fe20008000000 */
[----:B------:R-:W-:Y:S01]  /*18130*/  ULDC UR4, c[0x0][0x22c] ;  /* 0x00008b0000047ab9 */ /* 0x000fe20000000800 */
[----:B------:R-:W-:Y:S01]  /*18140*/  IMAD.WIDE R36, R41, 0x2, R2 ;  /* 0x0000000229247825 */ /* 0x000fe200078e0202 */
[----:B------:R-:W-:Y:S01]  /*18150*/  ULDC UR12, c[0x0][0x228] ;  /* 0x00008a00000c7ab9 */ /* 0x000fe20000000800 */
[----:B------:R-:W-:-:S02]  /*18160*/  ULDC UR6, c[0x0][0x22c] ;  /* 0x00008b0000067ab9 */ /* 0x000fc40000000800 */
[----:B------:R-:W-:Y:S01]  /*18170*/  IMAD.WIDE R40, R41, 0x2, R248 ;  /* 0x0000000229287825 */ /* 0x000fe200078e02f8 */
[----:B------:R-:W-:Y:S03]  /*18180*/  @P4 STG.E.U16 desc[UR14][R36.64], R33 ;  /* 0x0000002124004986 */ /* 0x000fe6000c10150e */
[----:B------:R-:W-:Y:S01]  /*18190*/  IMAD.WIDE R42, R45, 0x2, R2 ;  /* 0x000000022d2a7825 */ /* 0x000fe200078e0202 */
[----:B------:R-:W-:Y:S03]  /*181a0*/  @P2 STG.E.U16 desc[UR14][R40.64], R32 ;  /* 0x0000002028002986 */ /* 0x000fe6000c10150e */
[----:B------:R-:W-:Y:S01]  /*181b0*/  VIADD R0, R8, 0x37 ;  /* 0x0000003708007836 */ /* 0x000fe20000000000 */
[----:B------:R2:W-:Y:S01]  /*181c0*/  @P6 STG.E.U16 desc[UR14][R42.64], R38 ;  /* 0x000000262a006986 */ /* 0x0005e2000c10150e */
[----:B------:R-:W-:Y:S01]  /*181d0*/  ISETP.LT.AND P0, PT, R10, UR8, !P0 ;  /* 0x000000080a007c0c */ /* 0x000fe2000c701270 */
[----:B------:R-:W-:Y:S01]  /*181e0*/  ULDC UR8, c[0x0][0x22c] ;  /* 0x00008b0000087ab9 */ /* 0x000fe20000000800 */
        /* <DEDUP_REMOVED lines=9> */
[----:B--2---:R-:W-:Y:S01]  /*18280*/  PRMT R38, R38, 0x7632, R38 ;  /* 0x0000763226267816 */ /* 0x004fe20000000026 */
[----:B------:R-:W-:Y:S01]  /*18290*/  IMAD.WIDE R32, R45, 0x2, R248 ;  /* 0x000000022d207825 */ /* 0x000fe200078e02f8 */
[----:B------:R-:W-:Y:S01]  /*182a0*/  ISETP.GE.AND P2, PT, R0, UR6, PT ;  /* 0x0000000600007c0c */ /* 0x000fe2000bf46270 */
[----:B------:R-:W-:Y:S01]  /*182b0*/  ULDC UR6, c[0x0][0x248] ;  /* 0x0000920000067ab9 */ /* 0x000fe20000000800 */
[----:B------:R-:W-:Y:S01]  /*182c0*/  PRMT R0, R34, 0x7632, R0 ;  /* 0x0000763222007816 */ /* 0x000fe20000000000 */
[----:B------:R-:W-:Y:S01]  /*182d0*/  IMAD.WIDE R36, R47, 0x2, R2 ;  /* 0x000000022f247825 */ /* 0x000fe200078e0202 */
[----:B------:R0:W-:Y:S03]  /*182e0*/  @P0 STG.E.U16 desc[UR14][R32.64], R38 ;  /* 0x0000002620000986 */ /* 0x0001e6000c10150e */
[----:B------:R-:W-:-:S02]  /*182f0*/  VIADD R42, R8, 0x39 ;  /* 0x00000039082a7836 */ /* 0x000fc40000000000 */
[----:B------:R-:W-:Y:S01]  /*18300*/  IMAD.WIDE R40, R47, 0x2, R248 ;  /* 0x000000022f287825 */ /* 0x000fe200078e02f8 */
[----:B------:R2:W-:Y:S02]  /*18310*/  @P6 STG.E.U16 desc[UR14][R36.64], R34 ;  /* 0x0000002224006986 */ /* 0x0005e4000c10150e */
[----:B------:R-:W-:Y:S01]  /*18320*/  ISETP.GE.AND P0, PT, R42, UR4, PT ;  /* 0x000000042a007c0c */ /* 0x000fe2000bf06270 */
[----:B------:R-:W-:Y:S01]  /*18330*/  ULDC UR4, c[0x0][0x248] ;  /* 0x0000920000047ab9 */ /* 0x000fe20000000800 */
[----:B------:R3:W-:Y:S01]  /*18340*/  @P5 STG.E.U16 desc[UR14][R40.64], R0 ;  /* 0x0000000028005986 */ /* 0x0007e2000c10150e */
[----:B------:R-:W-:Y:S01]  /*18350*/  ISETP.LT.AND P5, PT, R9, UR10, !P1 ;  /* 0x0000000a09007c0c */ /* 0x000fe2000cfa1270 */
[----:B------:R-:W-:Y:S01]  /*18360*/  VIADD R47, R47, UR4 ;  /* 0x000000042f2f7c36 */ /* 0x000fe20008000000 */
[C---:B------:R-:W-:Y:S01]  /*18370*/  ISETP.LT.AND P1, PT, R10.reuse, UR12, !P1 ;  /* 0x0000000c0a007c0c */ /* 0x040fe2000cf21270 */
[----:B------:R-:W-:Y:S01]  /*18380*/  ULDC UR10, c[0x0][0x228] ;  /* 0x00008a00000a7ab9 */ /* 0x000fe20000000800 */
[----:B------:R-:W-:Y:S01]  /*18390*/  ISETP.LT.AND P6, PT, R9, UR16, !P4 ;  /* 0x0000001009007c0c */ /* 0x000fe2000e7c1270 */
[C---:B------:R-:W-:Y:S01]  /*183a0*/  VIADD R45, R47.reuse, UR6 ;  /* 0x000000062f2d7c36 */ /* 0x040fe20008000000 */
[----:B------:R-:W-:Y:S01]  /*183b0*/  ISETP.LT.AND P4, PT, R10, UR18, !P4 ;  /* 0x000000120a007c0c */ /* 0x000fe2000e781270 */
[----:B0-----:R-:W-:Y:S01]  /*183c0*/  IMAD.WIDE R32, R47, 0x2, R2 ;  /* 0x000000022f207825 */ /* 0x001fe200078e0202 */
[----:B--2---:R-:W-:Y:S01]  /*183d0*/  PRMT R34, R39, 0x7632, R34 ;  /* 0x0000763227227816 */ /* 0x004fe20000000022 */
[----:B------:R-:W-:Y:S01]  /*183e0*/  ULDC UR4, c[0x0][0x248] ;  /* 0x0000920000047ab9 */ /* 0x000fe20000000800 */
[----:B------:R-:W-:Y:S01]  /*183f0*/  PRMT R38, R35, 0x7632, R38 ;  /* 0x0000763223267816 */ /* 0x000fe20000000026 */
[----:B---3--:R-:W-:Y:S01]  /*18400*/  VIADD R0, R8, 0x3a ;  /* 0x0000003a08007836 */ /* 0x008fe20000000000 */
[----:B------:R-:W-:Y:S01]  /*18410*/  ULDC UR12, c[0x0][0x228] ;  /* 0x00008a00000c7ab9 */ /* 0x000fe20000000800 */
[----:B------:R-:W-:Y:S01]  /*18420*/  IMAD.WIDE R36, R47, 0x2, R248 ;  /* 0x000000022f247825 */ /* 0x000fe200078e02f8 */
[----:B------:R0:W-:Y:S01]  /*18430*/  @P5 STG.E.U16 desc[UR14][R32.64], R39 ;  /* 0x0000002720005986 */ /* 0x0001e2000c10150e */
[----:B------:R-:W-:Y:S01]  /*18440*/  ULDC UR6, c[0x0][0x22c] ;  /* 0x00008b0000067ab9 */ /* 0x000fe20000000800 */
[----:B------:R-:W-:Y:S01]  /*18450*/  ULDC UR16, c[0x0][0x228] ;  /* 0x00008a0000107ab9 */ /* 0x000fe20000000800 */
[----:B------:R-:W-:Y:S01]  /*18460*/  IMAD.WIDE R40, R45, 0x2, R2 ;  /* 0x000000022d287825 */ /* 0x000fe200078e0202 */
[----:B------:R-:W-:-:S03]  /*18470*/  ISETP.GE.AND P5, PT, R0, UR8, PT ;  /* 0x0000000800007c0c */ /* 0x000fc6000bfa6270 */
[C---:B------:R-:W-:Y:S01]  /*18480*/  IMAD.WIDE R42, R45.reuse, 0x2, R248 ;  /* 0x000000022d2a7825 */ /* 0x040fe200078e02f8 */
[----:B------:R-:W-:Y:S01]  /*18490*/  @P1 STG.E.U16 desc[UR14][R36.64], R34 ;  /* 0x0000002224001986 */ /* 0x000fe2000c10150e */
[----:B------:R-:W-:Y:S01]  /*184a0*/  ULDC UR8, c[0x0][0x228] ;  /* 0x00008a0000087ab9 */ /* 0x000fe20000000800 */
[----:B------:R-:W-:Y:S02]  /*184b0*/  ULDC UR18, c[0x0][0x228] ;  /* 0x00008a0000127ab9 */ /* 0x000fe40000000800 */
[----:B------:R2:W-:Y:S01]  /*184c0*/  @P6 STG.E.U16 desc[UR14][R40.64], R35 ;  /* 0x0000002328006986 */ /* 0x0005e2000c10150e */
        /* <DEDUP_REMOVED lines=8> */
[----:B------:R-:W-:Y:S01]  /*18550*/  ULDC UR8, c[0x0][0x228] ;  /* 0x00008a0000087ab9 */ /* 0x000fe20000000800 */
[C---:B------:R-:W-:Y:S01]  /*18560*/  IMAD.WIDE R32, R45.reuse, 0x2, R2 ;  /* 0x000000022d207825 */ /* 0x040fe200078e0202 */
[----:B------:R-:W-:Y:S01]  /*18570*/  ISETP.GE.AND P1, PT, R0, UR6, PT ;  /* 0x0000000600007c0c */ /* 0x000fe2000bf26270 */
[----:B------:R-:W-:Y:S01]  /*18580*/  ULDC UR10, c[0x0][0x228] ;  /* 0x00008a00000a7ab9 */ /* 0x000fe20000000800 */
[----:B------:R-:W-:Y:S01]  /*18590*/  ULDC UR4, c[0x0][0x22c] ;  /* 0x00008b0000047ab9 */ /* 0x000fe20000000800 */
[----:B--2---:R-:W-:Y:S01]  /*185a0*/  IMAD.WIDE R34, R45, 0x2, R248 ;  /* 0x000000022d227825 */ /* 0x004fe200078e02f8 */
[----:B------:R-:W-:Y:S01]  /*185b0*/  ULDC UR12, c[0x0][0x228] ;  /* 0x00008a00000c7ab9 */ /* 0x000fe20000000800 */
[----:B---3--:R-:W-:Y:S01]  /*185c0*/  PRMT R38, R28, 0x7632, R38 ;  /* 0x000076321c267816 */ /* 0x008fe20000000026 */
[----:B------:R-:W-:Y:S01]  /*185d0*/  ULDC UR6, c[0x0][0x22c] ;  /* 0x00008b0000067ab9 */ /* 0x000fe20000000800 */
[----:B------:R-:W-:Y:S01]  /*185e0*/  IMAD.WIDE R36, R39, 0x2, R2 ;  /* 0x0000000227247825 */ /* 0x000fe200078e0202 */
[----:B------:R0:W-:Y:S03]  /*185f0*/  @P4 STG.E.U16 desc[UR14][R32.64], R28 ;  /* 0x0000001c20004986 */ /* 0x0001e6000c10150e */
[----:B------:R-:W-:Y:S01]  /*18600*/  VIADD R0, R8, 0x3c ;  /* 0x0000003c08007836 */ /* 0x000fe20000000000 */
[----:B------:R-:W-:Y:S01]  /*18610*/  @P2 STG.E.U16 desc[UR14][R34.64], R38 ;  /* 0x0000002622002986 */ /* 0x000fe2000c10150e */
[----:B------:R-:W-:Y:S01]  /*18620*/  ISETP.LT.AND P0, PT, R10, UR8, !P0 ;  /* 0x000000080a007c0c */ /* 0x000fe2000c701270 */
[----:B------:R-:W-:-:S02]  /*18630*/  ULDC UR8, c[0x0][0x228] ;  /* 0x00008a0000087ab9 */ /* 0x000fc40000000800 */
        /* <DEDUP_REMOVED lines=17> */
[----:B------:R-:W-:Y:S01]  /*18750*/  IMAD.WIDE R36, R41, 0x2, R248 ;  /* 0x0000000229247825 */ /* 0x000fe200078e02f8 */
[----:B------:R0:W-:Y:S02]  /*18760*/  @P0 STG.E.U16 desc[UR14][R32.64], R24 ;  /* 0x0000001820000986 */ /* 0x0001e4000c10150e */
[----:B------:R-:W-:Y:S01]  /*18770*/  ISETP.GE.AND P0, PT, R28, UR4, PT ;  /* 0x000000041c007c0c */ /* 0x000fe2000bf06270 */
[----:B------:R-:W-:Y:S01]  /*18780*/  ULDC UR4, c[0x0][0x248] ;  /* 0x0000920000047ab9 */ /* 0x000fe20000000800 */
[----:B------:R2:W-:Y:S01]  /*18790*/  @P6 STG.E.U16 desc[UR14][R34.64], R29 ;  /* 0x0000001d22006986 */ /* 0x0005e2000c10150e */
        /* <DEDUP_REMOVED lines=8> */
[----:B------:R-:W-:Y:S01]  /*18820*/  ULDC UR4, c[0x0][0x22c] ;  /* 0x00008b0000047ab9 */ /* 0x000fe20000000800 */
[----:B------:R-:W-:Y:S01]  /*18830*/  PRMT R24, R25, 0x7632, R24 ;  /* 0x0000763219187816 */ /* 0x000fe20000000018 */
[C---:B------:R-:W-:Y:S01]  /*18840*/  VIADD R39, R33.reuse, UR6 ;  /* 0x0000000621277c36 */ /* 0x040fe20008000000 */
[----:B------:R-:W-:Y:S01]  /*18850*/  PRMT R38, R30, 0x7632, R38 ;  /* 0x000076321e267816 */ /* 0x000fe20000000026 */
[C---:B--2---:R-:W-:Y:S01]  /*18860*/  IMAD.WIDE R28, R33.reuse, 0x2, R2 ;  /* 0x00000002211c7825 */ /* 0x044fe200078e0202 */
[----:B------:R-:W-:Y:S01]  /*18870*/  ULDC UR10, c[0x0][0x228] ;  /* 0x00008a00000a7ab9 */ /* 0x000fe20000000800 */
[----:B------:R-:W-:Y:S01]  /*18880*/  ULDC UR6, c[0x0][0x22c] ;  /* 0x00008b0000067ab9 */ /* 0x000fe20000000800 */
[----:B------:R-:W-:Y:S01]  /*18890*/  ULDC UR16, c[0x0][0x228] ;  /* 0x00008a0000107ab9 */ /* 0x000fe20000000800 */
[----:B------:R-:W-:Y:S01]  /*188a0*/  IMAD.WIDE R32, R33, 0x2, R248 ;  /* 0x0000000221207825 */ /* 0x000fe200078e02f8 */
[----:B------:R0:W-:Y:S03]  /*188b0*/  @P5 STG.E.U16 desc[UR14][R28.64], R25 ;  /* 0x000000191c005986 */ /* 0x0001e6000c10150e */
[----:B------:R-:W-:Y:S01]  /*188c0*/  IMAD.WIDE R34, R39, 0x2, R2 ;  /* 0x0000000227227825 */ /* 0x000fe200078e0202 */
[----:B------:R-:W-:Y:S03]  /*188d0*/  @P1 STG.E.U16 desc[UR14][R32.64], R24 ;  /* 0x0000001820001986 */ /* 0x000fe6000c10150e */
[----:B---3--:R-:W-:-:S02]  /*188e0*/  VIADD R0, R8, 0x3f ;  /* 0x0000003f08007836 */ /* 0x008fc40000000000 */
[----:B------:R-:W-:Y:S01]  /*188f0*/  IMAD.WIDE R36, R39, 0x2, R248 ;  /* 0x0000000227247825 */ /* 0x000fe200078e02f8 */
[----:B------:R2:W-:Y:S02]  /*18900*/  @P6 STG.E.U16 desc[UR14][R34.64], R30 ;  /* 0x0000001e22006986 */ /* 0x0005e4000c10150e */
[----:B------:R-:W-:Y:S01]  /*18910*/  ISETP.GE.AND P5, PT, R0, UR4, PT ;  /* 0x0000000400007c0c */ /* 0x000fe2000bfa6270 */
[----:B------:R-:W-:Y:S01]  /*18920*/  ULDC UR4, c[0x0][0x248] ;  /* 0x0000920000047ab9 */ /* 0x000fe20000000800 */
[----:B------:R-:W-:Y:S01]  /*18930*/  @P4 STG.E.U16 desc[UR14][R36.64], R38 ;  /* 0x0000002624004986 */ /* 0x000fe2000c10150e */
[----:B------:R-:W-:Y:S01]  /*18940*/  ISETP.LT.AND P4, PT, R9, UR8, !P2 ;  /* 0x0000000809007c0c */ /* 0x000fe2000d781270 */
[----:B0-----:R-:W-:Y:S01]  /*18950*/  VIADD R29, R39, UR4 ;  /* 0x00000004271d7c36 */ /* 0x001fe20008000000 */
[----:B------:R-:W-:Y:S01]  /*18960*/  ISETP.LT.AND P2, PT, R10, UR10, !P2 ;  /* 0x0000000a0a007c0c */ /* 0x000fe2000d741270 */
[----:B------:R-:W-:Y:S01]  /*18970*/  ULDC UR4, c[0x0][0x248] ;  /* 0x0000920000047ab9 */ /* 0x000fe20000000800 */
[----:B------:R-:W-:Y:S01]  /*18980*/  ISETP.LT.AND P6, PT, R9, UR12, !P0 ;  /* 0x0000000c09007c0c */ /* 0x000fe2000c7c1270 */
[----:B------:R-:W-:Y:S01]  /*18990*/  VIADD R0, R8, 0x40 ;  /* 0x0000004008007836 */ /* 0x000fe20000000000 */
[----:B------:R-:W-:Y:S01]  /*189a0*/  ULDC UR8, c[0x0][0x228] ;  /* 0x00008a0000087ab9 */ /* 0x000fe20000000800 */
[C---:B--2---:R-:W-:Y:S01]  /*189b0*/  VIADD R35, R29.reuse, UR4 ;  /* 0x000000041d237c36 */ /* 0x044fe20008000000 */
[----:B------:R-:W-:Y:S01]  /*189c0*/  PRMT R30, R26, 0x7632, R30 ;  /* 0x000076321a1e7816 */ /* 0x000fe2000000001e */
[C---:B------:R-:W-:Y:S01]  /*189d0*/  IMAD.WIDE R24, R29.reuse, 0x2, R2 ;  /* 0x000000021d187825 */ /* 0x040fe200078e0202 */
[----:B------:R-:W-:Y:S01]  /*189e0*/  ISETP.GE.AND P1, PT, R0, UR6, PT ;  /* 0x0000000600007c0c */ /* 0x000fe2000bf26270 */
[----:B------:R-:W-:Y:S01]  /*189f0*/  ULDC UR4, c[0x0][0x22c] ;  /* 0x00008b0000047ab9 */ /* 0x000fe20000000800 */
[----:B------:R-:W-:Y:S01]  /*18a00*/  ULDC UR10, c[0x0][0x228] ;  /* 0x00008a00000a7ab9 */ /* 0x000fe20000000800 */
[----:B------:R-:W-:Y:S01]  /*18a10*/  IMAD.WIDE R28, R29, 0x2, R248 ;  /* 0x000000021d1c7825 */ /* 0x000fe200078e02f8 */
[----:B------:R0:W-:Y:S01]  /*18a20*/  @P4 STG.E.U16 desc[UR14][R24.64], R26 ;  /* 0x0000001a18004986 */ /* 0x0001e2000c10150e */
[----:B------:R-:W-:Y:S01]  /*18a30*/  ULDC UR12, c[0x0][0x228] ;  /* 0x00008a00000c7ab9 */ /* 0x000fe20000000800 */
[----:B------:R-:W-:Y:S01]  /*18a40*/  ISETP.LT.AND P0, PT, R10, UR8, !P0 ;  /* 0x000000080a007c0c */ /* 0x000fe2000c701270 */
[----:B------:R-:W-:Y:S01]  /*18a50*/  IMAD.WIDE R32, R35, 0x2, R2 ;  /* 0x0000000223207825 */ /* 0x000fe200078e0202 */
[----:B------:R2:W-:Y:S01]  /*18a60*/  @P2 STG.E.U16 desc[UR14][R28.64], R30 ;  /* 0x0000001e1c002986 */ /* 0x0005e2000c10150e */
[----:B------:R-:W-:Y:S01]  /*18a70*/  ULDC UR6, c[0x0][0x22c] ;  /* 0x00008b0000067ab9 */ /* 0x000fe20000000800 */
[----:B------:R-:W-:Y:S01]  /*18a80*/  ULDC UR8, c[0x0][0x228] ;  /* 0x00008a0000087ab9 */ /* 0x000fe20000000800 */
[----:B------:R-:W-:Y:S01]  /*18a90*/  VIADD R0, R8, 0x41 ;  /* 0x0000004108007836 */ /* 0x000fe20000000000 */
[----:B------:R3:W-:Y:S01]  /*18aa0*/  @P6 STG.E.U16 desc[UR14][R32.64], R31 ;  /* 0x0000001f20006986 */ /* 0x0007e2000c10150e */
[----:B------:R-:W-:Y:S01]  /*18ab0*/  ISETP.LT.AND P6, PT, R9, UR10, !P5 ;  /* 0x0000000a09007c0c */ /* 0x000fe2000efc1270 */
[----:B------:R-:W-:Y:S01]  /*18ac0*/  ULDC UR10, c[0x0][0x228] ;  /* 0x00008a00000a7ab9 */ /* 0x000fe20000000800 */
[----:B------:R-:W-:Y:S01]  /*18ad0*/  ISETP.LT.AND P5, PT, R10, UR12, !P5 ;  /* 0x0000000c0a007c0c */ /* 0x000fe2000efa1270 */
[----:B0-----:R-:W-:Y:S01]  /*18ae0*/  IMAD.WIDE R24, R35, 0x2, R248 ;  /* 0x0000000223187825 */ /* 0x001fe200078e02f8 */
[----:B------:R-:W-:Y:S01]  /*18af0*/  ISETP.GE.AND P4, PT, R0, UR4, PT ;  /* 0x0000000400007c0c */ /* 0x000fe2000bf86270 */
[----:B------:R-:W-:Y:S01]  /*18b00*/  ULDC UR4, c[0x0][0x248] ;  /* 0x0000920000047ab9 */ /* 0x000fe20000000800 */
[----:B------:R-:W-:Y:S01]  /*18b10*/  PRMT R26, R27, 0x7632, R26 ;  /* 0x000076321b1a7816 */ /* 0x000fe2000000001a */
[----:B------:R-:W-:Y:S01]  /*18b20*/  VIADD R0, R8, 0x42 ;  /* 0x0000004208007836 */ /* 0x000fe20000000000 */
[----:B------:R-:W-:Y:S01]  /*18b30*/  ULDC UR12, c[0x0][0x228] ;  /* 0x00008a00000c7ab9 */ /* 0x000fe20000000800 */
[----:B------:R-:W-:Y:S01]  /*18b40*/  VIADD R37, R35, UR4 ;  /* 0x0000000423257c36 */ /* 0x000fe20008000000 */
[----:B------:R-:W-:-:S02]  /*18b50*/  ULDC UR4, c[0x0][0x22c] ;  /* 0x00008b0000047ab9 */ /* 0x000fc40000000800 */
[----:B------:R-:W-:Y:S01]  /*18b60*/  ISETP.GE.AND P2, PT, R0, UR6, PT ;  /* 0x0000000600007c0c */ /* 0x000fe2000bf46270 */
[----:B--2---:R-:W-:Y:S01]  /*18b70*/  IMAD.WIDE R28, R37, 0x2, R2 ;  /* 0x00000002251c7825 */ /* 0x004fe200078e0202 */
[----:B------:R-:W-:Y:S01]  /*18b80*/  PRMT R0, R31, 0x7632, R0 ;  /* 0x000076321f007816 */ /* 0x000fe20000000000 */
[----:B------:R-:W-:Y:S02]  /*18b90*/  ULDC UR6, c[0x0][0x248] ;  /* 0x0000920000067ab9 */ /* 0x000fe40000000800 */
[----:B---3--:R-:W-:Y:S02]  /*18ba0*/  VIADD R32, R8, 0x43 ;  /* 0x0000004308207836 */ /* 0x008fe40000000000 */
        /* <DEDUP_REMOVED lines=25> */
[----:B------:R-:W-:Y:S01]  /*18d40*/  IMAD.WIDE R30, R33, 0x2, R248 ;  /* 0x00000002211e7825 */ /* 0x000fe200078e02f8 */
[----:B------:R0:W-:Y:S02]  /*18d50*/  @P1 STG.E.U16 desc[UR14][R26.64], R32 ;  /* 0x000000201a001986 */ /* 0x0001e4000c10150e */
[----:B------:R-:W-:Y:S01]  /*18d60*/  ISETP.GE.AND P5, PT, R0, UR4, PT ;  /* 0x0000000400007c0c */ /* 0x000fe2000bfa6270 */
[----:B------:R-:W-:Y:S01]  /*18d70*/  ULDC UR4, c[0x0][0x248] ;  /* 0x0000920000047ab9 */ /* 0x000fe20000000800 */
[----:B------:R-:W-:Y:S01]  /*18d80*/  @P6 STG.E.U16 desc[UR14][R28.64], R88 ;  /* 0x000000581c006986 */ /* 0x000fe2000c10150e */
        /* <DEDUP_REMOVED lines=11> */
[----:B------:R-:W-:Y:S01]  /*18e40*/  IMAD.WIDE R24, R27, 0x2, R2 ;  /* 0x000000021b187825 */ /* 0x000fe200078e0202 */
[----:B--2---:R-:W-:-:S03]  /*18e50*/  PRMT R30, R57, 0x7632, R30 ;  /* 0x00007632391e7816 */ /* 0x004fc6000000001e */
[C---:B------:R-:W-:Y:S02]  /*18e60*/  VIADD R31, R27.reuse, UR4 ;  /* 0x000000041b1f7c36 */ /* 0x040fe40008000000 */
[----:B------:R0:W-:Y:S01]  /*18e70*/  @P4 STG.E.U16 desc[UR14][R24.64], R57 ;  /* 0x0000003918004986 */ /* 0x0001e2000c10150e */
[----:B------:R-:W-:Y:S01]  /*18e80*/  IMAD.WIDE R26, R27, 0x2, R248 ;  /* 0x000000021b1a7825 */ /* 0x000fe200078e02f8 */
[----:B------:R-:W-:Y:S01]  /*18e90*/  ULDC UR4, c[0x0][0x22c] ;  /* 0x00008b0000047ab9 */ /* 0x000fe20000000800 */
[----:B------:R-:W-:Y:S01]  /*18ea0*/  ISETP.LT.AND P0, PT, R10, UR8, !P0 ;  /* 0x000000080a007c0c */ /* 0x000fe2000c701270 */
[----:B------:R-:W-:Y:S01]  /*18eb0*/  ULDC UR6, c[0x0][0x22c] ;  /* 0x00008b0000067ab9 */ /* 0x000fe20000000800 */
[----:B------:R-:W-:Y:S01]  /*18ec0*/  IMAD.WIDE R28, R31, 0x2, R2 ;  /* 0x000000021f1c7825 */ /* 0x000fe200078e0202 */
[----:B------:R-:W-:Y:S01]  /*18ed0*/  @P2 STG.E.U16 desc[UR14][R26.64], R30 ;  /* 0x0000001e1a002986 */ /* 0x000fe2000c10150e */
[----:B------:R-:W-:Y:S02]  /*18ee0*/  ULDC UR8, c[0x0][0x228] ;  /* 0x00008a0000087ab9 */ /* 0x000fe40000000800 */
[----:B------:R-:W-:Y:S01]  /*18ef0*/  VIADD R0, R8, 0x46 ;  /* 0x0000004608007836 */ /* 0x000fe20000000000 */
[----:B------:R2:W-:Y:S01]  /*18f00*/  @P6 STG.E.U16 desc[UR14][R28.64], R89 ;  /* 0x000000591c006986 */ /* 0x0005e2000c10150e */
[----:B------:R-:W-:Y:S01]  /*18f10*/  ISETP.LT.AND P6, PT, R9, UR10, !P5 ;  /* 0x0000000a09007c0c */ /* 0x000fe2000efc1270 */
[C---:B0-----:R-:W-:Y:S01]  /*18f20*/  IMAD.WIDE R24, R31.reuse, 0x2, R248 ;  /* 0x000000021f187825 */ /* 0x041fe200078e02f8 */
[----:B------:R-:W-:Y:S01]  /*18f30*/  ISETP.LT.AND P5, PT, R10, UR12, !P5 ;  /* 0x0000000c0a007c0c */ /* 0x000fe2000efa1270 */
[----:B------:R-:W-:Y:S01]  /*18f40*/  ULDC UR10, c[0x0][0x228] ;  /* 0x00008a00000a7ab9 */ /* 0x000fe20000000800 */
[----:B------:R-:W-:Y:S01]  /*18f50*/  ISETP.GE.AND P4, PT, R0, UR4, PT ;  /* 0x0000000400007c0c */ /* 0x000fe2000bf86270 */
[----:B------:R-:W-:Y:S01]  /*18f60*/  ULDC UR4, c[0x0][0x248] ;  /* 0x0000920000047ab9 */ /* 0x000fe20000000800 */
[----:B------:R-:W-:Y:S01]  /*18f70*/  VIADD R0, R8, 0x47 ;  /* 0x0000004708007836 */ /* 0x000fe20000000000 */
[----:B------:R-:W-:Y:S01]  /*18f80*/  ULDC UR12, c[0x0][0x228] ;  /* 0x00008a00000c7ab9 */ /* 0x000fe20000000800 */
[----:B------:R-:W-:Y:S01]  /*18f90*/  VIADD R33, R31, UR4 ;  /* 0x000000041f217c36 */ /* 0x000fe20008000000 */
[----:B------:R-:W-:Y:S01]  /*18fa0*/  ULDC UR4, c[0x0][0x22c] ;  /* 0x00008b0000047ab9 */ /* 0x000fe20000000800 */
[----:B--2---:R-:W-:-:S02]  /*18fb0*/  PRMT R89, R89, 0x7632, R89 ;  /* 0x0000763259597816 */ /* 0x004fc40000000059 */
[C---:B------:R-:W-:Y:S01]  /*18fc0*/  IMAD.WIDE R26, R33.reuse, 0x2, R2 ;  /* 0x00000002211a7825 */ /* 0x040fe200078e0202 */
[----:B------:R-:W-:Y:S01]  /*18fd0*/  ISETP.GE.AND P2, PT, R0, UR6, PT ;  /* 0x0000000600007c0c */ /* 0x000fe2000bf46270 */
[----:B------:R-:W-:Y:S01]  /*18fe0*/  ULDC UR6, c[0x0][0x248] ;  /* 0x0000920000067ab9 */ /* 0x000fe20000000800 */
[----:B------:R-:W-:Y:S01]  /*18ff0*/  PRMT R0, R58, 0x7632, R0 ;  /* 0x000076323a007816 */ /* 0x000fe20000000000 */
        /* <DEDUP_REMOVED lines=13> */
[C---:B0-----:R-:W-:Y:S01]  /*190d0*/  IMAD.WIDE R24, R33.reuse, 0x2, R2 ;  /* 0x0000000221187825 */ /* 0x041fe200078e0202 */
        /* <DEDUP_REMOVED lines=122> */
[----:B------:R-:W-:Y:S01]  /*19880*/  IMAD.WIDE R26, R33, 0x2, R2 ;  /* 0x00000002211a7825 */ /* 0x000fe200078e0202 */
        /* <DEDUP_REMOVED lines=195> */
[----:B------:R-:W-:Y:S01]  /*1a4c0*/  PRMT R32, R71, 0x7632, R32 ;  /* 0x0000763247207816 */ /* 0x000fe20000000020 */
[----:B------:R-:W-:Y:S01]  /*1a4d0*/  ULDC UR8, c[0x0][0x22c] ;  /* 0x00008b0000087ab9 */ /* 0x000fe20000000800 */
        /* <DEDUP_REMOVED lines=33> */
[----:B------:R-:W-:Y:S01]  /*1a6f0*/  ULDC UR12, c[0x0][0x228] ;  /* 0x00008a00000c7ab9 */ /* 0x000fe20000000800 */
[----:B--2---:R-:W-:Y:S01]  /*1a700*/  IMAD.WIDE R26, R33, 0x2, R248 ;  /* 0x00000002211a7825 */ /* 0x004fe200078e02f8 */
[----:B------:R-:W-:Y:S01]  /*1a710*/  PRMT R33, R79, 0x7632, R33 ;  /* 0x000076324f217816 */ /* 0x000fe20000000021 */
[----:B------:R-:W-:Y:S01]  /*1a720*/  ULDC UR6, c[0x0][0x22c] ;  /* 0x00008b0000067ab9 */ /* 0x000fe20000000800 */
[----:B------:R-:W-:Y:S01]  /*1a730*/  ULDC UR16, c[0x0][0x228] ;  /* 0x00008a0000107ab9 */ /* 0x000fe20000000800 */
[----:B---3--:R-:W-:Y:S01]  /*1a740*/  VIADD R0, R8, 0x62 ;  /* 0x0000006208007836 */ /* 0x008fe20000000000 */
[----:B------:R-:W-:Y:S01]  /*1a750*/  ULDC UR18, c[0x0][0x228] ;  /* 0x00008a0000127ab9 */ /* 0x000fe20000000800 */
[C---:B------:R-:W-:Y:S01]  /*1a760*/  IMAD.WIDE R28, R35.reuse, 0x2, R2 ;  /* 0x00000002231c7825 */ /* 0x040fe200078e0202 */
[----:B------:R-:W-:Y:S03]  /*1a770*/  @P5 STG.E.U16 desc[UR14][R24.64], R71 ;  /* 0x0000004718005986 */ /* 0x000fe6000c10150e */
[----:B------:R-:W-:Y:S01]  /*1a780*/  IMAD.WIDE R30, R35, 0x2, R248 ;  /* 0x00000002231e7825 */ /* 0x000fe200078e02f8 */
[----:B------:R-:W-:Y:S01]  /*1a790*/  ISETP.GE.AND P5, PT, R0, UR8, PT ;  /* 0x0000000800007c0c */ /* 0x000fe2000bfa6270 */
[----:B------:R0:W-:Y:S01]  /*1a7a0*/  @P1 STG.E.U16 desc[UR14][R26.64], R32 ;  /* 0x000000201a001986 */ /* 0x0001e2000c10150e */
[----:B------:R-:W-:-:S03]  /*1a7b0*/  ULDC UR8, c[0x0][0x228] ;  /* 0x00008a0000087ab9 */ /* 0x000fc60000000800 */
        /* <DEDUP_REMOVED lines=76> */
[----:B0-----:R-:W-:Y:S01]  /*1ac80*/  VIADD R25, R35, UR4 ;  /* 0x0000000423197c36 */ /* 0x001fe20008000000 */
[----:B------:R-:W-:Y:S01]  /*1ac90*/  ISETP.LT.AND P2, PT, R10, UR10, !P2 ;  /* 0x0000000a0a007c0c */ /* 0x000fe2000d741270 */
[----:B------:R-:W-:Y:S01]  /*1aca0*/  ULDC UR4, c[0x0][0x248] ;  /* 0x0000920000047ab9 */ /* 0x000fe20000000800 */
[----:B------:R-:W-:Y:S01]  /*1acb0*/  ISETP.GE.AND P1, PT, R0, UR6, PT ;  /* 0x0000000600007c0c */ /* 0x000fe2000bf26270 */
[C---:B--2---:R-:W-:Y:S01]  /*1acc0*/  IMAD.WIDE R20, R25.reuse, 0x2, R2 ;  /* 0x0000000219147825 */ /* 0x044fe200078e0202 */
[----:B------:R-:W-:Y:S01]  /*1acd0*/  ULDC UR8, c[0x0][0x228] ;  /* 0x00008a0000087ab9 */ /* 0x000fe20000000800 */
[----:B---3--:R-:W-:Y:S01]  /*1ace0*/  PRMT R28, R22, 0x7632, R28 ;  /* 0x00007632161c7816 */ /* 0x008fe2000000001c */
[----:B------:R-:W-:Y:S01]  /*1acf0*/  ULDC UR10, c[0x0][0x228] ;  /* 0x00008a00000a7ab9 */ /* 0x000fe20000000800 */
[C---:B------:R-:W-:Y:S01]  /*1ad00*/  VIADD R29, R25.reuse, UR4 ;  /* 0x00000004191d7c36 */ /* 0x040fe20008000000 */
[----:B------:R-:W-:Y:S01]  /*1ad10*/  ULDC UR4, c[0x0][0x22c] ;  /* 0x00008b0000047ab9 */ /* 0x000fe20000000800 */
[----:B------:R-:W-:Y:S01]  /*1ad20*/  IMAD.WIDE R24, R25, 0x2, R248 ;  /* 0x0000000219187825 */ /* 0x000fe200078e02f8 */
[----:B------:R-:W-:-:S03]  /*1ad30*/  ULDC UR6, c[0x0][0x22c] ;  /* 0x00008b0000067ab9 */ /* 0x000fc60000000800 */
[----:B------:R-:W-:Y:S01]  /*1ad40*/  IMAD.WIDE R26, R29, 0x2, R2 ;  /* 0x000000021d1a7825 */ /* 0x000fe200078e0202 */
[----:B------:R0:W-:Y:S03]  /*1ad50*/  @P4 STG.E.U16 desc[UR14][R20.64], R22 ;  /* 0x0000001614004986 */ /* 0x0001e6000c10150e */
[----:B------:R-:W-:Y:S01]  /*1ad60*/  VIADD R0, R8, 0x69 ;  /* 0x0000006908007836 */ /* 0x000fe20000000000 */
[----:B------:R-:W-:Y:S01]  /*1ad70*/  @P2 STG.E.U16 desc[UR14][R24.64], R28 ;  /* 0x0000001c18002986 */ /* 0x000fe2000c10150e */
[----:B------:R-:W-:Y:S01]  /*1ad80*/  ISETP.LT.AND P0, PT, R10, UR8, !P0 ;  /* 0x000000080a007c0c */ /* 0x000fe2000c701270 */
[----:B------:R-:W-:Y:S02]  /*1ad90*/  ULDC UR8, c[0x0][0x228] ;  /* 0x00008a0000087ab9 */ /* 0x000fe40000000800 */
        /* <DEDUP_REMOVED lines=8> */
[C---:B----4-:R-:W-:Y:S01]  /*1ae20*/  VIADD R31, R29.reuse, UR4 ;  /* 0x000000041d1f7c36 */ /* 0x050fe20008000000 */
        /* <DEDUP_REMOVED lines=50> */
[----:B--2---:R-:W-:Y:S01]  /*1b150*/  PRMT R12, R17, 0x7632, R12 ;  /* 0x00007632110c7816 */ /* 0x004fe2000000000c */
[----:B------:R-:W-:-:S02]  /*1b160*/  ULDC UR6, c[0x0][0x22c] ;  /* 0x00008b0000067ab9 */ /* 0x000fc40000000800 */
[C---:B---3--:R-:W-:Y:S01]  /*1b170*/  VIADD R27, R23.reuse, UR4 ;  /* 0x00000004171b7c36 */ /* 0x048fe20008000000 */
[----:B------:R-:W-:Y:S01]  /*1b180*/  ULDC UR4, c[0x0][0x22c] ;  /* 0x00008b0000047ab9 */ /* 0x000fe20000000800 */
[----:B------:R-:W-:Y:S01]  /*1b190*/  IMAD.WIDE R22, R23, 0x2, R248 ;  /* 0x0000000217167825 */ /* 0x000fe200078e02f8 */
[----:B------:R-:W-:Y:S03]  /*1b1a0*/  @P4 STG.E.U16 desc[UR14][R20.64], R17 ;  /* 0x0000001114004986 */ /* 0x000fe6000c10150e */
[----:B------:R-:W-:Y:S02]  /*1b1b0*/  VIADD R0, R8, 0x6e ;  /* 0x0000006e08007836 */ /* 0x000fe40000000000 */
[----:B------:R-:W-:Y:S01]  /*1b1c0*/  IMAD.WIDE R24, R27, 0x2, R2 ;  /* 0x000000021b187825 */ /* 0x000fe200078e0202 */
[----:B------:R0:W-:Y:S01]  /*1b1d0*/  @P2 STG.E.U16 desc[UR14][R22.64], R12 ;  /* 0x0000000c16002986 */ /* 0x0001e2000c10150e */
[----:B------:R-:W-:Y:S01]  /*1b1e0*/  ISETP.LT.AND P0, PT, R10, UR8, !P0 ;  /* 0x000000080a007c0c */ /* 0x000fe2000c701270 */
[----:B------:R-:W-:Y:S01]  /*1b1f0*/  ULDC UR8, c[0x0][0x228] ;  /* 0x00008a0000087ab9 */ /* 0x000fe20000000800 */
[----:B------:R-:W-:Y:S01]  /*1b200*/  ISETP.GE.AND P4, PT, R0, UR4, PT ;  /* 0x0000000400007c0c */ /* 0x000fe2000bf86270 */
[----:B------:R2:W-:Y:S01]  /*1b210*/  @P6 STG.E.U16 desc[UR14][R24.64], R13 ;  /* 0x0000000d18006986 */ /* 0x0005e2000c10150e */
[----:B------:R-:W-:Y:S01]  /*1b220*/  VIADD R0, R8, 0x6f ;  /* 0x0000006f08007836 */ /* 0x000fe20000000000 */
[----:B------:R-:W-:Y:S01]  /*1b230*/  ISETP.LT.AND P6, PT, R9, UR10, !P5 ;  /* 0x0000000a09007c0c */ /* 0x000fe2000efc1270 */
[----:B------:R-:W-:Y:S01]  /*1b240*/  ULDC UR4, c[0x0][0x248] ;  /* 0x0000920000047ab9 */ /* 0x000fe20000000800 */
[----:B------:R-:W-:Y:S01]  /*1b250*/  ISETP.LT.AND P5, PT, R10, UR12, !P5 ;  /* 0x0000000c0a007c0c */ /* 0x000fe2000efa1270 */
[----:B------:R-:W-:Y:S01]  /*1b260*/  ULDC UR10, c[0x0][0x228] ;  /* 0x00008a00000a7ab9 */ /* 0x000fe20000000800 */
[----:B------:R-:W-:Y:S01]  /*1b270*/  ISETP.GE.AND P2, PT, R0, UR6, PT ;  /* 0x0000000600007c0c */ /* 0x000fe2000bf46270 */
[----:B------:R-:W-:Y:S01]  /*1b280*/  ULDC UR12, c[0x0][0x228] ;  /* 0x00008a00000c7ab9 */ /* 0x000fe20000000800 */
[----:B0-----:R-:W-:Y:S01]  /*1b290*/  VIADD R23, R27, UR4 ;  /* 0x000000041b177c36 */ /* 0x001fe20008000000 */
[----:B------:R-:W-:Y:S01]  /*1b2a0*/  PRMT R0, R13, 0x7632, R0 ;  /* 0x000076320d007816 */ /* 0x000fe20000000000 */
[----:B------:R-:W-:Y:S01]  /*1b2b0*/  ULDC UR4, c[0x0][0x22c] ;  /* 0x00008b0000047ab9 */ /* 0x000fe20000000800 */
[----:B------:R-:W-:Y:S01]  /*1b2c0*/  PRMT R22, R18, 0x7632, R22 ;  /* 0x0000763212167816 */ /* 0x000fe20000000016 */
[----:B--2---:R-:W-:Y:S01]  /*1b2d0*/  IMAD.WIDE R12, R27, 0x2, R248 ;  /* 0x000000021b0c7825 */ /* 0x004fe200078e02f8 */
[----:B------:R-:W-:-:S03]  /*1b2e0*/  ULDC UR6, c[0x0][0x248] ;  /* 0x0000920000067ab9 */ /* 0x000fc60000000800 */
[C---:B------:R-:W-:Y:S01]  /*1b2f0*/  IMAD.WIDE R16, R23.reuse, 0x2, R2 ;  /* 0x0000000217107825 */ /* 0x040fe200078e0202 */
[----:B------:R0:W-:Y:S03]  /*1b300*/  @P0 STG.E.U16 desc[UR14][R12.64], R0 ;  /* 0x000000000c000986 */ /* 0x0001e6000c10150e */
        /* <DEDUP_REMOVED lines=22> */
[----:B------:R-:W-:Y:S01]  /*1b470*/  @P5 STG.E.U16 desc[UR14][R12.64], R14 ;  /* 0x0000000e0c005986 */ /* 0x000fe2000c10150e */
[----:B------:R-:W-:Y:S01]  /*1b480*/  ULDC UR6, c[0x0][0x22c] ;  /* 0x00008b0000067ab9 */ /* 0x000fe20000000800 */
[----:B------:R-:W-:Y:S01]  /*1b490*/  ULDC UR16, c[0x0][0x228] ;  /* 0x00008a0000107ab9 */ /* 0x000fe20000000800 */
[----:B------:R-:W-:Y:S01]  /*1b4a0*/  IMAD.WIDE R22, R25, 0x2, R248 ;  /* 0x0000000219167825 */ /* 0x000fe200078e02f8 */
[----:B------:R0:W-:Y:S01]  /*1b4b0*/  @P1 STG.E.U16 desc[UR14][R16.64], R18 ;  /* 0x0000001210001986 */ /* 0x0001e2000c10150e */
[----:B------:R-:W-:Y:S01]  /*1b4c0*/  ISETP.GE.AND P5, PT, R0, UR4, PT ;  /* 0x0000000400007c0c */ /* 0x000fe2000bfa6270 */
[----:B------:R-:W-:-:S02]  /*1b4d0*/  ULDC UR4, c[0x0][0x248] ;  /* 0x0000920000047ab9 */ /* 0x000fc40000000800 */
[----:B------:R2:W-:Y:S01]  /*1b4e0*/  @P6 STG.E.U16 desc[UR14][R20.64], R19 ;  /* 0x0000001314006986 */ /* 0x0005e2000c10150e */
[C---:B------:R-:W-:Y:S01]  /*1b4f0*/  ISETP.LT.AND P6, PT, R9.reuse, UR12, !P0 ;  /* 0x0000000c09007c0c */ /* 0x040fe2000c7c1270 */
[----:B------:R-:W-:Y:S01]  /*1b500*/  VIADD R0, R8, 0x72 ;  /* 0x0000007208007836 */ /* 0x000fe20000000000 */
[----:B------:R-:W-:Y:S01]  /*1b510*/  ULDC UR12, c[0x0][0x228] ;  /* 0x00008a00000c7ab9 */ /* 0x000fe20000000800 */
[----:B------:R-:W-:Y:S01]  /*1b520*/  @P4 STG.E.U16 desc[UR14][R22.64], R24 ;  /* 0x0000001816004986 */ /* 0x000fe2000c10150e */
[----:B------:R-:W-:Y:S01]  /*1b530*/  ISETP.LT.AND P4, PT, R9, UR8, !P2 ;  /* 0x0000000809007c0c */ /* 0x000fe2000d781270 */
[----:B------:R-:W-:Y:S01]  /*1b540*/  ULDC UR8, c[0x0][0x228] ;  /* 0x00008a0000087ab9 */ /* 0x000fe20000000800 */
[----:B------:R-:W-:Y:S01]  /*1b550*/  ISETP.LT.AND P2, PT, R10, UR10, !P2 ;  /* 0x0000000a0a007c0c */ /* 0x000fe2000d741270 */
[----:B0-----:R-:W-:Y:S01]  /*1b560*/  VIADD R17, R25, UR4 ;  /* 0x0000000419117c36 */ /* 0x001fe20008000000 */
[----:B------:R-:W-:Y:S01]  /*1b570*/  ULDC UR4, c[0x0][0x248] ;  /* 0x0000920000047ab9 */ /* 0x000fe20000000800 */
[----:B------:R-:W-:Y:S01]  /*1b580*/  PRMT R14, R15, 0x7632, R14 ;  /* 0x000076320f0e7816 */ /* 0x000fe2000000000e */
[----:B------:R-:W-:Y:S01]  /*1b590*/  ULDC UR10, c[0x0][0x228] ;  /* 0x00008a00000a7ab9 */ /* 0x000fe20000000800 */
[C---:B--2---:R-:W-:Y:S01]  /*1b5a0*/  VIADD R21, R17.reuse, UR4 ;  /* 0x0000000411157c36 */ /* 0x044fe20008000000 */
[----:B------:R-:W-:Y:S01]  /*1b5b0*/  ISETP.GE.AND P1, PT, R0, UR6, PT ;  /* 0x0000000600007c0c */ /* 0x000fe2000bf26270 */
[C---:B------:R-:W-:Y:S01]  /*1b5c0*/  IMAD.WIDE R12, R17.reuse, 0x2, R2 ;  /* 0x00000002110c7825 */ /* 0x040fe200078e0202 */
[----:B------:R-:W-:Y:S01]  /*1b5d0*/  ULDC UR4, c[0x0][0x22c] ;  /* 0x00008b0000047ab9 */ /* 0x000fe20000000800 */
[----:B------:R-:W-:Y:S01]  /*1b5e0*/  ISETP.LT.AND P0, PT, R10, UR8, !P0 ;  /* 0x000000080a007c0c */ /* 0x000fe2000c701270 */
[----:B------:R-:W-:Y:S01]  /*1b5f0*/  ULDC UR6, c[0x0][0x22c] ;  /* 0x00008b0000067ab9 */ /* 0x000fe20000000800 */
[----:B------:R-:W-:Y:S01]  /*1b600*/  IMAD.WIDE R16, R17, 0x2, R248 ;  /* 0x0000000211107825 */ /* 0x000fe200078e02f8 */
[----:B------:R0:W-:Y:S01]  /*1b610*/  @P4 STG.E.U16 desc[UR14][R12.64], R15 ;  /* 0x0000000f0c004986 */ /* 0x0001e2000c10150e */
[----:B------:R-:W-:-:S02]  /*1b620*/  ULDC UR8, c[0x0][0x228] ;  /* 0x00008a0000087ab9 */ /* 0x000fc40000000800 */
[----:B------:R-:W-:Y:S01]  /*1b630*/  IMAD.WIDE R18, R21, 0x2, R2 ;  /* 0x0000000215127825 */ /* 0x000fe200078e0202 */
[----:B------:R-:W-:Y:S03]  /*1b640*/  @P2 STG.E.U16 desc[UR14][R16.64], R14 ;  /* 0x0000000e10002986 */ /* 0x000fe6000c10150e */
        /* <DEDUP_REMOVED lines=8> */
[----:B------:R-:W-:Y:S01]  /*1b6d0*/  ULDC UR12, c[0x0][0x228] ;  /* 0x00008a00000c7ab9 */ /* 0x000fe20000000800 */
[----:B------:R-:W-:-:S02]  /*1b6e0*/  VIADD R0, R8, 0x74 ;  /* 0x0000007408007836 */ /* 0x000fc40000000000 */
[----:B------:R-:W-:Y:S01]  /*1b6f0*/  VIADD R23, R21, UR4 ;  /* 0x0000000415177c36 */ /* 0x000fe20008000000 */
[----:B------:R-:W-:Y:S01]  /*1b700*/  ULDC UR4, c[0x0][0x22c] ;  /* 0x00008b0000047ab9 */ /* 0x000fe20000000800 */
[----:B--2---:R-:W-:Y:S01]  /*1b710*/  PRMT R4, R4, 0x7632, R4 ;  /* 0x0000763204047816 */ /* 0x004fe20000000004 */
[----:B------:R-:W-:Y:S01]  /*1b720*/  VIADD R18, R8, 0x75 ;  /* 0x0000007508127836 */ /* 0x000fe20000000000 */
[----:B------:R-:W-:Y:S01]  /*1b730*/  ISETP.GE.AND P2, PT, R0, UR6, PT ;  /* 0x0000000600007c0c */ /* 0x000fe2000bf46270 */
[----:B------:R-:W-:Y:S01]  /*1b740*/  IMAD.WIDE R14, R23, 0x2, R2 ;  /* 0x00000002170e7825 */ /* 0x000fe200078e0202 */
[----:B------:R-:W-:-:S03]  /*1b750*/  PRMT R0, R104, 0x7632, R0 ;  /* 0x0000763268007816 */ /* 0x000fc60000000000 */
[C---:B------:R-:W-:Y:S01]  /*1b760*/  IMAD.WIDE R16, R23.reuse, 0x2, R248 ;  /* 0x0000000217107825 */ /* 0x040fe200078e02f8 */
[----:B------:R0:W-:Y:S01]  /*1b770*/  @P0 STG.E.U16 desc[UR14][R12.64], R4 ;  /* 0x000000040c000986 */ /* 0x0001e2000c10150e */
[----:B------:R-:W-:Y:S01]  /*1b780*/  ISETP.GE.AND P0, PT, R18, UR4, PT ;  /* 0x0000000412007c0c */ /* 0x000fe2000bf06270 */
[----:B------:R-:W-:Y:S01]  /*1b790*/  ULDC UR4, c[0x0][0x248] ;  /* 0x0000920000047ab9 */ /* 0x000fe20000000800 */
        /* <DEDUP_REMOVED lines=43> */
[----:B------:R-:W-:Y:S01]  /*1ba50*/  ULDC UR6, c[0x0][0x22c] ;  /* 0x00008b0000067ab9 */ /* 0x000fe20000000800 */
[----:B----4-:R-:W-:Y:S01]  /*1ba60*/  PRMT R18, R108, 0x7632, R18 ;  /* 0x000076326c127816 */ /* 0x010fe20000000012 */
[----:B------:R-:W0:Y:S01]  /*1ba70*/  LDS.128 R20, [R11] ;  /* 0x000000000b147984 */ /* 0x000e220000000c00 */
[----:B------:R-:W-:Y:S01]  /*1ba80*/  IMAD.WIDE R14, R17, 0x2, R2 ;  /* 0x00000002110e7825 */ /* 0x000fe200078e0202 */
[----:B------:R-:W-:Y:S01]  /*1ba90*/  ISETP.LT.AND P0, PT, R10, UR8, !P0 ;  /* 0x000000080a007c0c */ /* 0x000fe2000c701270 */
[----:B------:R-:W-:Y:S01]  /*1baa0*/  ULDC UR8, c[0x0][0x228] ;  /* 0x00008a0000087ab9 */ /* 0x000fe20000000800 */
[----:B------:R2:W-:Y:S01]  /*1bab0*/  @P4 STG.E.U16 desc[UR14][R4.64], R6 ;  /* 0x0000000604004986 */ /* 0x0005e2000c10150e */
[----:B------:R-:W-:-:S03]  /*1bac0*/  VIADD R0, R8, 0x78 ;  /* 0x0000007808007836 */ /* 0x000fc60000000000 */
[----:B------:R3:W-:Y:S02]  /*1bad0*/  @P2 STG.E.U16 desc[UR14][R12.64], R16 ;  /* 0x000000100c002986 */ /* 0x0007e4000c10150e */
[----:B------:R-:W-:Y:S01]  /*1bae0*/  ISETP.GE.AND P4, PT, R0, UR4, PT ;  /* 0x0000000400007c0c */ /* 0x000fe2000bf86270 */
[----:B------:R-:W-:Y:S01]  /*1baf0*/  ULDC UR4, c[0x0][0x248] ;  /* 0x0000920000047ab9 */ /* 0x000fe20000000800 */
[----:B------:R4:W-:Y:S01]  /*1bb00*/  @P6 STG.E.U16 desc[UR14][R14.64], R106 ;  /* 0x0000006a0e006986 */ /* 0x0009e2000c10150e */
[----:B------:R-:W-:Y:S01]  /*1bb10*/  ISETP.LT.AND P6, PT, R9, UR10, !P5 ;  /* 0x0000000a09007c0c */ /* 0x000fe2000efc1270 */
[----:B------:R-:W-:Y:S01]  /*1bb20*/  VIADD R0, R8, 0x79 ;  /* 0x0000007908007836 */ /* 0x000fe20000000000 */
[----:B------:R-:W-:Y:S01]  /*1bb30*/  ISETP.LT.AND P5, PT, R10, UR12, !P5 ;  /* 0x0000000c0a007c0c */ /* 0x000fe2000efa1270 */
[C---:B------:R-:W-:Y:S01]  /*1bb40*/  VIADD R19, R17.reuse, UR4 ;  /* 0x0000000411137c36 */ /* 0x040fe20008000000 */
[----:B------:R-:W-:Y:S01]  /*1bb50*/  ULDC UR4, c[0x0][0x22c] ;  /* 0x00008b0000047ab9 */ /* 0x000fe20000000800 */
[----:B--2---:R-:W-:Y:S01]  /*1bb60*/  IMAD.WIDE R4, R17, 0x2, R248 ;  /* 0x0000000211047825 */ /* 0x004fe200078e02f8 */
[----:B------:R-:W-:Y:S01]  /*1bb70*/  ISETP.GE.AND P2, PT, R0, UR6, PT ;  /* 0x0000000600007c0c */ /* 0x000fe2000bf46270 */
[----:B------:R-:W-:Y:S01]  /*1bb80*/  ULDC UR10, c[0x0][0x228] ;  /* 0x00008a00000a7ab9 */ /* 0x000fe20000000800 */
[----:B------:R-:W-:Y:S01]  /*1bb90*/  PRMT R0, R7, 0x7632, R0 ;  /* 0x0000763207007816 */ /* 0x000fe20000000000 */
[----:B---3--:R-:W-:Y:S01]  /*1bba0*/  IMAD.WIDE R12, R19, 0x2, R2 ;  /* 0x00000002130c7825 */ /* 0x008fe200078e0202 */
[----:B------:R-:W-:Y:S01]  /*1bbb0*/  ULDC UR12, c[0x0][0x228] ;  /* 0x00008a00000c7ab9 */ /* 0x000fe20000000800 */
[----:B----4-:R-:W-:Y:S01]  /*1bbc0*/  PRMT R106, R106, 0x7632, R106 ;  /* 0x000076326a6a7816 */ /* 0x010fe2000000006a */
[----:B------:R-:W-:Y:S01]  /*1bbd0*/  ULDC UR6, c[0x0][0x248] ;  /* 0x0000920000067ab9 */ /* 0x000fe20000000800 */
[----:B------:R-:W-:-:S02]  /*1bbe0*/  VIADD R6, R8, 0x7a ;  /* 0x0000007a08067836 */ /* 0x000fc40000000000 */
        /* <DEDUP_REMOVED lines=12> */
[----:B--2---:R-:W-:Y:S01]  /*1bcb0*/  IMAD.WIDE R4, R19, 0x2, R2 ;  /* 0x0000000213047825 */ /* 0x004fe200078e0202 */
[----:B------:R-:W-:Y:S01]  /*1bcc0*/  ISETP.LT.AND P4, PT, R10, UR16, !P4 ;  /* 0x000000100a007c0c */ /* 0x000fe2000e781270 */
[----:B------:R-:W-:Y:S01]  /*1bcd0*/  ULDC UR8, c[0x0][0x228] ;  /* 0x00008a0000087ab9 */ /* 0x000fe20000000800 */
[----:B------:R-:W-:Y:S01]  /*1bce0*/  PRMT R16, R107, 0x7632, R16 ;  /* 0x000076326b107816 */ /* 0x000fe20000000010 */
[----:B---3--:R-:W-:Y:S01]  /*1bcf0*/  IMAD.WIDE R6, R19, 0x2, R248 ;  /* 0x0000000213067825 */ /* 0x008fe200078e02f8 */
[----:B------:R-:W-:Y:S01]  /*1bd00*/  ULDC UR10, c[0x0][0x228] ;  /* 0x00008a00000a7ab9 */ /* 0x000fe20000000800 */
[----:B------:R-:W-:Y:S01]  /*1bd10*/  ULDC UR12, c[0x0][0x228] ;  /* 0x00008a00000c7ab9 */ /* 0x000fe20000000800 */
[----:B------:R-:W-:Y:S01]  /*1bd20*/  ULDC UR6, c[0x0][0x22c] ;  /* 0x00008b0000067ab9 */ /* 0x000fe20000000800 */
[----:B------:R-:W-:Y:S01]  /*1bd30*/  IMAD.WIDE R12, R17, 0x2, R2 ;  /* 0x00000002110c7825 */ /* 0x000fe200078e0202 */
[----:B------:R-:W-:Y:S01]  /*1bd40*/  ULDC UR16, c[0x0][0x228] ;  /* 0x00008a0000107ab9 */ /* 0x000fe20000000800 */
[----:B------:R-:W-:Y:S02]  /*1bd50*/  @P5 STG.E.U16 desc[UR14][R4.64], R107 ;  /* 0x0000006b04005986 */ /* 0x000fe4000c10150e */
[----:B----4-:R-:W-:-:S02]  /*1bd60*/  VIADD R0, R8, 0x7b ;  /* 0x0000007b08007836 */ /* 0x010fc40000000000 */
        /* <DEDUP_REMOVED lines=12> */
[----:B--2---:R-:W-:Y:S01]  /*1be30*/  VIADD R7, R17, UR4 ;  /* 0x0000000411077c36 */ /* 0x004fe20008000000 */
[----:B------:R-:W-:Y:S01]  /*1be40*/  ULDC UR4, c[0x0][0x248] ;  /* 0x0000920000047ab9 */ /* 0x000fe20000000800 */
[----:B------:R-:W-:Y:S01]  /*1be50*/  ISETP.GE.AND P1, PT, R0, UR6, PT ;  /* 0x0000000600007c0c */ /* 0x000fe2000bf26270 */
[----:B------:R-:W-:Y:S01]  /*1be60*/  ULDC UR10, c[0x0][0x228] ;  /* 0x00008a00000a7ab9 */ /* 0x000fe20000000800 */
[----:B------:R-:W-:Y:S01]  /*1be70*/  IMAD.WIDE R4, R7, 0x2, R2 ;  /* 0x0000000207047825 */ /* 0x000fe200078e0202 */
[----:B---3--:R-:W-:-:S03]  /*1be80*/  PRMT R14, R112, 0x7632, R14 ;  /* 0x00007632700e7816 */ /* 0x008fc6000000000e */
        /* <DEDUP_REMOVED lines=12> */
[C---:B--2---:R-:W-:Y:S01]  /*1bf50*/  IMAD.WIDE R4, R15.reuse, 0x2, R248 ;  /* 0x000000020f047825 */ /* 0x044fe200078e02f8 */
        /* <DEDUP_REMOVED lines=8> */
[----:B---3--:R-:W-:-:S02]  /*1bfe0*/  PRMT R109, R109, 0x7632, R109 ;  /* 0x000076326d6d7816 */ /* 0x008fc4000000006d */
        /* <DEDUP_REMOVED lines=17> */
[C---:B--2---:R-:W-:Y:S01]  /*1c100*/  IMAD.WIDE R4, R17.reuse, 0x2, R2 ;  /* 0x0000000211047825 */ /* 0x044fe200078e0202 */
[----:B------:R-:W-:Y:S01]  /*1c110*/  ISETP.LT.AND P4, PT, R10, UR16, !P4 ;  /* 0x000000100a007c0c */ /* 0x000fe2000e781270 */
[----:B------:R-:W-:Y:S01]  /*1c120*/  ULDC UR8, c[0x0][0x228] ;  /* 0x00008a0000087ab9 */ /* 0x000fe20000000800 */
[----:B------:R-:W-:Y:S01]  /*1c130*/  PRMT R16, R110, 0x7632, R16 ;  /* 0x000076326e107816 */ /* 0x000fe20000000010 */
[----:B---3--:R-:W-:Y:S01]  /*1c140*/  IMAD.WIDE R6, R17, 0x2, R248 ;  /* 0x0000000211067825 */ /* 0x008fe200078e02f8 */
[----:B------:R-:W-:Y:S01]  /*1c150*/  PRMT R17, R114, 0x7632, R17 ;  /* 0x0000763272117816 */ /* 0x000fe20000000011 */
[----:B------:R-:W-:Y:S01]  /*1c160*/  ULDC UR10, c[0x0][0x228] ;  /* 0x00008a00000a7ab9 */ /* 0x000fe20000000800 */
[----:B------:R-:W-:Y:S01]  /*1c170*/  ULDC UR12, c[0x0][0x228] ;  /* 0x00008a00000c7ab9 */ /* 0x000fe20000000800 */
[----:B----4-:R-:W-:Y:S01]  /*1c180*/  IMAD.WIDE R12, R19, 0x2, R2 ;  /* 0x00000002130c7825 */ /* 0x010fe200078e0202 */
        /* <DEDUP_REMOVED lines=135> */
[----:B------:R-:W-:Y:S01]  /*1ca00*/  ULDC UR12, c[0x0][0x228] ;  /* 0x00008a00000c7ab9 */ /* 0x000fe20000000800 */
[----:B---3--:R-:W-:Y:S01]  /*1ca10*/  IMAD.WIDE R6, R17, 0x2, R248 ;  /* 0x0000000211067825 */ /* 0x008fe200078e02f8 */
[----:B------:R-:W-:Y:S01]  /*1ca20*/  PRMT R17, R123, 0x7632, R17 ;  /* 0x000076327b117816 */ /* 0x000fe20000000011 */
[----:B------:R-:W-:Y:S01]  /*1ca30*/  ULDC UR6, c[0x0][0x22c] ;  /* 0x00008b0000067ab9 */ /* 0x000fe20000000800 */
[----:B------:R-:W-:Y:S01]  /*1ca40*/  ULDC UR16, c[0x0][0x228] ;  /* 0x00008a0000107ab9 */ /* 0x000fe20000000800 */
[----:B----4-:R-:W-:Y:S01]  /*1ca50*/  VIADD R0, R8, 0x8a ;  /* 0x0000008a08007836 */ /* 0x010fe20000000000 */
        /* <DEDUP_REMOVED lines=238> */
[----:B------:R3:W-:Y:S01]  /*1d940*/  @P2 STG.E.U16 desc[UR14][R6.64], R14 ;  /* 0x0000000e06002986 */ /* 0x0007e2000c10150e */
        /* <DEDUP_REMOVED lines=9> */
[C---:B------:R-:W-:Y:S01]  /*1d9e0*/  VIADD R0, R8.reuse, 0x9c ;  /* 0x0000009c08007836 */ /* 0x040fe20000000000 */
[----:B------:R-:W-:Y:S01]  /*1d9f0*/  ULDC UR12, c[0x0][0x228] ;  /* 0x00008a00000c7ab9 */ /* 0x000fe20000000800 */
[----:B------:R-:W-:Y:S01]  /*1da00*/  VIADD R17, R15, UR4 ;  /* 0x000000040f117c36 */ /* 0x000fe20008000000 */
[----:B------:R-:W-:Y:S01]  /*1da10*/  ULDC UR4, c[0x0][0x22c] ;  /* 0x00008b0000047ab9 */ /* 0x000fe20000000800 */
[----:B---3--:R-:W-:Y:S01]  /*1da20*/  VIADD R14, R8, 0x9d ;  /* 0x0000009d080e7836 */ /* 0x008fe20000000000 */
[----:B----4-:R-:W-:Y:S01]  /*1da30*/  PRMT R140, R140, 0x7632, R140 ;  /* 0x000076328c8c7816 */ /* 0x010fe2000000008c */
[C---:B------:R-:W-:Y:S01]  /*1da40*/  IMAD.WIDE R6, R17.reuse, 0x2, R2 ;  /* 0x0000000211067825 */ /* 0x040fe200078e0202 */
[----:B------:R-:W-:Y:S01]  /*1da50*/  ISETP.GE.AND P2, PT, R0, UR6, PT ;  /* 0x0000000600007c0c */ /* 0x000fe2000bf46270 */
[----:B------:R-:W-:Y:S01]  /*1da60*/  ULDC UR6, c[0x0][0x248] ;  /* 0x0000920000067ab9 */ /* 0x000fe20000000800 */
[----:B------:R-:W-:Y:S01]  /*1da70*/  PRMT R0, R144, 0x7632, R0 ;  /* 0x0000763290007816 */ /* 0x000fe20000000000 */
[----:B------:R-:W-:Y:S01]  /*1da80*/  IMAD.WIDE R12, R17, 0x2, R248 ;  /* 0x00000002110c7825 */ /* 0x000fe200078e02f8 */
[----:B------:R2:W-:Y:S01]  /*1da90*/  @P0 STG.E.U16 desc[UR14][R4.64], R140 ;  /* 0x0000008c04000986 */ /* 0x0005e2000c10150e */
[----:B------:R-:W-:Y:S01]  /*1daa0*/  ISETP.GE.AND P0, PT, R14, UR4, PT ;  /* 0x000000040e007c0c */ /* 0x000fe2000bf06270 */
[----:B------:R-:W-:-:S02]  /*1dab0*/  ULDC UR4, c[0x0][0x248] ;  /* 0x0000920000047ab9 */ /* 0x000fc40000000800 */
[----:B------:R3:W-:Y:S01]  /*1dac0*/  @P6 STG.E.U16 desc[UR14][R6.64], R144 ;  /* 0x0000009006006986 */ /* 0x0007e2000c10150e */
[----:B------:R-:W-:Y:S01]  /*1dad0*/  ISETP.LT.AND P6, PT, R9, UR8, !P1 ;  /* 0x0000000809007c0c */ /* 0x000fe2000cfc1270 */
[----:B------:R-:W-:Y:S01]  /*1dae0*/  VIADD R17, R17, UR4 ;  /* 0x0000000411117c36 */ /* 0x000fe20008000000 */
[C---:B------:R-:W-:Y:S01]  /*1daf0*/  ISETP.LT.AND P1, PT, R10.reuse, UR10, !P1 ;  /* 0x0000000a0a007c0c */ /* 0x040fe2000cf21270 */
[----:B------:R4:W-:Y:S01]  /*1db00*/  @P5 STG.E.U16 desc[UR14][R12.64], R0 ;  /* 0x000000000c005986 */ /* 0x0009e2000c10150e */
[----:B------:R-:W-:Y:S01]  /*1db10*/  ISETP.LT.AND P5, PT, R9, UR12, !P4 ;  /* 0x0000000c09007c0c */ /* 0x000fe2000e7a1270 */
[C---:B------:R-:W-:Y:S01]  /*1db20*/  VIADD R19, R17.reuse, UR6 ;  /* 0x0000000611137c36 */ /* 0x040fe20008000000 */
[----:B------:R-:W-:Y:S01]  /*1db30*/  ISETP.LT.AND P4, PT, R10, UR16, !P4 ;  /* 0x000000100a007c0c */ /* 0x000fe2000e781270 */
[----:B--2---:R-:W-:Y:S01]  /*1db40*/  IMAD.WIDE R4, R17, 0x2, R2 ;  /* 0x0000000211047825 */ /* 0x004fe200078e0202 */
[----:B------:R-:W-:Y:S01]  /*1db50*/  PRMT R16, R141, 0x7632, R16 ;  /* 0x000076328d107816 */ /* 0x000fe20000000010 */
[----:B------:R-:W-:Y:S01]  /*1db60*/  ULDC UR4, c[0x0][0x22c] ;  /* 0x00008b0000047ab9 */ /* 0x000fe20000000800 */
[----:B------:R-:W-:Y:S01]  /*1db70*/  ULDC UR8, c[0x0][0x228] ;  /* 0x00008a0000087ab9 */ /* 0x000fe20000000800 */
[----:B---3--:R-:W-:Y:S01]  /*1db80*/  IMAD.WIDE R6, R17, 0x2, R248 ;  /* 0x0000000211067825 */ /* 0x008fe200078e02f8 */
[----:B------:R-:W-:Y:S01]  /*1db90*/  PRMT R17, R145, 0x7632, R17 ;  /* 0x0000763291117816 */ /* 0x000fe20000000011 */
[----:B------:R-:W-:Y:S01]  /*1dba0*/  ULDC UR10, c[0x0][0x228] ;  /* 0x00008a00000a7ab9 */ /* 0x000fe20000000800 */
[----:B------:R-:W-:Y:S01]  /*1dbb0*/  ULDC UR12, c[0x0][0x228] ;  /* 0x00008a00000c7ab9 */ /* 0x000fe20000000800 */
[----:B----4-:R-:W-:Y:S01]  /*1dbc0*/  IMAD.WIDE R12, R19, 0x2, R2 ;  /* 0x00000002130c7825 */ /* 0x010fe200078e0202 */
[----:B------:R-:W-:Y:S01]  /*1dbd0*/  @P6 STG.E.U16 desc[UR14][R4.64], R141 ;  /* 0x0000008d04006986 */ /* 0x000fe2000c10150e */
[----:B------:R-:W-:Y:S01]  /*1dbe0*/  ULDC UR6, c[0x0][0x22c] ;  /* 0x00008b0000067ab9 */ /* 0x000fe20000000800 */
        /* <DEDUP_REMOVED lines=43> */
[----:B------:R-:W-:Y:S01]  /*1dea0*/  IMAD.WIDE R6, R17, 0x2, R2 ;  /* 0x0000000211067825 */ /* 0x000fe200078e0202 */
        /* <DEDUP_REMOVED lines=1122> */
[----:B------:R-:W-:Y:S01]  /*224d0*/  IMAD.WIDE R12, R17, 0x2, R248 ;  /* 0x00000002110c7825 */ /* 0x000fe200078e02f8 */
[----:B------:R2:W-:Y:S03]  /*224e0*/  @P0 STG.E.U16 desc[UR14][R4.64], R226 ;  /* 0x000000e204000986 */ /* 0x0005e6000c10150e */
[----:B------:R-:W-:Y:S01]  /*224f0*/  VIADD R14, R8, 0xf2 ;  /* 0x000000f2080e7836 */ /* 0x000fe20000000000 */
[----:B------:R3:W-:Y:S04]  /*22500*/  @P6 STG.E.U16 desc[UR14][R6.64], R223 ;  /* 0x000000df06006986 */ /* 0x0007e8000c10150e */
[----:B------:R4:W-:Y:S01]  /*22510*/  @P5 STG.E.U16 desc[UR14][R12.64], R0 ;  /* 0x000000000c005986 */ /* 0x0009e2000c10150e */
[----:B------:R-:W-:Y:S01]  /*22520*/  ISETP.GE.AND P0, PT, R14, UR4, PT ;  /* 0x000000040e007c0c */ /* 0x000fe2000bf06270 */
[----:B------:R-:W-:Y:S01]  /*22530*/  ULDC UR4, c[0x0][0x248] ;  /* 0x0000920000047ab9 */ /* 0x000fe20000000800 */
[----:B------:R-:W-:Y:S01]  /*22540*/  ISETP.LT.AND P5, PT, R9, UR8, !P1 ;  /* 0x0000000809007c0c */ /* 0x000fe2000cfa1270 */
[----:B------:R-:W-:Y:S01]  /*22550*/  VIADD R17, R17, UR4 ;  /* 0x0000000411117c36 */ /* 0x000fe20008000000 */
[C---:B------:R-:W-:Y:S01]  /*22560*/  ISETP.LT.AND P1, PT, R10.reuse, UR10, !P1 ;  /* 0x0000000a0a007c0c */ /* 0x040fe2000cf21270 */
[----:B------:R-:W-:Y:S01]  /*22570*/  ULDC UR4, c[0x0][0x22c] ;  /* 0x00008b0000047ab9 */ /* 0x000fe20000000800 */
        /* <DEDUP_REMOVED lines=8> */
[----:B------:R-:W-:-:S03]  /*22600*/  PRMT R17, R228, 0x7632, R17 ;  /* 0x00007632e4117816 */ /* 0x000fc60000000011 */
[----:B----4-:R-:W-:Y:S01]  /*22610*/  VIADD R0, R8, 0xf3 ;  /* 0x000000f308007836 */ /* 0x010fe20000000000 */
[----:B------:R-:W-:Y:S01]  /*22620*/  ULDC UR6, c[0x0][0x248] ;  /* 0x0000920000067ab9 */ /* 0x000fe20000000800 */
[C---:B------:R-:W-:Y:S01]  /*22630*/  IMAD.WIDE R12, R19.reuse, 0x2, R2 ;  /* 0x00000002130c7825 */ /* 0x040fe200078e0202 */
[----:B------:R-:W-:Y:S01]  /*22640*/  @P5 STG.E.U16 desc[UR14][R4.64], R227 ;  /* 0x000000e304005986 */ /* 0x000fe2000c10150e */
[----:B------:R-:W-:Y:S01]  /*22650*/  ULDC UR16, c[0x0][0x228] ;  /* 0x00008a0000107ab9 */ /* 0x000fe20000000800 */
[----:B------:R-:W-:Y:S01]  /*22660*/  ULDC UR8, c[0x0][0x22c] ;  /* 0x00008b0000087ab9 */ /* 0x000fe20000000800 */
[----:B------:R-:W-:Y:S01]  /*22670*/  IMAD.WIDE R14, R19, 0x2, R248 ;  /* 0x00000002130e7825 */ /* 0x000fe200078e02f8 */
[----:B------:R2:W-:Y:S01]  /*22680*/  @P1 STG.E.U16 desc[UR14][R6.64], R16 ;  /* 0x0000001006001986 */ /* 0x0005e2000c10150e */
[----:B------:R-:W-:Y:S01]  /*22690*/  ISETP.GE.AND P5, PT, R0, UR4, PT ;  /* 0x0000000400007c0c */ /* 0x000fe2000bfa6270 */
[----:B------:R-:W-:Y:S01]  /*226a0*/  ULDC UR4, c[0x0][0x248] ;  /* 0x0000920000047ab9 */ /* 0x000fe20000000800 */
[----:B------:R-:W-:Y:S01]  /*226b0*/  ISETP.LT.AND P1, PT, R9, UR10, !P2 ;  /* 0x0000000a09007c0c */ /* 0x000fe2000d721270 */
[----:B------:R-:W-:Y:S01]  /*226c0*/  @P6 STG.E.U16 desc[UR14][R12.64], R228 ;  /* 0x000000e40c006986 */ /* 0x000fe2000c10150e */
[----:B------:R-:W-:Y:S01]  /*226d0*/  ISETP.LT.AND P2, PT, R10, UR12, !P2 ;  /* 0x0000000c0a007c0c */ /* 0x000fe2000d741270 */
[----:B------:R-:W-:-:S02]  /*226e0*/  VIADD R0, R8, 0xf4 ;  /* 0x000000f408007836 */ /* 0x000fc40000000000 */
[----:B--2---:R-:W-:Y:S01]  /*226f0*/  VIADD R7, R19, UR4 ;  /* 0x0000000413077c36 */ /* 0x004fe20008000000 */
[----:B------:R2:W-:Y:S01]  /*22700*/  @P4 STG.E.U16 desc[UR14][R14.64], R17 ;  /* 0x000000110e004986 */ /* 0x0005e2000c10150e */
[----:B------:R-:W-:Y:S01]  /*22710*/  ISETP.LT.AND P4, PT, R9, UR16, !P0 ;  /* 0x0000001009007c0c */ /* 0x000fe2000c781270 */
[----:B------:R-:W-:Y:S01]  /*22720*/  ULDC UR4, c[0x0][0x248] ;  /* 0x0000920000047ab9 */ /* 0x000fe20000000800 */
[C---:B------:R-:W-:Y:S01]  /*22730*/  IMAD.WIDE R4, R7.reuse, 0x2, R2 ;  /* 0x0000000207047825 */ /* 0x040fe200078e0202 */
[----:B------:R-:W-:Y:S01]  /*22740*/  ISETP.LT.AND P6, PT, R10, UR18, !P0 ;  /* 0x000000120a007c0c */ /* 0x000fe2000c7c1270 */
[----:B------:R-:W-:Y:S01]  /*22750*/  ULDC UR10, c[0x0][0x228] ;  /* 0x00008a00000a7ab9 */ /* 0x000fe20000000800 */
[----:B-1----:R-:W-:Y:S01]  /*22760*/  PRMT R16, R232, 0x7632, R16 ;  /* 0x00007632e8107816 */ /* 0x002fe20000000010 */
[----:B------:R-:W-:Y:S01]  /*22770*/  ULDC UR12, c[0x0][0x228] ;  /* 0x00008a00000c7ab9 */ /* 0x000fe20000000800 */
[C---:B--2---:R-:W-:Y:S01]  /*22780*/  VIADD R17, R7.reuse, UR6 ;  /* 0x0000000607117c36 */ /* 0x044fe20008000000 */
[----:B------:R-:W-:Y:S01]  /*22790*/  ISETP.GE.AND P0, PT, R0, UR8, PT ;  /* 0x0000000800007c0c */ /* 0x000fe2000bf06270 */
[----:B------:R-:W-:Y:S01]  /*227a0*/  IMAD.WIDE R6, R7, 0x2, R248 ;  /* 0x0000000207067825 */ /* 0x000fe200078e02f8 */
[----:B------:R-:W-:Y:S01]  /*227b0*/  @P1 STG.E.U16 desc[UR14][R4.64], R232 ;  /* 0x000000e804001986 */ /* 0x000fe2000c10150e */
[----:B------:R-:W-:Y:S01]  /*227c0*/  ULDC UR6, c[0x0][0x228] ;  /* 0x00008a0000067ab9 */ /* 0x000fe20000000800 */
[----:B------:R-:W-:Y:S01]  /*227d0*/  ULDC UR8, c[0x0][0x228] ;  /* 0x00008a0000087ab9 */ /* 0x000fe20000000800 */
[----:B------:R-:W-:Y:S01]  /*227e0*/  IMAD.WIDE R12, R17, 0x2, R2 ;  /* 0x00000002110c7825 */ /* 0x000fe200078e0202 */
[----:B------:R1:W-:Y:S01]  /*227f0*/  @P2 STG.E.U16 desc[UR14][R6.64], R16 ;  /* 0x0000001006002986 */ /* 0x0003e2000c10150e */
[----:B------:R-:W-:Y:S01]  /*22800*/  ISETP.LT.AND P2, PT, R9, UR6, !P5 ;  /* 0x0000000609007c0c */ /* 0x000fe2000ef41270 */
[----:B------:R-:W-:Y:S01]  /*22810*/  ULDC UR6, c[0x0][0x228] ;  /* 0x00008a0000067ab9 */ /* 0x000fe20000000800 */
[----:B------:R-:W-:Y:S01]  /*22820*/  VIADD R0, R8, 0xf5 ;  /* 0x000000f508007836 */ /* 0x000fe20000000000 */
[----:B------:R2:W-:Y:S01]  /*22830*/  @P4 STG.E.U16 desc[UR14][R12.64], R229 ;  /* 0x000000e50c004986 */ /* 0x0005e2000c10150e */
[----:B------:R-:W-:Y:S01]  /*22840*/  ISETP.LT.AND P5, PT, R10, UR8, !P5 ;  /* 0x000000080a007c0c */ /* 0x000fe2000efa1270 */
[----:B------:R-:W-:Y:S01]  /*22850*/  IMAD.WIDE R14, R17, 0x2, R248 ;  /* 0x00000002110e7825 */ /* 0x000fe200078e02f8 */
[----:B------:R-:W-:Y:S01]  /*22860*/  PRMT R18, R229, 0x7632, R18 ;  /* 0x00007632e5127816 */ /* 0x000fe20000000012 */
[----:B------:R-:W-:Y:S01]  /*22870*/  ULDC UR8, c[0x0][0x228] ;  /* 0x00008a0000087ab9 */ /* 0x000fe20000000800 */
[----:B------:R-:W-:Y:S01]  /*22880*/  ISETP.LT.AND P4, PT, R9, UR10, !P0 ;  /* 0x0000000a09007c0c */ /* 0x000fe2000c781270 */
[----:B------:R-:W-:Y:S01]  /*22890*/  ULDC UR10, c[0x0][0x228] ;  /* 0x00008a00000a7ab9 */ /* 0x000fe20000000800 */
[----:B------:R-:W-:Y:S01]  /*228a0*/  ISETP.GE.AND P1, PT, R0, UR5, PT ;  /* 0x0000000500007c0c */ /* 0x000fe2000bf26270 */
[----:B-1----:R-:W-:Y:S01]  /*228b0*/  VIADD R7, R17, UR4 ;  /* 0x0000000411077c36 */ /* 0x002fe20008000000 */
[----:B------:R-:W-:Y:S01]  /*228c0*/  ULDC UR5, c[0x0][0x248] ;  /* 0x0000920000057ab9 */ /* 0x000fe20000000800 */
[----:B------:R1:W-:Y:S01]  /*228d0*/  @P6 STG.E.U16 desc[UR14][R14.64], R18 ;  /* 0x000000120e006986 */ /* 0x0003e2000c10150e */
[----:B------:R-:W-:Y:S01]  /*228e0*/  VIADD R0, R8, 0xf6 ;  /* 0x000000f608007836 */ /* 0x000fe20000000000 */
[----:B------:R-:W-:Y:S01]  /*228f0*/  PRMT R16, R233, 0x7632, R16 ;  /* 0x00007632e9107816 */ /* 0x000fe20000000010 */
[C---:B------:R-:W-:Y:S01]  /*22900*/  VIADD R17, R7.reuse, UR5 ;  /* 0x0000000507117c36 */ /* 0x040fe20008000000 */
[----:B------:R-:W-:Y:S01]  /*22910*/  ISETP.LT.AND P6, PT, R10, UR12, !P0 ;  /* 0x0000000c0a007c0c */ /* 0x000fe2000c7c1270 */
[----:B------:R-:W-:Y:S01]  /*22920*/  IMAD.WIDE R4, R7, 0x2, R2 ;  /* 0x0000000207047825 */ /* 0x000fe200078e0202 */
[----:B------:R-:W-:Y:S01]  /*22930*/  ULDC UR4, c[0x0][0x248] ;  /* 0x0000920000047ab9 */ /* 0x000fe20000000800 */
[----:B------:R-:W-:-:S02]  /*22940*/  ULDC UR5, c[0x0][0x248] ;  /* 0x0000920000057ab9 */ /* 0x000fc40000000800 */
[----:B------:R-:W-:Y:S01]  /*22950*/  IMAD.WIDE R6, R7, 0x2, R248 ;  /* 0x0000000207067825 */ /* 0x000fe200078e02f8 */
[----:B------:R-:W-:Y:S03]  /*22960*/  @P2 STG.E.U16 desc[UR14][R4.64], R233 ;  /* 0x000000e904002986 */ /* 0x000fe6000c10150e */
[C---:B--2---:R-:W-:Y:S01]  /*22970*/  IMAD.WIDE R12, R17.reuse, 0x2, R2 ;  /* 0x00000002110c7825 */ /* 0x044fe200078e0202 */
[----:B------:R-:W-:Y:S01]  /*22980*/  ISETP.GE.AND P0, PT, R0, UR7, PT ;  /* 0x0000000700007c0c */ /* 0x000fe2000bf06270 */
[----:B------:R2:W-:Y:S01]  /*22990*/  @P5 STG.E.U16 desc[UR14][R6.64], R16 ;  /* 0x0000001006005986 */ /* 0x0005e2000c10150e */
[----:B------:R-:W-:Y:S01]  /*229a0*/  ULDC UR7, c[0x0][0x228] ;  /* 0x00008a0000077ab9 */ /* 0x000fe20000000800 */
[----:B------:R-:W-:Y:S01]  /*229b0*/  VIADD R0, R8, 0xf7 ;  /* 0x000000f708007836 */ /* 0x000fe20000000000 */
[----:B-1----:R-:W-:Y:S01]  /*229c0*/  PRMT R18, R230, 0x7632, R18 ;  /* 0x00007632e6127816 */ /* 0x002fe20000000012 */
[----:B------:R-:W-:Y:S01]  /*229d0*/  @P4 STG.E.U16 desc[UR14][R12.64], R230 ;  /* 0x000000e60c004986 */ /* 0x000fe2000c10150e */
[----:B------:R-:W-:Y:S01]  /*229e0*/  IMAD.WIDE R14, R17, 0x2, R248 ;  /* 0x00000002110e7825 */ /* 0x000fe200078e02f8 */
[C---:B------:R-:W-:Y:S01]  /*229f0*/  ISETP.LT.AND P4, PT, R9.reuse, UR6, !P1 ;  /* 0x0000000609007c0c */ /* 0x040fe2000cf81270 */
[----:B------:R-:W-:Y:S01]  /*22a00*/  ULDC UR6, c[0x0][0x228] ;  /* 0x00008a0000067ab9 */ /* 0x000fe20000000800 */
[----:B------:R-:W-:Y:S01]  /*22a10*/  ISETP.LT.AND P1, PT, R10, UR7, !P1 ;  /* 0x000000070a007c0c */ /* 0x000fe2000cf21270 */
[----:B------:R-:W-:Y:S01]  /*22a20*/  ULDC UR7, c[0x0][0x228] ;  /* 0x00008a0000077ab9 */ /* 0x000fe20000000800 */
[----:B------:R-:W-:Y:S01]  /*22a30*/  ISETP.LT.AND P5, PT, R9, UR8, !P0 ;  /* 0x0000000809007c0c */ /* 0x000fe2000c7a1270 */
[----:B--2---:R-:W-:Y:S01]  /*22a40*/  VIADD R7, R17, UR4 ;  /* 0x0000000411077c36 */ /* 0x004fe20008000000 */
[----:B------:R-:W-:Y:S01]  /*22a50*/  ISETP.GE.AND P2, PT, R0, UR11, PT ;  /* 0x0000000b00007c0c */ /* 0x000fe2000bf46270 */
[----:B------:R1:W-:Y:S01]  /*22a60*/  @P6 STG.E.U16 desc[UR14][R14.64], R18 ;  /* 0x000000120e006986 */ /* 0x0003e2000c10150e */
[----:B------:R-:W-:Y:S01]  /*22a70*/  VIADD R0, R8, 0xf8 ;  /* 0x000000f808007836 */ /* 0x000fe20000000000 */
[----:B------:R-:W-:Y:S01]  /*22a80*/  ISETP.LT.AND P6, PT, R10, UR10, !P0 ;  /* 0x0000000a0a007c0c */ /* 0x000fe2000c7c1270 */
[C---:B------:R-:W-:Y:S01]  /*22a90*/  VIADD R17, R7.reuse, UR5 ;  /* 0x0000000507117c36 */ /* 0x040fe20008000000 */
[----:B------:R-:W-:Y:S01]  /*22aa0*/  PRMT R16, R234, 0x7632, R16 ;  /* 0x00007632ea107816 */ /* 0x000fe20000000010 */
[C---:B------:R-:W-:Y:S01]  /*22ab0*/  IMAD.WIDE R4, R7.reuse, 0x2, R2 ;  /* 0x0000000207047825 */ /* 0x040fe200078e0202 */
[----:B------:R-:W-:Y:S01]  /*22ac0*/  ISETP.GE.AND P0, PT, R0, UR9, PT ;  /* 0x0000000900007c0c */ /* 0x000fe2000bf06270 */
[----:B------:R-:W-:Y:S01]  /*22ad0*/  ULDC UR4, c[0x0][0x248] ;  /* 0x0000920000047ab9 */ /* 0x000fe20000000800 */
[----:B------:R-:W-:Y:S01]  /*22ae0*/  ULDC UR8, c[0x0][0x228] ;  /* 0x00008a0000087ab9 */ /* 0x000fe20000000800 */
[----:B------:R-:W-:Y:S01]  /*22af0*/  IMAD.WIDE R6, R7, 0x2, R248 ;  /* 0x0000000207067825 */ /* 0x000fe200078e02f8 */
[----:B------:R-:W-:Y:S01]  /*22b00*/  @P4 STG.E.U16 desc[UR14][R4.64], R234 ;  /* 0x000000ea04004986 */ /* 0x000fe2000c10150e */
[----:B------:R-:W-:Y:S01]  /*22b10*/  ULDC UR9, c[0x0][0x228] ;  /* 0x00008a0000097ab9 */ /* 0x000fe20000000800 */
[----:B-1----:R-:W-:Y:S01]  /*22b20*/  PRMT R18, R231, 0x7632, R18 ;  /* 0x00007632e7127816 */ /* 0x002fe20000000012 */
[----:B------:R-:W-:Y:S01]  /*22b30*/  IMAD.WIDE R12, R17, 0x2, R2 ;  /* 0x00000002110c7825 */ /* 0x000fe200078e0202 */
[----:B------:R1:W-:Y:S01]  /*22b40*/  @P1 STG.E.U16 desc[UR14][R6.64], R16 ;  /* 0x0000001006001986 */ /* 0x0003e2000c10150e */
[----:B------:R-:W-:-:S02]  /*22b50*/  ULDC UR5, c[0x0][0x248] ;  /* 0x0000920000057ab9 */ /* 0x000fc40000000800 */
[----:B------:R-:W-:Y:S01]  /*22b60*/  VIADD R0, R8, 0xf9 ;  /* 0x000000f908007836 */ /* 0x000fe20000000000 */
[----:B------:R-:W-:Y:S01]  /*22b70*/  ISETP.LT.AND P1, PT, R9, UR6, !P2 ;  /* 0x0000000609007c0c */ /* 0x000fe2000d721270 */
[----:B------:R-:W-:Y:S01]  /*22b80*/  IMAD.WIDE R14, R17, 0x2, R248 ;  /* 0x00000002110e7825 */ /* 0x000fe200078e02f8 */
[----:B------:R2:W-:Y:S01]  /*22b90*/  @P5 STG.E.U16 desc[UR14][R12.64], R231 ;  /* 0x000000e70c005986 */ /* 0x0005e2000c10150e */
[----:B------:R-:W-:Y:S01]  /*22ba0*/  ISETP.LT.AND P2, PT, R10, UR7, !P2 ;  /* 0x000000070a007c0c */ /* 0x000fe2000d741270 */
[----:B------:R-:W-:Y:S01]  /*22bb0*/  ULDC UR6, c[0x0][0x228] ;  /* 0x00008a0000067ab9 */ /* 0x000fe20000000800 */
[----:B------:R-:W-:Y:S01]  /*22bc0*/  ISETP.GE.AND P4, PT, R0, UR17, PT ;  /* 0x0000001100007c0c */ /* 0x000fe2000bf86270 */
[----:B------:R-:W-:Y:S01]  /*22bd0*/  VIADD R0, R8, 0xfa ;  /* 0x000000fa08007836 */ /* 0x000fe20000000000 */
[----:B------:R-:W-:Y:S01]  /*22be0*/  ISETP.LT.AND P5, PT, R9, UR8, !P0 ;  /* 0x0000000809007c0c */ /* 0x000fe2000c7a1270 */
[----:B-1----:R-:W-:Y:S01]  /*22bf0*/  VIADD R7, R17, UR4 ;  /* 0x0000000411077c36 */ /* 0x002fe20008000000 */
[----:B------:R1:W-:Y:S01]  /*22c00*/  @P6 STG.E.U16 desc[UR14][R14.64], R18 ;  /* 0x000000120e006986 */ /* 0x0003e2000c10150e */
[----:B------:R-:W-:Y:S01]  /*22c10*/  ISETP.LT.AND P6, PT, R10, UR9, !P0 ;  /* 0x000000090a007c0c */ /* 0x000fe2000c7c1270 */
[----:B------:R-:W-:Y:S01]  /*22c20*/  ULDC UR4, c[0x0][0x248] ;  /* 0x0000920000047ab9 */ /* 0x000fe20000000800 */
[C---:B------:R-:W-:Y:S01]  /*22c30*/  VIADD R11, R7.reuse, UR5 ;  /* 0x00000005070b7c36 */ /* 0x040fe20008000000 */
[----:B------:R-:W-:Y:S01]  /*22c40*/  ISETP.GE.AND P0, PT, R0, UR13, PT ;  /* 0x0000000d00007c0c */ /* 0x000fe2000bf06270 */
[----:B------:R-:W-:Y:S01]  /*22c50*/  IMAD.WIDE R4, R7, 0x2, R2 ;  /* 0x0000000207047825 */ /* 0x000fe200078e0202 */
[----:B------:R-:W-:Y:S01]  /*22c60*/  PRMT R0, R235, 0x7632, R0 ;  /* 0x00007632eb007816 */ /* 0x000fe20000000000 */
[----:B------:R-:W-:Y:S01]  /*22c70*/  ULDC UR5, c[0x0][0x228] ;  /* 0x00008a0000057ab9 */ /* 0x000fe20000000800 */
[----:B------:R-:W-:Y:S01]  /*22c80*/  PRMT R16, R236, 0x7632, R16 ;  /* 0x00007632ec107816 */ /* 0x000fe20000000010 */
[----:B------:R-:W-:Y:S01]  /*22c90*/  IMAD.WIDE R6, R7, 0x2, R248 ;  /* 0x0000000207067825 */ /* 0x000fe200078e02f8 */
[----:B------:R-:W-:Y:S01]  /*22ca0*/  @P1 STG.E.U16 desc[UR14][R4.64], R235 ;  /* 0x000000eb04001986 */ /* 0x000fe2000c10150e */
[----:B------:R-:W-:Y:S01]  /*22cb0*/  ULDC UR7, c[0x0][0x228] ;  /* 0x00008a0000077ab9 */ /* 0x000fe20000000800 */
[----:B------:R-:W-:Y:S01]  /*22cc0*/  ULDC UR8, c[0x0][0x228] ;  /* 0x00008a0000087ab9 */ /* 0x000fe20000000800 */
[----:B--2---:R-:W-:Y:S01]  /*22cd0*/  IMAD.WIDE R12, R11, 0x2, R2 ;  /* 0x000000020b0c7825 */ /* 0x004fe200078e0202 */
[----:B------:R2:W-:Y:S01]  /*22ce0*/  @P2 STG.E.U16 desc[UR14][R6.64], R0 ;  /* 0x0000000006002986 */ /* 0x0005e2000c10150e */
[----:B------:R-:W-:-:S02]  /*22cf0*/  ULDC UR9, c[0x0][0x228] ;  /* 0x00008a0000097ab9 */ /* 0x000fc40000000800 */
[----:B-1----:R-:W-:Y:S01]  /*22d00*/  IMAD.WIDE R14, R11, 0x2, R248 ;  /* 0x000000020b0e7825 */ /* 0x002fe200078e02f8 */
[----:B------:R-:W-:Y:S01]  /*22d10*/  @P5 STG.E.U16 desc[UR14][R12.64], R236 ;  /* 0x000000ec0c005986 */ /* 0x000fe2000c10150e */
[----:B------:R-:W-:Y:S01]  /*22d20*/  ISETP.LT.AND P5, PT, R9, UR5, !P4 ;  /* 0x0000000509007c0c */ /* 0x000fe2000e7a1270 */
[----:B------:R-:W-:Y:S01]  /*22d30*/  ULDC UR5, c[0x0][0x228] ;  /* 0x00008a0000057ab9 */ /* 0x000fe20000000800 */
[----:B------:R-:W-:Y:S01]  /*22d40*/  ISETP.LT.AND P4, PT, R10, UR6, !P4 ;  /* 0x000000060a007c0c */ /* 0x000fe2000e781270 */
[----:B------:R1:W-:Y:S01]  /*22d50*/  @P6 STG.E.U16 desc[UR14][R14.64], R16 ;  /* 0x000000100e006986 */ /* 0x0003e2000c10150e */
[----:B------:R-:W-:Y:S01]  /*22d60*/  VIADD R11, R11, UR4 ;  /* 0x000000040b0b7c36 */ /* 0x000fe20008000000 */
[----:B------:R-:W-:Y:S01]  /*22d70*/  ISETP.LT.AND P6, PT, R9, UR7, !P0 ;  /* 0x0000000709007c0c */ /* 0x000fe2000c7c1270 */
[----:B------:R-:W-:Y:S01]  /*22d80*/  ULDC UR4, c[0x0][0x248] ;  /* 0x0000920000047ab9 */ /* 0x000fe20000000800 */
[C---:B------:R-:W-:Y:S01]  /*22d90*/  VIADD R17, R8.reuse, 0xfb ;  /* 0x000000fb08117836 */ /* 0x040fe20000000000 */
[----:B------:R-:W-:Y:S01]  /*22da0*/  ULDC UR6, c[0x0][0x228] ;  /* 0x00008a0000067ab9 */ /* 0x000fe20000000800 */
[----:B--2---:R-:W-:Y:S01]  /*22db0*/  VIADD R0, R8, 0xfc ;  /* 0x000000fc08007836 */ /* 0x004fe20000000000 */
[----:B------:R-:W-:Y:S01]  /*22dc0*/  ULDC UR7, c[0x0][0x228] ;  /* 0x00008a0000077ab9 */ /* 0x000fe20000000800 */
[----:B------:R-:W-:-:S04]  /*22dd0*/  IMAD.WIDE R4, R11, 0x2, R2 ;  /* 0x000000020b047825 */ /* 0x000fc800078e0202 */
[C---:B-1----:R-:W-:Y:S02]  /*22de0*/  VIADD R15, R11.reuse, UR4 ;  /* 0x000000040b0f7c36 */ /* 0x042fe40008000000 */
[----:B------:R-:W-:Y:S01]  /*22df0*/  IMAD.WIDE R6, R11, 0x2, R248 ;  /* 0x000000020b067825 */ /* 0x000fe200078e02f8 */
[----:B0-----:R-:W-:Y:S02]  /*22e00*/  PRMT R11, R20, 0x7632, R11 ;  /* 0x00007632140b7816 */ /* 0x001fe4000000000b */
[----:B------:R-:W-:Y:S01]  /*22e10*/  ISETP.GE.AND P1, PT, R17, UR21, PT ;  /* 0x0000001511007c0c */ /* 0x000fe2000bf26270 */
[----:B------:R-:W-:Y:S01]  /*22e20*/  IMAD.WIDE R12, R15, 0x2, R2 ;  /* 0x000000020f0c7825 */ /* 0x000fe200078e0202 */
[----:B------:R-:W-:Y:S01]  /*22e30*/  ISETP.GE.AND P2, PT, R0, UR19, PT ;  /* 0x0000001300007c0c */ /* 0x000fe2000bf46270 */
[----:B------:R0:W-:Y:S01]  /*22e40*/  @P5 STG.E.U16 desc[UR14][R4.64], R20 ;  /* 0x0000001404005986 */ /* 0x0001e2000c10150e */
[----:B------:R-:W-:Y:S01]  /*22e50*/  ISETP.LT.AND P0, PT, R10, UR5, !P0 ;  /* 0x000000050a007c0c */ /* 0x000fe2000c701270 */
[----:B------:R-:W-:Y:S01]  /*22e60*/  ULDC UR4, c[0x0][0x248] ;  /* 0x0000920000047ab9 */ /* 0x000fe20000000800 */
[----:B------:R-:W-:Y:S01]  /*22e70*/  VIADD R14, R8, 0xfd ;  /* 0x000000fd080e7836 */ /* 0x000fe20000000000 */
[----:B------:R1:W-:Y:S01]  /*22e80*/  @P4 STG.E.U16 desc[UR14][R6.64], R11 ;  /* 0x0000000b06004986 */ /* 0x0003e2000c10150e */
[----:B------:R-:W-:-:S02]  /*22e90*/  ISETP.LT.AND P4, PT, R9, UR6, !P1 ;  /* 0x0000000609007c0c */ /* 0x000fc4000cf81270 */
[----:B------:R-:W-:Y:S01]  /*22ea0*/  PRMT R0, R237, 0x7632, R0 ;  /* 0x00007632ed007816 */ /* 0x000fe20000000000 */
[----:B------:R2:W-:Y:S01]  /*22eb0*/  @P6 STG.E.U16 desc[UR14][R12.64], R237 ;  /* 0x000000ed0c006986 */ /* 0x0005e2000c10150e */
[----:B------:R-:W-:Y:S01]  /*22ec0*/  ISETP.LT.AND P1, PT, R10, UR7, !P1 ;  /* 0x000000070a007c0c */ /* 0x000fe2000cf21270 */
[----:B------:R-:W-:Y:S01]  /*22ed0*/  VIADD R8, R8, 0xfe ;  /* 0x000000fe08087836 */ /* 0x000fe20000000000 */
[----:B------:R-:W-:Y:S01]  /*22ee0*/  ISETP.LT.AND P6, PT, R9, UR8, !P2 ;  /* 0x0000000809007c0c */ /* 0x000fe2000d7c1270 */
[C---:B0-----:R-:W-:Y:S01]  /*22ef0*/  IMAD.WIDE R4, R15.reuse, 0x2, R248 ;  /* 0x000000020f047825 */ /* 0x041fe200078e02f8 */
[----:B------:R-:W-:Y:S01]  /*22f00*/  ISETP.GE.AND P5, PT, R14, UR25, PT ;  /* 0x000000190e007c0c */ /* 0x000fe2000bfa6270 */
[----:B------:R-:W-:Y:S01]  /*22f10*/  ULDC UR6, c[0x0][0x228] ;  /* 0x00008a0000067ab9 */ /* 0x000fe20000000800 */
[----:B------:R-:W-:Y:S01]  /*22f20*/  ULDC UR5, c[0x0][0x228] ;  /* 0x00008a0000057ab9 */ /* 0x000fe20000000800 */
[----:B-1----:R-:W-:Y:S01]  /*22f30*/  VIADD R11, R15, UR4 ;  /* 0x000000040f0b7c36 */ /* 0x002fe20008000000 */
[----:B------:R-:W-:Y:S01]  /*22f40*/  ULDC UR4, c[0x0][0x248] ;  /* 0x0000920000047ab9 */ /* 0x000fe20000000800 */
[----:B------:R-:W-:Y:S01]  /*22f50*/  ULDC UR7, c[0x0][0x228] ;  /* 0x00008a0000077ab9 */ /* 0x000fe20000000800 */
[----:B------:R-:W-:Y:S01]  /*22f60*/  ULDC UR8, c[0x0][0x228] ;  /* 0x00008a0000087ab9 */ /* 0x000fe20000000800 */
[C---:B------:R-:W-:Y:S01]  /*22f70*/  VIADD R17, R11.reuse, UR4 ;  /* 0x000000040b117c36 */ /* 0x040fe20008000000 */
[----:B------:R-:W-:Y:S01]  /*22f80*/  @P0 STG.E.U16 desc[UR14][R4.64], R0 ;  /* 0x0000000004000986 */ /* 0x000fe2000c10150e */
[----:B------:R-:W-:Y:S01]  /*22f90*/  IMAD.WIDE R6, R11, 0x2, R2 ;  /* 0x000000020b067825 */ /* 0x000fe200078e0202 */
[----:B------:R-:W-:-:S03]  /*22fa0*/  ULDC UR4, c[0x0][0x228] ;  /* 0x00008a0000047ab9 */ /* 0x000fc60000000800 */
[----:B--2---:R-:W-:Y:S01]  /*22fb0*/  IMAD.WIDE R12, R11, 0x2, R248 ;  /* 0x000000020b0c7825 */ /* 0x004fe200078e02f8 */
[----:B------:R-:W-:-:S03]  /*22fc0*/  PRMT R11, R21, 0x7632, R11 ;  /* 0x00007632150b7816 */ /* 0x000fc6000000000b */
[----:B------:R-:W-:Y:S01]  /*22fd0*/  IMAD.WIDE R14, R17, 0x2, R2 ;  /* 0x00000002110e7825 */ /* 0x000fe200078e0202 */
[----:B------:R-:W-:Y:S01]  /*22fe0*/  @P4 STG.E.U16 desc[UR14][R6.64], R21 ;  /* 0x0000001506004986 */ /* 0x000fe2000c10150e */
[----:B------:R-:W-:-:S03]  /*22ff0*/  ISETP.GE.AND P0, PT, R8, UR23, PT ;  /* 0x0000001708007c0c */ /* 0x000fc6000bf06270 */
[----:B------:R0:W-:Y:S01]  /*23000*/  @P1 STG.E.U16 desc[UR14][R12.64], R11 ;  /* 0x0000000b0c001986 */ /* 0x0001e2000c10150e */
[C---:B------:R-:W-:Y:S01]  /*23010*/  ISETP.LT.AND P1, PT, R9.reuse, UR6, !P3 ;  /* 0x0000000609007c0c */ /* 0x040fe2000df21270 */
[----:B------:R-:W-:Y:S02]  /*23020*/  ULDC UR6, c[0x0][0x228] ;  /* 0x00008a0000067ab9 */ /* 0x000fe40000000800 */
[----:B------:R1:W-:Y:S01]  /*23030*/  @P6 STG.E.U16 desc[UR14][R14.64], R238 ;  /* 0x000000ee0e006986 */ /* 0x0003e2000c10150e */
[C---:B------:R-:W-:Y:S01]  /*23040*/  ISETP.LT.AND P6, PT, R9.reuse, UR4, !P5 ;  /* 0x0000000409007c0c */ /* 0x040fe2000efc1270 */
[----:B------:R-:W-:Y:S01]  /*23050*/  ULDC UR4, c[0x0][0x248] ;  /* 0x0000920000047ab9 */ /* 0x000fe20000000800 */
[----:B------:R-:W-:Y:S01]  /*23060*/  ISETP.LT.AND P4, PT, R9, UR5, !P0 ;  /* 0x0000000509007c0c */ /* 0x000fe2000c781270 */
[----:B------:R-:W-:Y:S01]  /*23070*/  VIADD R9, R17, UR4 ;  /* 0x0000000411097c36 */ /* 0x000fe20008000000 */
[C---:B------:R-:W-:Y:S01]  /*23080*/  ISETP.LT.AND P2, PT, R10.reuse, UR6, !P2 ;  /* 0x000000060a007c0c */ /* 0x040fe2000d741270 */
[----:B------:R-:W-:Y:S01]  /*23090*/  ULDC UR5, c[0x0][0x248] ;  /* 0x0000920000057ab9 */ /* 0x000fe20000000800 */
[C---:B------:R-:W-:Y:S01]  /*230a0*/  ISETP.LT.AND P5, PT, R10.reuse, UR7, !P5 ;  /* 0x000000070a007c0c */ /* 0x040fe2000efa1270 */
[----:B0-----:R-:W-:Y:S01]  /*230b0*/  VIADD R13, R9, UR5 ;  /* 0x00000005090d7c36 */ /* 0x001fe20008000000 */
[C---:B------:R-:W-:Y:S01]  /*230c0*/  ISETP.LT.AND P0, PT, R10.reuse, UR8, !P0 ;  /* 0x000000080a007c0c */ /* 0x040fe2000c701270 */
[----:B------:R-:W-:Y:S01]  /*230d0*/  ULDC UR4, c[0x0][0x248] ;  /* 0x0000920000047ab9 */ /* 0x000fe20000000800 */
[----:B------:R-:W-:Y:S01]  /*230e0*/  ISETP.LT.AND P3, PT, R10, UR9, !P3 ;  /* 0x000000090a007c0c */ /* 0x000fe2000df61270 */
[----:B------:R-:W-:Y:S01]  /*230f0*/  IMAD.WIDE R4, R17, 0x2, R248 ;  /* 0x0000000211047825 */ /* 0x000fe200078e02f8 */
[----:B-1----:R-:W-:-:S02]  /*23100*/  PRMT R238, R238, 0x7632, R238 ;  /* 0x00007632eeee7816 */ /* 0x002fc400000000ee */
[----:B------:R-:W-:Y:S01]  /*23110*/  PRMT R0, R22, 0x7632, R0 ;  /* 0x0000763216007816 */ /* 0x000fe20000000000 */
[----:B------:R-:W-:Y:S02]  /*23120*/  VIADD R15, R13, UR4 ;  /* 0x000000040d0f7c36 */ /* 0x000fe40008000000 */
[----:B------:R-:W-:Y:S01]  /*23130*/  IMAD.WIDE R6, R9, 0x2, R2 ;  /* 0x0000000209067825 */ /* 0x000fe200078e0202 */
[----:B------:R-:W-:-:S03]  /*23140*/  PRMT R14, R239, 0x7632, R14 ;  /* 0x00007632ef0e7816 */ /* 0x000fc6000000000e */
[----:B------:R-:W-:Y:S01]  /*23150*/  IMAD.WIDE R8, R9, 0x2, R248 ;  /* 0x0000000209087825 */ /* 0x000fe200078e02f8 */
[----:B------:R0:W-:Y:S03]  /*23160*/  @P2 STG.E.U16 desc[UR14][R4.64], R238 ;  /* 0x000000ee04002986 */ /* 0x0001e6000c10150e */
[C---:B------:R-:W-:Y:S01]  /*23170*/  IMAD.WIDE R10, R13.reuse, 0x2, R2 ;  /* 0x000000020d0a7825 */ /* 0x040fe200078e0202 */
[----:B------:R0:W-:Y:S03]  /*23180*/  @P6 STG.E.U16 desc[UR14][R6.64], R22 ;  /* 0x0000001606006986 */ /* 0x0001e6000c10150e */
[----:B------:R-:W-:Y:S01]  /*23190*/  IMAD.WIDE R12, R13, 0x2, R248 ;  /* 0x000000020d0c7825 */ /* 0x000fe200078e02f8 */
[----:B------:R0:W-:Y:S03]  /*231a0*/  @P5 STG.E.U16 desc[UR14][R8.64], R0 ;  /* 0x0000000008005986 */ /* 0x0001e6000c10150e */
[C---:B------:R-:W-:Y:S01]  /*231b0*/  IMAD.WIDE R2, R15.reuse, 0x2, R2 ;  /* 0x000000020f027825 */ /* 0x040fe200078e0202 */
[----:B------:R0:W-:Y:S04]  /*231c0*/  @P4 STG.E.U16 desc[UR14][R10.64], R239 ;  /* 0x000000ef0a004986 */ /* 0x0001e8000c10150e */
[----:B------:R0:W-:Y:S01]  /*231d0*/  @P0 STG.E.U16 desc[UR14][R12.64], R14 ;  /* 0x0000000e0c000986 */ /* 0x0001e2000c10150e */
[----:B------:R-:W-:-:S03]  /*231e0*/  IMAD.WIDE R248, R15, 0x2, R248 ;  /* 0x000000020ff87825 */ /* 0x000fc600078e02f8 */
[----:B------:R0:W-:Y:S01]  /*231f0*/  @P1 STG.E.U16 desc[UR14][R2.64], R23 ;  /* 0x0000001702001986 */ /* 0x0001e2000c10150e */
[----:B------:R-:W-:Y:S05]  /*23200*/  @!P3 EXIT ;  /* 0x000000000000b94d */ /* 0x000fea0003800000 */
[----:B------:R-:W-:-:S05]  /*23210*/  PRMT R124, R23, 0x7632, R124 ;  /* 0x00007632177c7816 */ /* 0x000fca000000007c */
[----:B------:R-:W-:Y:S01]  /*23220*/  STG.E.U16 desc[UR14][R248.64], R124 ;  /* 0x0000007cf8007986 */ /* 0x000fe2000c10150e */
[----:B------:R-:W-:Y:S05]  /*23230*/  EXIT ;  /* 0x000000000000794d */ /* 0x000fea0003800000 */
.L_x_2:
[----:B------:R-:W-:-:S00]  /*23240*/  BRA `(.L_x_2) ;  /* 0xfffffffc00fc7947 */ /* 0x000fc0000383ffff */
[----:B------:R-:W-:-:S00]  /*23250*/  NOP ;  /* 0x0000000000007918 */ /* 0x000fc00000000000 */
        /* <DEDUP_REMOVED lines=10> */
.L_x_3:


//--------------------- .nv.shared.matmul_kernel  --------------------------
	.section	.nv.shared.matmul_kernel,"aw",@nobits
	.sectionflags	@""
	.align	16
	.zero		1024


//--------------------- .nv.shared.reserved.0     --------------------------
	.section	.nv.shared.reserved.0,"aw",@nobits
	.weak		__nv_reservedSMEM_offset_0_alias
	.size		__nv_reservedSMEM_offset_0_alias, 0, 0
	.other		__nv_reservedSMEM_offset_0_alias,@"STO_CUDA_RESERVED_SHARED STV_DEFAULT"
__nv_reservedSMEM_offset_0_alias:
	.zero		0


//--------------------- .nv.constant0.matmul_kernel --------------------------
	.section	.nv.constant0.matmul_kernel,"a",@progbits
	.sectionflags	@""
	.align	4
.nv.constant0.matmul_kernel:
	.zero		608


//--------------------- SYMBOLS --------------------------

	.type		.nv.reservedSmem.offset0,@object
	.size		.nv.reservedSmem.offset0,0x4
